def matmul_kernel(
    a_ptr,
    b_ptr,
    c_ptr,
    M,
    N,
    K,
    stride_am,
    stride_ak,
    stride_bk,
    stride_bn,
    stride_cm,
    stride_cn,
    BLOCK_M: tl.constexpr,
    BLOCK_N: tl.constexpr,
    BLOCK_K: tl.constexpr,
    GROUP_M: tl.constexpr,
):
    pid = tl.program_id(axis=0)
    num_pid_m = tl.cdiv(M, BLOCK_M)
    num_pid_n = tl.cdiv(N, BLOCK_N)
    num_pid_in_group = GROUP_M * num_pid_n
    group_id = pid // num_pid_in_group
    first_pid_m = group_id * GROUP_M
    group_size_m = min(num_pid_m - first_pid_m, GROUP_M)
    pid_m = first_pid_m + ((pid % num_pid_in_group) % group_size_m)
    pid_n = (pid % num_pid_in_group) // group_size_m

    offs_am = (pid_m * BLOCK_M + tl.arange(0, BLOCK_M)) % M
    offs_bn = (pid_n * BLOCK_N + tl.arange(0, BLOCK_N)) % N
    offs_k = tl.arange(0, BLOCK_K)
    a_ptrs = a_ptr + offs_am[:, None] * stride_am + offs_k[None, :] * stride_ak
    b_ptrs = b_ptr + offs_k[:, None] * stride_bk + offs_bn[None, :] * stride_bn

    acc = tl.zeros((BLOCK_M, BLOCK_N), dtype=tl.float32)
    for kk in range(0, tl.cdiv(K, BLOCK_K)):
        a = tl.load(a_ptrs, mask=offs_k[None, :] < K - kk * BLOCK_K, other=0.0)
        b = tl.load(b_ptrs, mask=offs_k[:, None] < K - kk * BLOCK_K, other=0.0)
        acc = tl.dot(a, b, acc)
        a_ptrs += BLOCK_K * stride_ak
        b_ptrs += BLOCK_K * stride_bk

    c = acc.to(c_ptr.dtype.element_ty)
    offs_cm = pid_m * BLOCK_M + tl.arange(0, BLOCK_M)
    offs_cn = pid_n * BLOCK_N + tl.arange(0, BLOCK_N)
    c_ptrs = c_ptr + offs_cm[:, None] * stride_cm + offs_cn[None, :] * stride_cn
    mask = (offs_cm[:, None] < M) & (offs_cn[None, :] < N)
    tl.store(c_ptrs, c, mask=mask)

# config = {"BLOCK_K": 32, "BLOCK_M": 64, "BLOCK_N": 512, "GROUP_M": 8, "arch": "sm_90", "dtype": "fp8e4m3", "num_ctas": 1, "num_stages": 3, "num_warps": 1}
# arch = sm_90


// ===== COMPILED SASS (sm_90a) =====

	.target	sm_90a

	.elftype	@"ET_EXEC"


//--------------------- .note.nv.tkinfo           --------------------------
	.section	.note.nv.tkinfo,"",@"SHT_NOTE"
	.sectionflags	@"SHF_NOTE_NV_TKINFO"
	.tkinfo
        /*0018*/ 	.word	0x00000002
        /*0030*/ 	.string	""
        /*0030*/ 	.string	"ptxas"
        /*0030*/ 	.string	"Cuda compilation tools, release 13.0, V13.0.88"
        /*0030*/ 	.string	"Build cuda_13.0.r13.0/compiler.36424714_0"
        /*0030*/ 	.string	"-v  -suppress-debug-info  -lineinfo  -arch sm_90a "



//--------------------- .note.nv.cuinfo           --------------------------
	.section	.note.nv.cuinfo,"",@"SHT_NOTE"
	.sectionflags	@"SHF_NOTE_NV_CUINFO"
        /*0018*/ 	.short	0x0002
        /*001a*/ 	.short	0x005a
        /*001c*/ 	.short	0x0082
	.zero		2


//--------------------- .nv.info                  --------------------------
	.section	.nv.info,"",@"SHT_CUDA_INFO"
	.align	4


	//----- nvinfo : EIATTR_REGCOUNT
	.align		4
        /*0000*/ 	.byte	0x04, 0x2f
        /*0002*/ 	.short	(.L_1 - .L_0)
	.align		4
.L_0:
        /*0004*/ 	.word	index@(matmul_kernel)
        /*0008*/ 	.word	0x00000040


	//----- nvinfo : EIATTR_FRAME_SIZE
	.align		4
.L_1:
        /*000c*/ 	.byte	0x04, 0x11
        /*000e*/ 	.short	(.L_3 - .L_2)
	.align		4
.L_2:
        /*0010*/ 	.word	index@(matmul_kernel)
        /*0014*/ 	.word	0x000046a0


	//----- nvinfo : EIATTR_MIN_STACK_SIZE
	.align		4
.L_3:
        /*0018*/ 	.byte	0x04, 0x12
        /*001a*/ 	.short	(.L_5 - .L_4)
	.align		4
.L_4:
        /*001c*/ 	.word	index@(matmul_kernel)
        /*0020*/ 	.word	0x000046a0
.L_5:


//--------------------- .nv.compat                --------------------------
	.section	.nv.compat,"",@"SHT_CUDA_COMPAT_INFO"
	.align	4
        /*0000*/ 	.byte	0x02, 0x09, 0x01, 0x00, 0x02, 0x02, 0x02, 0x00, 0x02, 0x05, 0x05, 0x00, 0x03, 0x07, 0x01, 0x01
        /*0010*/ 	.byte	0x02, 0x03, 0x00, 0x00, 0x02, 0x06, 0x01, 0x00, 0x04, 0x0b, 0x08, 0x00, 0x00, 0x00, 0x00, 0x00
        /*0020*/ 	.byte	0x00, 0x00, 0x00, 0x00


//--------------------- .nv.info.matmul_kernel    --------------------------
	.section	.nv.info.matmul_kernel,"",@"SHT_CUDA_INFO"
	.sectionflags	@""
	.align	4


	//----- nvinfo : EIATTR_CUDA_API_VERSION
	.align		4
        /*0000*/ 	.byte	0x04, 0x37
        /*0002*/ 	.short	(.L_7 - .L_6)
.L_6:
        /*0004*/ 	.word	0x00000082


	//----- nvinfo : EIATTR_KPARAM_INFO
	.align		4
.L_7:
        /*0008*/ 	.byte	0x04, 0x17
        /*000a*/ 	.short	(.L_9 - .L_8)
.L_8:
        /*000c*/ 	.word	0x00000000
        /*0010*/ 	.short	0x000d
        /*0012*/ 	.short	0x0048
        /*0014*/ 	.byte	0x00, 0xf4, 0x21, 0x00


	//----- nvinfo : EIATTR_KPARAM_INFO
	.align		4
.L_9:
        /*0018*/ 	.byte	0x04, 0x17
        /*001a*/ 	.short	(.L_11 - .L_10)
.L_10:
        /*001c*/ 	.word	0x00000000
        /*0020*/ 	.short	0x000c
        /*0022*/ 	.short	0x0040
        /*0024*/ 	.byte	0x00, 0xf4, 0x21, 0x00


	//----- nvinfo : EIATTR_KPARAM_INFO
	.align		4
.L_11:
        /*0028*/ 	.byte	0x04, 0x17
        /*002a*/ 	.short	(.L_13 - .L_12)
.L_12:
        /*002c*/ 	.word	0x00000000
        /*0030*/ 	.short	0x000b
        /*0032*/ 	.short	0x0038
        /*0034*/ 	.byte	0x00, 0xf0, 0x11, 0x00


	//----- nvinfo : EIATTR_KPARAM_INFO
	.align		4
.L_13:
        /*0038*/ 	.byte	0x04, 0x17
        /*003a*/ 	.short	(.L_15 - .L_14)
.L_14:
        /*003c*/ 	.word	0x00000000
        /*0040*/ 	.short	0x000a
        /*0042*/ 	.short	0x0034
        /*0044*/ 	.byte	0x00, 0xf0, 0x11, 0x00


	//----- nvinfo : EIATTR_KPARAM_INFO
	.align		4
.L_15:
        /*0048*/ 	.byte	0x04, 0x17
        /*004a*/ 	.short	(.L_17 - .L_16)
.L_16:
        /*004c*/ 	.word	0x00000000
        /*0050*/ 	.short	0x0009
        /*0052*/ 	.short	0x0030
        /*0054*/ 	.byte	0x00, 0xf0, 0x11, 0x00


	//----- nvinfo : EIATTR_KPARAM_INFO
	.align		4
.L_17:
        /*0058*/ 	.byte	0x04, 0x17
        /*005a*/ 	.short	(.L_19 - .L_18)
.L_18:
        /*005c*/ 	.word	0x00000000
        /*0060*/ 	.short	0x0008
        /*0062*/ 	.short	0x002c
        /*0064*/ 	.byte	0x00, 0xf0, 0x11, 0x00


	//----- nvinfo : EIATTR_KPARAM_INFO
	.align		4
.L_19:
        /*0068*/ 	.byte	0x04, 0x17
        /*006a*/ 	.short	(.L_21 - .L_20)
.L_20:
        /*006c*/ 	.word	0x00000000
        /*0070*/ 	.short	0x0007
        /*0072*/ 	.short	0x0028
        /*0074*/ 	.byte	0x00, 0xf0, 0x11, 0x00


	//----- nvinfo : EIATTR_KPARAM_INFO
	.align		4
.L_21:
        /*0078*/ 	.byte	0x04, 0x17
        /*007a*/ 	.short	(.L_23 - .L_22)
.L_22:
        /*007c*/ 	.word	0x00000000
        /*0080*/ 	.short	0x0006
        /*0082*/ 	.short	0x0024
        /*0084*/ 	.byte	0x00, 0xf0, 0x11, 0x00


	//----- nvinfo : EIATTR_KPARAM_INFO
	.align		4
.L_23:
        /*0088*/ 	.byte	0x04, 0x17
        /*008a*/ 	.short	(.L_25 - .L_24)
.L_24:
        /*008c*/ 	.word	0x00000000
        /*0090*/ 	.short	0x0005
        /*0092*/ 	.short	0x0020
        /*0094*/ 	.byte	0x00, 0xf0, 0x11, 0x00


	//----- nvinfo : EIATTR_KPARAM_INFO
	.align		4
.L_25:
        /*0098*/ 	.byte	0x04, 0x17
        /*009a*/ 	.short	(.L_27 - .L_26)
.L_26:
        /*009c*/ 	.word	0x00000000
        /*00a0*/ 	.short	0x0004
        /*00a2*/ 	.short	0x001c
        /*00a4*/ 	.byte	0x00, 0xf0, 0x11, 0x00


	//----- nvinfo : EIATTR_KPARAM_INFO
	.align		4
.L_27:
        /*00a8*/ 	.byte	0x04, 0x17
        /*00aa*/ 	.short	(.L_29 - .L_28)
.L_28:
        /*00ac*/ 	.word	0x00000000
        /*00b0*/ 	.short	0x0003
        /*00b2*/ 	.short	0x0018
        /*00b4*/ 	.byte	0x00, 0xf0, 0x11, 0x00


	//----- nvinfo : EIATTR_KPARAM_INFO
	.align		4
.L_29:
        /*00b8*/ 	.byte	0x04, 0x17
        /*00ba*/ 	.short	(.L_31 - .L_30)
.L_30:
        /*00bc*/ 	.word	0x00000000
        /*00c0*/ 	.short	0x0002
        /*00c2*/ 	.short	0x0010
        /*00c4*/ 	.byte	0x00, 0xf4, 0x21, 0x00


	//----- nvinfo : EIATTR_KPARAM_INFO
	.align		4
.L_31:
        /*00c8*/ 	.byte	0x04, 0x17
        /*00ca*/ 	.short	(.L_33 - .L_32)
.L_32:
        /*00cc*/ 	.word	0x00000000
        /*00d0*/ 	.short	0x0001
        /*00d2*/ 	.short	0x0008
        /*00d4*/ 	.byte	0x00, 0xf4, 0x21, 0x00


	//----- nvinfo : EIATTR_KPARAM_INFO
	.align		4
.L_33:
        /*00d8*/ 	.byte	0x04, 0x17
        /*00da*/ 	.short	(.L_35 - .L_34)
.L_34:
        /*00dc*/ 	.word	0x00000000
        /*00e0*/ 	.short	0x0000
        /*00e2*/ 	.short	0x0000
        /*00e4*/ 	.byte	0x00, 0xf4, 0x21, 0x00


	//----- nvinfo : EIATTR_SPARSE_MMA_MASK
	.align		4
.L_35:
        /*00e8*/ 	.byte	0x03, 0x50
        /*00ea*/ 	.short	0x0000


	//----- nvinfo : EIATTR_MAXREG_COUNT
	.align		4
        /*00ec*/ 	.byte	0x03, 0x1b
        /*00ee*/ 	.short	0x00ff


	//----- nvinfo : EIATTR_NUM_BARRIERS
	.align		4
        /*00f0*/ 	.byte	0x02, 0x4c
        /*00f2*/ 	.byte	0x01
	.zero		1


	//----- nvinfo : EIATTR_ANNOTATIONS
	.align		4
        /*00f4*/ 	.byte	0x04, 0x55
        /*00f6*/ 	.short	(.L_37 - .L_36)


	//   ....[0]....
.L_36:
        /*00f8*/ 	.word	0x00000001
        /*00fc*/ 	.byte	0x60, 0x00, 0x00, 0x00, 0x01, 0x00, 0x00, 0x00, 0x80, 0x00, 0x00, 0x00, 0x01, 0x00, 0x00, 0x00
        /* <DEDUP_REMOVED lines=3030> */
        /*be6c*/ 	.byte	0xd0, 0xa3, 0x03, 0x00, 0x01, 0x00, 0x00, 0x00, 0x00, 0xa4, 0x03, 0x00


	//----- nvinfo : EIATTR_MERCURY_ISA_VERSION
	.align		4
.L_37:
        /*be78*/ 	.byte	0x03, 0x5f
        /*be7a*/ 	.short	0x0101


	//----- nvinfo : EIATTR_COOP_GROUP_MASK_REGIDS
	.align		4
        /*be7c*/ 	.byte	0x04, 0x29
        /*be7e*/ 	.short	(.L_39 - .L_38)


	//   ....[0]....
.L_38:
        /*be80*/ 	.word	0xffffffff


	//   ....[1]....
        /*be84*/ 	.word	0xffffffff


	//   ....[2]....
        /*be88*/ 	.word	0xffffffff


	//   ....[3]....
        /*be8c*/ 	.word	0xffffffff


	//   ....[4]....
        /*be90*/ 	.word	0xffffffff


	//   ....[5]....
        /*be94*/ 	.word	0xffffffff


	//   ....[6]....
        /*be98*/ 	.word	0xffffffff


	//   ....[7]....
        /*be9c*/ 	.word	0xffffffff


	//   ....[8]....
        /*bea0*/ 	.word	0xffffffff


	//   ....[9]....
        /*bea4*/ 	.word	0xffffffff


	//   ....[10]....
        /*bea8*/ 	.word	0xffffffff


	//   ....[11]....
        /*beac*/ 	.word	0xffffffff


	//   ....[12]....
        /*beb0*/ 	.word	0xffffffff


	//   ....[13]....
        /*beb4*/ 	.word	0xffffffff


	//   ....[14]....
        /*beb8*/ 	.word	0xffffffff


	//   ....[15]....
        /*bebc*/ 	.word	0xffffffff


	//   ....[16]....
        /*bec0*/ 	.word	0xffffffff


	//   ....[17]....
        /*bec4*/ 	.word	0xffffffff


	//   ....[18]....
        /*bec8*/ 	.word	0xffffffff


	//   ....[19]....
        /*becc*/ 	.word	0xffffffff


	//   ....[20]....
        /*bed0*/ 	.word	0xffffffff


	//   ....[21]....
        /*bed4*/ 	.word	0xffffffff


	//   ....[22]....
        /*bed8*/ 	.word	0xffffffff


	//   ....[23]....
        /*bedc*/ 	.word	0xffffffff


	//   ....[24]....
        /*bee0*/ 	.word	0xffffffff


	//   ....[25]....
        /*bee4*/ 	.word	0xffffffff


	//   ....[26]....
        /*bee8*/ 	.word	0xffffffff


	//   ....[27]....
        /*beec*/ 	.word	0xffffffff


	//   ....[28]....
        /*bef0*/ 	.word	0xffffffff


	//   ....[29]....
        /*bef4*/ 	.word	0xffffffff


	//   ....[30]....
        /*bef8*/ 	.word	0xffffffff


	//   ....[31]....
        /*befc*/ 	.word	0xffffffff


	//   ....[32]....
        /*bf00*/ 	.word	0xffffffff


	//   ....[33]....
        /*bf04*/ 	.word	0xffffffff


	//   ....[34]....
        /*bf08*/ 	.word	0xffffffff


	//   ....[35]....
        /*bf0c*/ 	.word	0xffffffff


	//   ....[36]....
        /*bf10*/ 	.word	0xffffffff


	//   ....[37]....
        /*bf14*/ 	.word	0xffffffff


	//   ....[38]....
        /*bf18*/ 	.word	0xffffffff


	//   ....[39]....
        /*bf1c*/ 	.word	0xffffffff


	//   ....[40]....
        /*bf20*/ 	.word	0xffffffff


	//   ....[41]....
        /*bf24*/ 	.word	0xffffffff


	//   ....[42]....
        /*bf28*/ 	.word	0xffffffff


	//   ....[43]....
        /*bf2c*/ 	.word	0xffffffff


	//   ....[44]....
        /*bf30*/ 	.word	0xffffffff


	//   ....[45]....
        /*bf34*/ 	.word	0xffffffff


	//   ....[46]....
        /*bf38*/ 	.word	0xffffffff


	//   ....[47]....
        /*bf3c*/ 	.word	0xffffffff


	//   ....[48]....
        /*bf40*/ 	.word	0xffffffff


	//   ....[49]....
        /*bf44*/ 	.word	0xffffffff


	//   ....[50]....
        /*bf48*/ 	.word	0xffffffff


	//   ....[51]....
        /*bf4c*/ 	.word	0xffffffff


	//   ....[52]....
        /*bf50*/ 	.word	0xffffffff


	//   ....[53]....
        /*bf54*/ 	.word	0xffffffff


	//   ....[54]....
        /*bf58*/ 	.word	0xffffffff


	//   ....[55]....
        /*bf5c*/ 	.word	0xffffffff


	//   ....[56]....
        /*bf60*/ 	.word	0xffffffff


	//   ....[57]....
        /*bf64*/ 	.word	0xffffffff


	//   ....[58]....
        /*bf68*/ 	.word	0xffffffff


	//   ....[59]....
        /*bf6c*/ 	.word	0xffffffff


	//   ....[60]....
        /*bf70*/ 	.word	0xffffffff


	//   ....[61]....
        /*bf74*/ 	.word	0xffffffff


	//   ....[62]....
        /*bf78*/ 	.word	0xffffffff


	//   ....[63]....
        /*bf7c*/ 	.word	0xffffffff


	//   ....[64]....
        /*bf80*/ 	.word	0xffffffff


	//   ....[65]....
        /*bf84*/ 	.word	0xffffffff


	//   ....[66]....
        /*bf88*/ 	.word	0xffffffff


	//   ....[67]....
        /*bf8c*/ 	.word	0xffffffff


	//   ....[68]....
        /*bf90*/ 	.word	0xffffffff


	//   ....[69]....
        /*bf94*/ 	.word	0xffffffff


	//   ....[70]....
        /*bf98*/ 	.word	0xffffffff


	//   ....[71]....
        /*bf9c*/ 	.word	0xffffffff


	//   ....[72]....
        /*bfa0*/ 	.word	0xffffffff


	//   ....[73]....
        /*bfa4*/ 	.word	0xffffffff


	//   ....[74]....
        /*bfa8*/ 	.word	0xffffffff


	//   ....[75]....
        /*bfac*/ 	.word	0xffffffff


	//   ....[76]....
        /*bfb0*/ 	.word	0xffffffff


	//   ....[77]....
        /*bfb4*/ 	.word	0xffffffff


	//   ....[78]....
        /*bfb8*/ 	.word	0xffffffff


	//   ....[79]....
        /*bfbc*/ 	.word	0xffffffff


	//   ....[80]....
        /*bfc0*/ 	.word	0xffffffff


	//   ....[81]....
        /*bfc4*/ 	.word	0xffffffff


	//   ....[82]....
        /*bfc8*/ 	.word	0xffffffff


	//   ....[83]....
        /*bfcc*/ 	.word	0xffffffff


	//   ....[84]....
        /*bfd0*/ 	.word	0xffffffff


	//   ....[85]....
        /*bfd4*/ 	.word	0xffffffff


	//   ....[86]....
        /*bfd8*/ 	.word	0xffffffff


	//   ....[87]....
        /*bfdc*/ 	.word	0xffffffff


	//   ....[88]....
        /*bfe0*/ 	.word	0xffffffff


	//   ....[89]....
        /*bfe4*/ 	.word	0xffffffff


	//   ....[90]....
        /*bfe8*/ 	.word	0xffffffff


	//   ....[91]....
        /*bfec*/ 	.word	0xffffffff


	//   ....[92]....
        /*bff0*/ 	.word	0xffffffff


	//   ....[93]....
        /*bff4*/ 	.word	0xffffffff


	//   ....[94]....
        /*bff8*/ 	.word	0xffffffff


	//   ....[95]....
        /*bffc*/ 	.word	0xffffffff


	//   ....[96]....
        /*c000*/ 	.word	0xffffffff


	//   ....[97]....
        /*c004*/ 	.word	0xffffffff


	//   ....[98]....
        /*c008*/ 	.word	0xffffffff


	//   ....[99]....
        /*c00c*/ 	.word	0xffffffff


	//   ....[100]....
        /*c010*/ 	.word	0xffffffff


	//   ....[101]....
        /*c014*/ 	.word	0xffffffff


	//   ....[102]....
        /*c018*/ 	.word	0xffffffff


	//   ....[103]....
        /*c01c*/ 	.word	0xffffffff


	//   ....[104]....
        /*c020*/ 	.word	0xffffffff


	//   ....[105]....
        /*c024*/ 	.word	0xffffffff


	//   ....[106]....
        /*c028*/ 	.word	0xffffffff


	//   ....[107]....
        /*c02c*/ 	.word	0xffffffff


	//   ....[108]....
        /*c030*/ 	.word	0xffffffff


	//   ....[109]....
        /*c034*/ 	.word	0xffffffff


	//   ....[110]....
        /*c038*/ 	.word	0xffffffff


	//   ....[111]....
        /*c03c*/ 	.word	0xffffffff


	//   ....[112]....
        /*c040*/ 	.word	0xffffffff


	//   ....[113]....
        /*c044*/ 	.word	0xffffffff


	//   ....[114]....
        /*c048*/ 	.word	0xffffffff


	//   ....[115]....
        /*c04c*/ 	.word	0xffffffff


	//   ....[116]....
        /*c050*/ 	.word	0xffffffff


	//   ....[117]....
        /*c054*/ 	.word	0xffffffff


	//   ....[118]....
        /*c058*/ 	.word	0xffffffff


	//   ....[119]....
        /*c05c*/ 	.word	0xffffffff


	//   ....[120]....
        /*c060*/ 	.word	0xffffffff


	//   ....[121]....
        /*c064*/ 	.word	0xffffffff


	//   ....[122]....
        /*c068*/ 	.word	0xffffffff


	//   ....[123]....
        /*c06c*/ 	.word	0xffffffff


	//   ....[124]....
        /*c070*/ 	.word	0xffffffff


	//   ....[125]....
        /*c074*/ 	.word	0xffffffff


	//   ....[126]....
        /*c078*/ 	.word	0xffffffff


	//----- nvinfo : EIATTR_COOP_GROUP_INSTR_OFFSETS
	.align		4
.L_39:
        /*c07c*/ 	.byte	0x04, 0x28
        /*c07e*/ 	.short	(.L_41 - .L_40)


	//   ....[0]....
.L_40:
        /*c080*/ 	.word	0x000b6970


	//   ....[1]....
        /*c084*/ 	.word	0x000b6a20


	//   ....[2]....
        /*c088*/ 	.word	0x000b6ab0


	//   ....[3]....
        /*c08c*/ 	.word	0x000b6af0


	//   ....[4]....
        /*c090*/ 	.word	0x000b6ba0


	//   ....[5]....
        /*c094*/ 	.word	0x000b6ce0


	//   ....[6]....
        /*c098*/ 	.word	0x000b6d70


	//   ....[7]....
        /*c09c*/ 	.word	0x000b6e00


	//   ....[8]....
        /*c0a0*/ 	.word	0x000b6e30


	//   ....[9]....
        /*c0a4*/ 	.word	0x000b6f00


	//   ....[10]....
        /*c0a8*/ 	.word	0x000b6f40


	//   ....[11]....
        /*c0ac*/ 	.word	0x000b6fd0


	//   ....[12]....
        /*c0b0*/ 	.word	0x000b7090


	//   ....[13]....
        /*c0b4*/ 	.word	0x000b71b0


	//   ....[14]....
        /*c0b8*/ 	.word	0x000b71f0


	//   ....[15]....
        /*c0bc*/ 	.word	0x000b7310


	//   ....[16]....
        /*c0c0*/ 	.word	0x000b7340


	//   ....[17]....
        /*c0c4*/ 	.word	0x000b73a0


	//   ....[18]....
        /*c0c8*/ 	.word	0x000b73d0


	//   ....[19]....
        /*c0cc*/ 	.word	0x000b7460


	//   ....[20]....
        /*c0d0*/ 	.word	0x000b74a0


	//   ....[21]....
        /*c0d4*/ 	.word	0x000b7650


	//   ....[22]....
        /*c0d8*/ 	.word	0x000b76a0


	//   ....[23]....
        /*c0dc*/ 	.word	0x000b77a0


	//   ....[24]....
        /*c0e0*/ 	.word	0x000b77c0


	//   ....[25]....
        /*c0e4*/ 	.word	0x000b7840


	//   ....[26]....
        /*c0e8*/ 	.word	0x000b7870


	//   ....[27]....
        /*c0ec*/ 	.word	0x000b7900


	//   ....[28]....
        /*c0f0*/ 	.word	0x000b7a40


	//   ....[29]....
        /*c0f4*/ 	.word	0x000b7a70


	//   ....[30]....
        /*c0f8*/ 	.word	0x000b7b30


	//   ....[31]....
        /*c0fc*/ 	.word	0x000b7bc0


	//   ....[32]....
        /*c100*/ 	.word	0x000b7c00


	//   ....[33]....
        /*c104*/ 	.word	0x000b7cf0


	//   ....[34]....
        /*c108*/ 	.word	0x000b7d80


	//   ....[35]....
        /*c10c*/ 	.word	0x000b7e70


	//   ....[36]....
        /*c110*/ 	.word	0x000b7f20


	//   ....[37]....
        /*c114*/ 	.word	0x000b7f60


	//   ....[38]....
        /*c118*/ 	.word	0x000b8010


	//   ....[39]....
        /*c11c*/ 	.word	0x000b8070


	//   ....[40]....
        /*c120*/ 	.word	0x000b80d0


	//   ....[41]....
        /*c124*/ 	.word	0x000b81b0


	//   ....[42]....
        /*c128*/ 	.word	0x000b82b0


	//   ....[43]....
        /*c12c*/ 	.word	0x000b82d0


	//   ....[44]....
        /*c130*/ 	.word	0x000b83e0


	//   ....[45]....
        /*c134*/ 	.word	0x000b8420


	//   ....[46]....
        /*c138*/ 	.word	0x000b8530


	//   ....[47]....
        /*c13c*/ 	.word	0x000b8550


	//   ....[48]....
        /*c140*/ 	.word	0x000b8590


	//   ....[49]....
        /*c144*/ 	.word	0x000b8610


	//   ....[50]....
        /*c148*/ 	.word	0x000b86f0


	//   ....[51]....
        /*c14c*/ 	.word	0x000b8740


	//   ....[52]....
        /*c150*/ 	.word	0x000b87a0


	//   ....[53]....
        /*c154*/ 	.word	0x000b8800


	//   ....[54]....
        /*c158*/ 	.word	0x000b88b0


	//   ....[55]....
        /*c15c*/ 	.word	0x000b88d0


	//   ....[56]....
        /*c160*/ 	.word	0x000b88f0


	//   ....[57]....
        /*c164*/ 	.word	0x000b8920


	//   ....[58]....
        /*c168*/ 	.word	0x000b8940


	//   ....[59]....
        /*c16c*/ 	.word	0x000b89b0


	//   ....[60]....
        /*c170*/ 	.word	0x000b8a80


	//   ....[61]....
        /*c174*/ 	.word	0x000b8ab0


	//   ....[62]....
        /*c178*/ 	.word	0x000b8af0


	//   ....[63]....
        /*c17c*/ 	.word	0x000b8b10


	//   ....[64]....
        /*c180*/ 	.word	0x000b8b30


	//   ....[65]....
        /*c184*/ 	.word	0x000b8ba0


	//   ....[66]....
        /*c188*/ 	.word	0x000b8c00


	//   ....[67]....
        /*c18c*/ 	.word	0x000b8c40


	//   ....[68]....
        /*c190*/ 	.word	0x000b8c60


	//   ....[69]....
        /*c194*/ 	.word	0x000b8d00


	//   ....[70]....
        /*c198*/ 	.word	0x000b8d30


	//   ....[71]....
        /*c19c*/ 	.word	0x000b8d50


	//   ....[72]....
        /*c1a0*/ 	.word	0x000b8ec0


	//   ....[73]....
        /*c1a4*/ 	.word	0x000b8f30


	//   ....[74]....
        /*c1a8*/ 	.word	0x000b9000


	//   ....[75]....
        /*c1ac*/ 	.word	0x000b9040


	//   ....[76]....
        /*c1b0*/ 	.word	0x000b9080


	//   ....[77]....
        /*c1b4*/ 	.word	0x000b90e0


	//   ....[78]....
        /*c1b8*/ 	.word	0x000b91b0


	//   ....[79]....
        /*c1bc*/ 	.word	0x000b9340


	//   ....[80]....
        /*c1c0*/ 	.word	0x000b9370


	//   ....[81]....
        /*c1c4*/ 	.word	0x000b9470


	//   ....[82]....
        /*c1c8*/ 	.word	0x000b94b0


	//   ....[83]....
        /*c1cc*/ 	.word	0x000b94f0


	//   ....[84]....
        /*c1d0*/ 	.word	0x000b9510


	//   ....[85]....
        /*c1d4*/ 	.word	0x000b9600


	//   ....[86]....
        /*c1d8*/ 	.word	0x000b9630


	//   ....[87]....
        /*c1dc*/ 	.word	0x000b97d0


	//   ....[88]....
        /*c1e0*/ 	.word	0x000b97f0


	//   ....[89]....
        /*c1e4*/ 	.word	0x000b9840


	//   ....[90]....
        /*c1e8*/ 	.word	0x000b98f0


	//   ....[91]....
        /*c1ec*/ 	.word	0x000b9a40


	//   ....[92]....
        /*c1f0*/ 	.word	0x000b9a60


	//   ....[93]....
        /*c1f4*/ 	.word	0x000b9aa0


	//   ....[94]....
        /*c1f8*/ 	.word	0x000b9ac0


	//   ....[95]....
        /*c1fc*/ 	.word	0x000b9c40


	//   ....[96]....
        /*c200*/ 	.word	0x000b9d40


	//   ....[97]....
        /*c204*/ 	.word	0x000b9d60


	//   ....[98]....
        /*c208*/ 	.word	0x000b9d80


	//   ....[99]....
        /*c20c*/ 	.word	0x000b9e00


	//   ....[100]....
        /*c210*/ 	.word	0x000b9e40


	//   ....[101]....
        /*c214*/ 	.word	0x000b9f00


	//   ....[102]....
        /*c218*/ 	.word	0x000ba080


	//   ....[103]....
        /*c21c*/ 	.word	0x000ba0a0


	//   ....[104]....
        /*c220*/ 	.word	0x000ba0d0


	//   ....[105]....
        /*c224*/ 	.word	0x000ba190


	//   ....[106]....
        /*c228*/ 	.word	0x000ba1d0


	//   ....[107]....
        /*c22c*/ 	.word	0x000ba240


	//   ....[108]....
        /*c230*/ 	.word	0x000ba2a0


	//   ....[109]....
        /*c234*/ 	.word	0x000ba360


	//   ....[110]....
        /*c238*/ 	.word	0x000ba460


	//   ....[111]....
        /*c23c*/ 	.word	0x000ba4f0


	//   ....[112]....
        /*c240*/ 	.word	0x000ba550


	//   ....[113]....
        /*c244*/ 	.word	0x000ba630


	//   ....[114]....
        /*c248*/ 	.word	0x000ba670


	//   ....[115]....
        /*c24c*/ 	.word	0x000ba6d0


	//   ....[116]....
        /*c250*/ 	.word	0x000ba790


	//   ....[117]....
        /*c254*/ 	.word	0x000ba7c0


	//   ....[118]....
        /*c258*/ 	.word	0x000ba860


	//   ....[119]....
        /*c25c*/ 	.word	0x000ba980


	//   ....[120]....
        /*c260*/ 	.word	0x000baa10


	//   ....[121]....
        /*c264*/ 	.word	0x000baa70


	//   ....[122]....
        /*c268*/ 	.word	0x000bab30


	//   ....[123]....
        /*c26c*/ 	.word	0x000bab50


	//   ....[124]....
        /*c270*/ 	.word	0x000bab80


	//   ....[125]....
        /*c274*/ 	.word	0x000babe0


	//   ....[126]....
        /*c278*/ 	.word	0x000bac00


	//----- nvinfo : EIATTR_EXIT_INSTR_OFFSETS
	.align		4
.L_41:
        /*c27c*/ 	.byte	0x04, 0x1c
        /*c27e*/ 	.short	(.L_43 - .L_42)


	//   ....[0]....
.L_42:
        /*c280*/ 	.word	0x000d18f0


	//   ....[1]....
        /*c284*/ 	.word	0x000d1920


	//----- nvinfo : EIATTR_REQNTID
	.align		4
.L_43:
        /*c288*/ 	.byte	0x04, 0x10
        /*c28a*/ 	.short	(.L_45 - .L_44)
.L_44:
        /*c28c*/ 	.word	0x00000020
        /*c290*/ 	.word	0x00000001
        /*c294*/ 	.word	0x00000001


	//----- nvinfo : EIATTR_CBANK_PARAM_SIZE
	.align		4
.L_45:
        /*c298*/ 	.byte	0x03, 0x19
        /*c29a*/ 	.short	0x0050


	//----- nvinfo : EIATTR_PARAM_CBANK
	.align		4
        /*c29c*/ 	.byte	0x04, 0x0a
        /*c29e*/ 	.short	(.L_47 - .L_46)
	.align		4
.L_46:
        /*c2a0*/ 	.word	index@(.nv.constant0.matmul_kernel)
        /*c2a4*/ 	.short	0x0210
        /*c2a6*/ 	.short	0x0050


	//----- nvinfo : EIATTR_SW_WAR
	.align		4
.L_47:
        /*c2a8*/ 	.byte	0x04, 0x36
        /*c2aa*/ 	.short	(.L_49 - .L_48)
.L_48:
        /*c2ac*/ 	.word	0x00000008
.L_49:


//--------------------- .nv.callgraph             --------------------------
	.section	.nv.callgraph,"",@"SHT_CUDA_CALLGRAPH"
	.align	4
	.sectionentsize	8
	.align		4
        /*0000*/ 	.word	0x00000000
	.align		4
        /*0004*/ 	.word	0xffffffff
	.align		4
        /*0008*/ 	.word	0x00000000
	.align		4
        /*000c*/ 	.word	0xfffffffe
	.align		4
        /*0010*/ 	.word	0x00000000
	.align		4
        /*0014*/ 	.word	0xfffffffd
	.align		4
        /*0018*/ 	.word	0x00000000
	.align		4
        /*001c*/ 	.word	0xfffffffc


//--------------------- .text.matmul_kernel       --------------------------
	.section	.text.matmul_kernel,"ax",@progbits
	.align	128
        .global         matmul_kernel
        .type           matmul_kernel,@function
        .size           matmul_kernel,(.L_x_3 - matmul_kernel)
        .other          matmul_kernel,@"STO_CUDA_ENTRY STV_DEFAULT"
matmul_kernel:
.text.matmul_kernel:
[----:B------:R-:W0:Y:S02]  /*0000*/  LDC R1, c[0x0][0x28] ;  /* 0x00000a00ff017b82 */ /* 0x000e240000000800 */
[----:B0-----:R-:W-:-:S06]  /*0010*/  VIADD R1, R1, 0xffffb960 ;  /* 0xffffb96001017836 */ /* 0x001fcc0000000000 */
[----:B------:R-:W0:Y:S01]  /*0020*/  LDC.64 R2, c[0x0][0x228] ;  /* 0x00008a00ff027b82 */ /* 0x000e220000000a00 */
[----:B------:R-:W1:Y:S01]  /*0030*/  S2R R7, SR_CTAID.X ;  /* 0x0000000000077919 */ /* 0x000e620000002500 */
[----:B------:R-:W-:Y:S01]  /*0040*/  UMOV UR4, 0x400 ;  /* 0x0000040000047882 */ /* 0x000fe20000000000 */
[----:B------:R-:W-:Y:S01]  /*0050*/  ULDC.64 UR24, c[0x0][0x208] ;  /* 0x0000820000187ab9 */ /* 0x000fe20000000a00 */
[----:B------:R-:W-:Y:S04]  /*0060*/  STL [R1+0x2a0], RZ ;  /* 0x0002a0ff01007387 */ /* 0x000fe80000100800 */
[----:B------:R-:W2:Y:S01]  /*0070*/  S2UR UR5, SR_CgaCtaId ;  /* 0x00000000000579c3 */ /* 0x000ea20000008800 */
[----:B------:R-:W-:Y:S04]  /*0080*/  STL [R1+0x2a4], RZ ;  /* 0x0002a4ff01007387 */ /* 0x000fe80000100800 */
[----:B------:R-:W-:Y:S04]  /*0090*/  STL [R1+0x2a8], RZ ;  /* 0x0002a8ff01007387 */ /* 0x000fe80000100800 */
[----:B------:R-:W-:Y:S04]  /*00a0*/  STL [R1+0x2ac], RZ ;  /* 0x0002acff01007387 */ /* 0x000fe80000100800 */
[----:B------:R-:W-:Y:S01]  /*00b0*/  STL [R1+0x2c0], RZ ;  /* 0x0002c0ff01007387 */ /* 0x000fe20000100800 */
[----:B0-----:R-:W-:-:S03]  /*00c0*/  VIADD R0, R3, 0x1ff ;  /* 0x000001ff03007836 */ /* 0x001fc60000000000 */
[----:B------:R-:W-:Y:S04]  /*00d0*/  STL [R1+0x2c4], RZ ;  /* 0x0002c4ff01007387 */ /* 0x000fe80000100800 */
[----:B------:R-:W-:Y:S01]  /*00e0*/  STL [R1+0x2c8], RZ ;  /* 0x0002c8ff01007387 */ /* 0x000fe20000100800 */
[----:B------:R-:W-:Y:S01]  /*00f0*/  SHF.R.S32.HI R5, RZ, 0x1f, R0 ;  /* 0x0000001fff057819 */ /* 0x000fe20000011400 */
[----:B--2---:R-:W-:Y:S02]  /*0100*/  ULEA UR4, UR5, UR4, 0x18 ;  /* 0x0000000405047291 */ /* 0x004fe4000f8ec03f */
[----:B------:R-:W-:Y:S01]  /*0110*/  STL [R1+0x2cc], RZ ;  /* 0x0002ccff01007387 */ /* 0x000fe20000100800 */
[----:B------:R-:W-:Y:S02]  /*0120*/  LEA.HI R5, R5, R0, RZ, 0x9 ;  /* 0x0000000005057211 */ /* 0x000fe400078f48ff */
[----:B-1----:R-:W-:Y:S01]  /*0130*/  IABS R10, R7 ;  /* 0x00000007000a7213 */ /* 0x002fe20000000000 */
[----:B------:R-:W-:Y:S01]  /*0140*/  STL [R1+0x2e0], RZ ;  /* 0x0002e0ff01007387 */ /* 0x000fe20000100800 */
[----:B------:R-:W-:-:S03]  /*0150*/  SHF.R.S32.HI R5, RZ, 0x9, R5 ;  /* 0x00000009ff057819 */ /* 0x000fc60000011405 */
[----:B------:R-:W-:Y:S02]  /*0160*/  STL [R1+0x2e4], RZ ;  /* 0x0002e4ff01007387 */ /* 0x000fe40000100800 */
[----:B------:R-:W-:Y:S02]  /*0170*/  IMAD.SHL.U32 R6, R5, 0x8, RZ ;  /* 0x0000000805067824 */ /* 0x000fe400078e00ff */
[----:B------:R-:W-:Y:S03]  /*0180*/  STL [R1+0x2e8], RZ ;  /* 0x0002e8ff01007387 */ /* 0x000fe60000100800 */
[-C--:B------:R-:W-:Y:S01]  /*0190*/  IABS R9, R6.reuse ;  /* 0x0000000600097213 */ /* 0x080fe20000000000 */
[----:B------:R-:W-:Y:S01]  /*01a0*/  STL [R1+0x2ec], RZ ;  /* 0x0002ecff01007387 */ /* 0x000fe20000100800 */
[----:B------:R-:W-:Y:S02]  /*01b0*/  IABS R12, R6 ;  /* 0x00000006000c7213 */ /* 0x000fe40000000000 */
[----:B------:R-:W0:Y:S01]  /*01c0*/  I2F.RP R0, R9 ;  /* 0x0000000900007306 */ /* 0x000e220000209400 */
[----:B------:R-:W-:Y:S04]  /*01d0*/  STL [R1+0x300], RZ ;  /* 0x000300ff01007387 */ /* 0x000fe80000100800 */
[----:B------:R-:W-:Y:S04]  /*01e0*/  STL [R1+0x304], RZ ;  /* 0x000304ff01007387 */ /* 0x000fe80000100800 */
[----:B------:R-:W-:Y:S04]  /*01f0*/  STL [R1+0x308], RZ ;  /* 0x000308ff01007387 */ /* 0x000fe80000100800 */
[----:B------:R-:W-:Y:S01]  /*0200*/  STL [R1+0x30c], RZ ;  /* 0x00030cff01007387 */ /* 0x000fe20000100800 */
[----:B0-----:R-:W0:Y:S03]  /*0210*/  MUFU.RCP R0, R0 ;  /* 0x0000000000007308 */ /* 0x001e260000001000 */
[----:B------:R-:W-:Y:S04]  /*0220*/  STL [R1+0x320], RZ ;  /* 0x000320ff01007387 */ /* 0x000fe80000100800 */
[----:B------:R-:W-:Y:S04]  /*0230*/  STL [R1+0x324], RZ ;  /* 0x000324ff01007387 */ /* 0x000fe80000100800 */
[----:B------:R-:W-:Y:S04]  /*0240*/  STL [R1+0x328], RZ ;  /* 0x000328ff01007387 */ /* 0x000fe80000100800 */
[----:B------:R-:W-:Y:S01]  /*0250*/  STL [R1+0x32c], RZ ;  /* 0x00032cff01007387 */ /* 0x000fe20000100800 */
[----:B0-----:R-:W-:-:S03]  /*0260*/  VIADD R4, R0, 0xffffffe ;  /* 0x0ffffffe00047836 */ /* 0x001fc60000000000 */
[----:B------:R-:W-:Y:S01]  /*0270*/  STL [R1+0x340], RZ ;  /* 0x000340ff01007387 */ /* 0x000fe20000100800 */
[----:B------:R-:W-:Y:S01]  /*0280*/  IMAD.MOV R0, RZ, RZ, -R12 ;  /* 0x000000ffff007224 */ /* 0x000fe200078e0a0c */
[----:B------:R0:W1:Y:S02]  /*0290*/  F2I.FTZ.U32.TRUNC.NTZ R5, R4 ;  /* 0x0000000400057305 */ /* 0x000064000021f000 */
[----:B------:R-:W-:Y:S04]  /*02a0*/  STL [R1+0x344], RZ ;  /* 0x000344ff01007387 */ /* 0x000fe80000100800 */
[----:B------:R-:W-:Y:S04]  /*02b0*/  STL [R1+0x348], RZ ;  /* 0x000348ff01007387 */ /* 0x000fe80000100800 */
[----:B------:R-:W-:Y:S01]  /*02c0*/  STL [R1+0x34c], RZ ;  /* 0x00034cff01007387 */ /* 0x000fe20000100800 */
[----:B0-----:R-:W-:-:S03]  /*02d0*/  IMAD.MOV.U32 R4, RZ, RZ, RZ ;  /* 0x000000ffff047224 */ /* 0x001fc600078e00ff */
[----:B------:R-:W-:Y:S01]  /*02e0*/  STL [R1+0x360], RZ ;  /* 0x000360ff01007387 */ /* 0x000fe20000100800 */
[----:B-1----:R-:W-:-:S03]  /*02f0*/  IMAD.MOV R8, RZ, RZ, -R5 ;  /* 0x000000ffff087224 */ /* 0x002fc600078e0a05 */
[----:B------:R-:W-:Y:S01]  /*0300*/  STL [R1+0x364], RZ ;  /* 0x000364ff01007387 */ /* 0x000fe20000100800 */
[----:B------:R-:W-:-:S03]  /*0310*/  IMAD R11, R8, R9, RZ ;  /* 0x00000009080b7224 */ /* 0x000fc600078e02ff */
[----:B------:R-:W-:Y:S01]  /*0320*/  STL [R1+0x368], RZ ;  /* 0x000368ff01007387 */ /* 0x000fe20000100800 */
[----:B------:R-:W-:Y:S02]  /*0330*/  IMAD.MOV.U32 R8, RZ, RZ, R10 ;  /* 0x000000ffff087224 */ /* 0x000fe400078e000a */
[----:B------:R-:W-:Y:S01]  /*0340*/  IMAD.HI.U32 R5, R5, R11, R4 ;  /* 0x0000000b05057227 */ /* 0x000fe200078e0004 */
[----:B------:R-:W-:Y:S04]  /*0350*/  STL [R1+0x36c], RZ ;  /* 0x00036cff01007387 */ /* 0x000fe80000100800 */
[----:B------:R-:W-:Y:S01]  /*0360*/  STL [R1+0x380], RZ ;  /* 0x000380ff01007387 */ /* 0x000fe20000100800 */
[----:B------:R-:W-:-:S03]  /*0370*/  IMAD.HI.U32 R5, R5, R8, RZ ;  /* 0x0000000805057227 */ /* 0x000fc600078e00ff */
[----:B------:R-:W-:Y:S01]  /*0380*/  STL [R1+0x384], RZ ;  /* 0x000384ff01007387 */ /* 0x000fe20000100800 */
[----:B------:R-:W-:-:S03]  /*0390*/  IMAD R0, R5, R0, R8 ;  /* 0x0000000005007224 */ /* 0x000fc600078e0208 */
[----:B------:R-:W-:Y:S02]  /*03a0*/  STL [R1+0x388], RZ ;  /* 0x000388ff01007387 */ /* 0x000fe40000100800 */
[----:B------:R-:W-:Y:S02]  /*03b0*/  ISETP.GT.U32.AND P1, PT, R9, R0, PT ;  /* 0x000000000900720c */ /* 0x000fe40003f24070 */
[----:B------:R-:W-:Y:S04]  /*03c0*/  STL [R1+0x38c], RZ ;  /* 0x00038cff01007387 */ /* 0x000fe80000100800 */
[----:B------:R-:W-:Y:S04]  /*03d0*/  STL [R1+0x3b0], RZ ;  /* 0x0003b0ff01007387 */ /* 0x000fe80000100800 */
[----:B------:R-:W-:Y:S03]  /*03e0*/  STL [R1+0x3b4], RZ ;  /* 0x0003b4ff01007387 */ /* 0x000fe60000100800 */
[----:B------:R-:W-:Y:S01]  /*03f0*/  @!P1 IMAD.IADD R0, R0, 0x1, -R9 ;  /* 0x0000000100009824 */ /* 0x000fe200078e0a09 */
[----:B------:R-:W-:Y:S01]  /*0400*/  STL [R1+0x3b8], RZ ;  /* 0x0003b8ff01007387 */ /* 0x000fe20000100800 */
[----:B------:R-:W-:Y:S01]  /*0410*/  @!P1 VIADD R5, R5, 0x1 ;  /* 0x0000000105059836 */ /* 0x000fe20000000000 */
[----:B------:R-:W-:-:S02]  /*0420*/  ISETP.NE.AND P1, PT, R6, RZ, PT ;  /* 0x000000ff0600720c */ /* 0x000fc40003f25270 */
[----:B------:R-:W-:Y:S01]  /*0430*/  STL [R1+0x3bc], RZ ;  /* 0x0003bcff01007387 */ /* 0x000fe20000100800 */
[----:B------:R-:W-:Y:S02]  /*0440*/  ISETP.GE.U32.AND P0, PT, R0, R9, PT ;  /* 0x000000090000720c */ /* 0x000fe40003f06070 */
[----:B------:R-:W-:Y:S01]  /*0450*/  LOP3.LUT R0, R7, R6, RZ, 0x3c, !PT ;  /* 0x0000000607007212 */ /* 0x000fe200078e3cff */
[----:B------:R-:W-:Y:S03]  /*0460*/  STL [R1+0x4a0], RZ ;  /* 0x0004a0ff01007387 */ /* 0x000fe60000100800 */
[----:B------:R-:W-:Y:S01]  /*0470*/  ISETP.GE.AND P2, PT, R0, RZ, PT ;  /* 0x000000ff0000720c */ /* 0x000fe20003f46270 */
[----:B------:R-:W-:Y:S01]  /*0480*/  STL [R1+0x4a4], RZ ;  /* 0x0004a4ff01007387 */ /* 0x000fe20000100800 */
[----:B------:R-:W-:-:S03]  /*0490*/  VIADD R0, R2, 0x3f ;  /* 0x0000003f02007836 */ /* 0x000fc60000000000 */
[----:B------:R-:W-:Y:S02]  /*04a0*/  STL [R1+0x4a8], RZ ;  /* 0x0004a8ff01007387 */ /* 0x000fe40000100800 */
[----:B------:R-:W-:Y:S02]  /*04b0*/  @P0 VIADD R5, R5, 0x1 ;  /* 0x0000000105050836 */ /* 0x000fe40000000000 */
[----:B------:R-:W-:Y:S02]  /*04c0*/  STL [R1+0x4ac], RZ ;  /* 0x0004acff01007387 */ /* 0x000fe40000100800 */
[----:B------:R-:W-:Y:S01]  /*04d0*/  IMAD.MOV.U32 R4, RZ, RZ, R5 ;  /* 0x000000ffff047224 */ /* 0x000fe200078e0005 */
[----:B------:R-:W-:Y:S01]  /*04e0*/  SHF.R.S32.HI R5, RZ, 0x1f, R0 ;  /* 0x0000001fff057819 */ /* 0x000fe20000011400 */
[----:B------:R-:W-:Y:S02]  /*04f0*/  STL [R1+0x4c0], RZ ;  /* 0x0004c0ff01007387 */ /* 0x000fe40000100800 */
[----:B------:R-:W-:Y:S01]  /*0500*/  @!P2 IMAD.MOV R4, RZ, RZ, -R4 ;  /* 0x000000ffff04a224 */ /* 0x000fe200078e0a04 */
[----:B------:R-:W-:Y:S01]  /*0510*/  @!P1 LOP3.LUT R4, RZ, R6, RZ, 0x33, !PT ;  /* 0x00000006ff049212 */ /* 0x000fe200078e33ff */
[----:B------:R-:W-:Y:S01]  /*0520*/  STL [R1+0x4c4], RZ ;  /* 0x0004c4ff01007387 */ /* 0x000fe20000100800 */
[----:B------:R-:W-:-:S03]  /*0530*/  LEA.HI R5, R5, R0, RZ, 0x6 ;  /* 0x0000000005057211 */ /* 0x000fc600078f30ff */
[----:B------:R-:W-:Y:S01]  /*0540*/  STL [R1+0x4c8], RZ ;  /* 0x0004c8ff01007387 */ /* 0x000fe20000100800 */
[----:B------:R-:W-:Y:S02]  /*0550*/  IMAD.SHL.U32 R8, R4, 0x8, RZ ;  /* 0x0000000804087824 */ /* 0x000fe400078e00ff */
[----:B------:R-:W-:Y:S01]  /*0560*/  IMAD.MOV R4, RZ, RZ, -R4 ;  /* 0x000000ffff047224 */ /* 0x000fe200078e0a04 */
[----:B------:R-:W-:Y:S02]  /*0570*/  STL [R1+0x4cc], RZ ;  /* 0x0004ccff01007387 */ /* 0x000fe40000100800 */
[----:B------:R-:W-:Y:S01]  /*0580*/  LEA.HI.SX32 R5, R5, -R8, 0x1a ;  /* 0x8000000805057211 */ /* 0x000fe200078fd2ff */
[----:B------:R-:W-:Y:S01]  /*0590*/  IMAD R6, R6, R4, R7 ;  /* 0x0000000406067224 */ /* 0x000fe200078e0207 */
[----:B------:R-:W-:Y:S02]  /*05a0*/  STL [R1+0x4e0], RZ ;  /* 0x0004e0ff01007387 */ /* 0x000fe40000100800 */
[----:B------:R-:W-:-:S02]  /*05b0*/  VIMNMX R13, R5, 0x8, PT ;  /* 0x00000008050d7848 */ /* 0x000fc40003fe0100 */
[----:B------:R-:W-:Y:S01]  /*05c0*/  STL [R1+0x4e4], RZ ;  /* 0x0004e4ff01007387 */ /* 0x000fe20000100800 */
[----:B------:R-:W-:Y:S02]  /*05d0*/  IABS R11, R6 ;  /* 0x00000006000b7213 */ /* 0x000fe40000000000 */
[----:B------:R-:W-:Y:S01]  /*05e0*/  IABS R9, R13 ;  /* 0x0000000d00097213 */ /* 0x000fe20000000000 */
[----:B------:R-:W-:Y:S03]  /*05f0*/  STL [R1+0x4e8], RZ ;  /* 0x0004e8ff01007387 */ /* 0x000fe60000100800 */
        /* <DEDUP_REMOVED lines=11> */
[----:B------:R-:W-:Y:S04]  /*06b0*/  STL [R1+0x52c], RZ ;  /* 0x00052cff01007387 */ /* 0x000fe80000100800 */
[----:B------:R-:W-:Y:S01]  /*06c0*/  STL [R1+0x540], RZ ;  /* 0x000540ff01007387 */ /* 0x000fe20000100800 */
[----:B------:R-:W0:Y:S03]  /*06d0*/  F2I.FTZ.U32.TRUNC.NTZ R5, R5 ;  /* 0x0000000500057305 */ /* 0x000e26000021f000 */
[----:B------:R-:W-:Y:S04]  /*06e0*/  STL [R1+0x544], RZ ;  /* 0x000544ff01007387 */ /* 0x000fe80000100800 */
[----:B------:R-:W-:Y:S04]  /*06f0*/  STL [R1+0x548], RZ ;  /* 0x000548ff01007387 */ /* 0x000fe80000100800 */
[----:B------:R-:W-:Y:S04]  /*0700*/  STL [R1+0x54c], RZ ;  /* 0x00054cff01007387 */ /* 0x000fe80000100800 */
[----:B------:R-:W-:Y:S01]  /*0710*/  STL [R1+0x560], RZ ;  /* 0x000560ff01007387 */ /* 0x000fe20000100800 */
[----:B0-----:R-:W-:-:S03]  /*0720*/  IMAD.MOV R10, RZ, RZ, -R5 ;  /* 0x000000ffff0a7224 */ /* 0x001fc600078e0a05 */
[----:B------:R-:W-:Y:S01]  /*0730*/  STL [R1+0x564], RZ ;  /* 0x000564ff01007387 */ /* 0x000fe20000100800 */
[----:B------:R-:W-:Y:S01]  /*0740*/  IMAD.MOV.U32 R4, RZ, RZ, R10 ;  /* 0x000000ffff047224 */ /* 0x000fe200078e000a */
[----:B------:R-:W-:Y:S02]  /*0750*/  IABS R10, R13 ;  /* 0x0000000d000a7213 */ /* 0x000fe40000000000 */
[----:B------:R-:W-:Y:S01]  /*0760*/  STL [R1+0x568], RZ ;  /* 0x000568ff01007387 */ /* 0x000fe20000100800 */
[----:B------:R-:W-:Y:S02]  /*0770*/  IMAD R7, R4, R9, RZ ;  /* 0x0000000904077224 */ /* 0x000fe400078e02ff */
[----:B------:R-:W-:Y:S01]  /*0780*/  IMAD.MOV.U32 R4, RZ, RZ, RZ ;  /* 0x000000ffff047224 */ /* 0x000fe200078e00ff */
[----:B------:R-:W-:Y:S03]  /*0790*/  STL [R1+0x56c], RZ ;  /* 0x00056cff01007387 */ /* 0x000fe60000100800 */
[----:B------:R-:W-:Y:S01]  /*07a0*/  IMAD.HI.U32 R4, R5, R7, R4 ;  /* 0x0000000705047227 */ /* 0x000fe200078e0004 */
[----:B------:R-:W-:Y:S03]  /*07b0*/  STL [R1+0x580], RZ ;  /* 0x000580ff01007387 */ /* 0x000fe60000100800 */
[----:B------:R-:W-:Y:S01]  /*07c0*/  IMAD.MOV R5, RZ, RZ, -R10 ;  /* 0x000000ffff057224 */ /* 0x000fe200078e0a0a */
[----:B------:R-:W-:Y:S01]  /*07d0*/  STL [R1+0x584], RZ ;  /* 0x000584ff01007387 */ /* 0x000fe20000100800 */
[----:B------:R-:W-:-:S03]  /*07e0*/  IMAD.HI.U32 R0, R4, R11, RZ ;  /* 0x0000000b04007227 */ /* 0x000fc600078e00ff */
[----:B------:R-:W-:Y:S01]  /*07f0*/  STL [R1+0x588], RZ ;  /* 0x000588ff01007387 */ /* 0x000fe20000100800 */
[----:B------:R-:W-:Y:S02]  /*0800*/  IMAD R4, R0, R5, R11 ;  /* 0x0000000500047224 */ /* 0x000fe400078e020b */
[----:B------:R-:W0:Y:S01]  /*0810*/  LDC R5, c[0x0][0x230] ;  /* 0x00008c00ff057b82 */ /* 0x000e220000000800 */
        /* <DEDUP_REMOVED lines=11> */
[-C--:B------:R-:W-:Y:S01]  /*08d0*/  LOP3.LUT R4, R6, R13.reuse, RZ, 0x3c, !PT ;  /* 0x0000000d06047212 */ /* 0x080fe200078e3cff */
[----:B------:R-:W-:Y:S01]  /*08e0*/  STL [R1+0x5c4], RZ ;  /* 0x0005c4ff01007387 */ /* 0x000fe20000100800 */
[----:B0-----:R-:W-:Y:S02]  /*08f0*/  VIADD R5, R5, 0x1f ;  /* 0x0000001f05057836 */ /* 0x001fe40000000000 */
[----:B------:R-:W-:Y:S01]  /*0900*/  ISETP.GE.AND P2, PT, R4, RZ, PT ;  /* 0x000000ff0400720c */ /* 0x000fe20003f46270 */
[----:B------:R-:W-:Y:S04]  /*0910*/  STL [R1+0x5c8], RZ ;  /* 0x0005c8ff01007387 */ /* 0x000fe80000100800 */
[----:B------:R-:W-:Y:S02]  /*0920*/  STL [R1+0x5cc], RZ ;  /* 0x0005ccff01007387 */ /* 0x000fe40000100800 */
[----:B------:R-:W-:Y:S01]  /*0930*/  @P0 VIADD R0, R0, 0x1 ;  /* 0x0000000100000836 */ /* 0x000fe20000000000 */
[----:B------:R-:W-:Y:S01]  /*0940*/  ISETP.GE.AND P0, PT, R5, 0x20, PT ;  /* 0x000000200500780c */ /* 0x000fe20003f06270 */
[----:B------:R-:W-:Y:S04]  /*0950*/  STL [R1+0x5e0], RZ ;  /* 0x0005e0ff01007387 */ /* 0x000fe80000100800 */
[----:B------:R-:W-:Y:S01]  /*0960*/  STL [R1+0x5e4], RZ ;  /* 0x0005e4ff01007387 */ /* 0x000fe20000100800 */
[----:B------:R-:W-:Y:S01]  /*0970*/  @!P2 IMAD.MOV R0, RZ, RZ, -R0 ;  /* 0x000000ffff00a224 */ /* 0x000fe200078e0a00 */
[----:B------:R-:W-:-:S02]  /*0980*/  @!P1 LOP3.LUT R0, RZ, R13, RZ, 0x33, !PT ;  /* 0x0000000dff009212 */ /* 0x000fc400078e33ff */
[----:B------:R-:W-:Y:S03]  /*0990*/  STL [R1+0x5e8], RZ ;  /* 0x0005e8ff01007387 */ /* 0x000fe60000100800 */
[----:B------:R-:W-:Y:S01]  /*09a0*/  IMAD.MOV R4, RZ, RZ, -R0 ;  /* 0x000000ffff047224 */ /* 0x000fe200078e0a00 */
[----:B------:R-:W-:Y:S01]  /*09b0*/  STL [R1+0x5ec], RZ ;  /* 0x0005ecff01007387 */ /* 0x000fe20000100800 */
[----:B------:R-:W-:Y:S02]  /*09c0*/  IMAD.SHL.U32 R0, R0, 0x200, RZ ;  /* 0x0000020000007824 */ /* 0x000fe400078e00ff */
[----:B------:R-:W-:Y:S01]  /*09d0*/  IMAD R4, R13, R4, R6 ;  /* 0x000000040d047224 */ /* 0x000fe200078e0206 */
[----:B------:R-:W-:Y:S01]  /*09e0*/  STL [R1+0x600], RZ ;  /* 0x000600ff01007387 */ /* 0x000fe20000100800 */
[C---:B------:R-:W-:Y:S02]  /*09f0*/  VIADD R5, R0.reuse, 0x1 ;  /* 0x0000000100057836 */ /* 0x040fe40000000000 */
[C---:B------:R-:W-:Y:S01]  /*0a00*/  VIADD R5, R0.reuse, 0x4 ;  /* 0x0000000400057836 */ /* 0x040fe20000000000 */
[----:B------:R-:W-:Y:S01]  /*0a10*/  STL [R1+0x604], RZ ;  /* 0x000604ff01007387 */ /* 0x000fe20000100800 */
[----:B------:R-:W-:-:S02]  /*0a20*/  VIADD R5, R0, 0x7 ;  /* 0x0000000700057836 */ /* 0x000fc40000000000 */
[C---:B------:R-:W-:Y:S01]  /*0a30*/  VIADD R5, R0.reuse, 0xa ;  /* 0x0000000a00057836 */ /* 0x040fe20000000000 */
[----:B------:R-:W-:Y:S01]  /*0a40*/  STL [R1+0x608], RZ ;  /* 0x000608ff01007387 */ /* 0x000fe20000100800 */
[C---:B------:R-:W-:Y:S02]  /*0a50*/  VIADD R5, R0.reuse, 0xd ;  /* 0x0000000d00057836 */ /* 0x040fe40000000000 */
[C---:B------:R-:W-:Y:S01]  /*0a60*/  VIADD R5, R0.reuse, 0x10 ;  /* 0x0000001000057836 */ /* 0x040fe20000000000 */
        /* <DEDUP_REMOVED lines=11> */
[----:B------:R-:W-:Y:S01]  /*0b20*/  VIADD R5, R0, 0x28 ;  /* 0x0000002800057836 */ /* 0x000fe20000000000 */
[----:B------:R-:W-:Y:S01]  /*0b30*/  STL [R1+0x62c], RZ ;  /* 0x00062cff01007387 */ /* 0x000fe20000100800 */
[----:B------:R-:W-:-:S02]  /*0b40*/  IMAD.IADD R4, R8, 0x1, R4 ;  /* 0x0000000108047824 */ /* 0x000fc400078e0204 */
        /* <DEDUP_REMOVED lines=698> */
[----:B------:R-:W-:-:S03]  /*36f0*/  VIADD R5, R0, 0x1fe ;  /* 0x000001fe00057836 */ /* 0x000fc60000000000 */
[----:B------:R-:W-:Y:S04]  /*3700*/  STL [R1+0x11d4], RZ ;  /* 0x0011d4ff01007387 */ /* 0x000fe80000100800 */
        /* <DEDUP_REMOVED lines=659> */
[----:B------:R-:W-:Y:S01]  /*6040*/  STL [R1+0x484], RZ ;  /* 0x000484ff01007387 */ /* 0x000fe20000100800 */
[----:B------:R-:W0:Y:S03]  /*6050*/  S2R R14, SR_TID.X ;  /* 0x00000000000e7919 */ /* 0x000e260000002100 */
        /* <DEDUP_REMOVED lines=8> */
[----:B0-----:R-:W-:Y:S01]  /*60e0*/  LOP3.LUT R6, R14, 0x1f, RZ, 0xc0, !PT ;  /* 0x0000001f0e067812 */ /* 0x001fe200078ec0ff */
[----:B------:R-:W-:-:S02]  /*60f0*/  VIADD R14, R0, 0x1f5 ;  /* 0x000001f5000e7836 */ /* 0x000fc40000000000 */
[----:B------:R-:W-:Y:S02]  /*6100*/  STL [R1+0x468], RZ ;  /* 0x000468ff01007387 */ /* 0x000fe40000100800 */
[----:B------:R-:W-:Y:S02]  /*6110*/  IMAD R28, R4, 0x40, R6 ;  /* 0x00000040041c7824 */ /* 0x000fe400078e0206 */
        /* <DEDUP_REMOVED lines=44> */
[----:B------:R-:W-:Y:S01]  /*63e0*/  VIADD R4, R0, 0x1ff ;  /* 0x000001ff00047836 */ /* 0x000fe20000000000 */
        /* <DEDUP_REMOVED lines=18> */
[----:B------:R0:W-:Y:S02]  /*6510*/  STL [R1+0x138], R28 ;  /* 0x0001381c01007387 */ /* 0x0001e40000100800 */
[----:B0-----:R-:W-:-:S05]  /*6520*/  VIADD R28, R28, 0x20 ;  /* 0x000000201c1c7836 */ /* 0x001fca0000000000 */
[----:B------:R0:W-:Y:S01]  /*6530*/  STL [R1+0x13c], R28 ;  /* 0x00013c1c01007387 */ /* 0x0001e20000100800 */
[----:B------:R-:W-:Y:S05]  /*6540*/  @!P0 BRA `(.L_x_0) ;  /* 0x0000071800108947 */ /* 0x000fea0003800000 */
[----:B------:R-:W-:Y:S01]  /*6550*/  IABS R45, R3 ;  /* 0x00000003002d7213 */ /* 0x000fe20000000000 */
[----:B------:R-:W-:Y:S01]  /*6560*/  ULDC UR5, c[0x0][0x23c] ;  /* 0x00008f0000057ab9 */ /* 0x000fe20000000800 */
[----:B------:R-:W-:Y:S01]  /*6570*/  IABS R55, R4 ;  /* 0x0000000400377213 */ /* 0x000fe20000000000 */
[----:B------:R-:W-:Y:S01]  /*6580*/  ULDC.64 UR6, c[0x0][0x218] ;  /* 0x0000860000067ab9 */ /* 0x000fe20000000a00 */
[----:B0-----:R-:W0:Y:S01]  /*6590*/  I2F.RP R28, R45 ;  /* 0x0000002d001c7306 */ /* 0x001e220000209400 */
[----:B------:R-:W-:Y:S01]  /*65a0*/  IABS R54, R5 ;  /* 0x0000000500367213 */ /* 0x000fe20000000000 */
[----:B------:R-:W-:Y:S01]  /*65b0*/  ULDC.64 UR8, c[0x0][0x210] ;  /* 0x0000840000087ab9 */ /* 0x000fe20000000a00 */
[----:B------:R-:W-:Y:S02]  /*65c0*/  IABS R53, R6 ;  /* 0x0000000600357213 */ /* 0x000fe40000000000 */
[----:B------:R-:W-:Y:S02]  /*65d0*/  ISETP.GE.AND P5, PT, R4, RZ, PT ;  /* 0x000000ff0400720c */ /* 0x000fe40003fa6270 */
[----:B------:R-:W-:-:S02]  /*65e0*/  ISETP.GE.AND P4, PT, R5, RZ, PT ;  /* 0x000000ff0500720c */ /* 0x000fc40003f86270 */
[----:B------:R-:W-:Y:S01]  /*65f0*/  IABS R5, R11 ;  /* 0x0000000b00057213 */ /* 0x000fe20000000000 */
[----:B0-----:R-:W0:Y:S02]  /*6600*/  MUFU.RCP R28, R28 ;  /* 0x0000001c001c7308 */ /* 0x001e240000001000 */
[----:B0-----:R-:W-:-:S06]  /*6610*/  VIADD R28, R28, 0xffffffe ;  /* 0x0ffffffe1c1c7836 */ /* 0x001fcc0000000000 */
[----:B------:R-:W0:Y:S02]  /*6620*/  F2I.FTZ.U32.TRUNC.NTZ R29, R28 ;  /* 0x0000001c001d7305 */ /* 0x000e24000021f000 */
[----:B0-----:R-:W-:-:S04]  /*6630*/  IMAD.MOV R28, RZ, RZ, -R29 ;  /* 0x000000ffff1c7224 */ /* 0x001fc800078e0a1d */
[----:B------:R-:W-:Y:S02]  /*6640*/  IMAD R41, R28, R45, RZ ;  /* 0x0000002d1c297224 */ /* 0x000fe400078e02ff */
[----:B------:R-:W-:-:S04]  /*6650*/  IMAD.MOV.U32 R28, RZ, RZ, RZ ;  /* 0x000000ffff1c7224 */ /* 0x000fc800078e00ff */
[----:B------:R-:W-:Y:S01]  /*6660*/  IMAD.HI.U32 R41, R29, R41, R28 ;  /* 0x000000291d297227 */ /* 0x000fe200078e001c */
[----:B------:R-:W-:Y:S02]  /*6670*/  IABS R28, R8 ;  /* 0x00000008001c7213 */ /* 0x000fe40000000000 */
[----:B------:R-:W-:-:S03]  /*6680*/  IABS R29, R7 ;  /* 0x00000007001d7213 */ /* 0x000fc60000000000 */
[----:B------:R-:W-:-:S04]  /*6690*/  IMAD.HI.U32 R58, R41, R55, RZ ;  /* 0x00000037293a7227 */ /* 0x000fc800078e00ff */
[----:B------:R-:W-:-:S04]  /*66a0*/  IMAD.HI.U32 R56, R41, R54, RZ ;  /* 0x0000003629387227 */ /* 0x000fc800078e00ff */
[----:B------:R-:W-:Y:S02]  /*66b0*/  IMAD.MOV R58, RZ, RZ, -R58 ;  /* 0x000000ffff3a7224 */ /* 0x000fe400078e0a3a */
[----:B------:R-:W-:Y:S02]  /*66c0*/  IMAD.MOV R56, RZ, RZ, -R56 ;  /* 0x000000ffff387224 */ /* 0x000fe400078e0a38 */
[C---:B------:R-:W-:Y:S02]  /*66d0*/  IMAD R55, R45.reuse, R58, R55 ;  /* 0x0000003a2d377224 */ /* 0x040fe400078e0237 */
[----:B------:R-:W-:Y:S02]  /*66e0*/  IMAD R54, R45, R56, R54 ;  /* 0x000000382d367224 */ /* 0x000fe400078e0236 */
[----:B------:R-:W-:Y:S01]  /*66f0*/  IMAD.HI.U32 R57, R41, R53, RZ ;  /* 0x0000003529397227 */ /* 0x000fe200078e00ff */
[C---:B------:R-:W-:Y:S02]  /*6700*/  ISETP.GT.U32.AND P1, PT, R45.reuse, R55, PT ;  /* 0x000000372d00720c */ /* 0x040fe40003f24070 */
[----:B------:R-:W-:Y:S01]  /*6710*/  ISETP.GT.U32.AND P2, PT, R45, R54, PT ;  /* 0x000000362d00720c */ /* 0x000fe20003f44070 */
[----:B------:R-:W-:-:S04]  /*6720*/  IMAD.HI.U32 R56, R41, R28, RZ ;  /* 0x0000001c29387227 */ /* 0x000fc800078e00ff */
[----:B------:R-:W-:Y:S02]  /*6730*/  IMAD.MOV R57, RZ, RZ, -R57 ;  /* 0x000000ffff397224 */ /* 0x000fe400078e0a39 */
[----:B------:R-:W-:-:S04]  /*6740*/  IMAD.HI.U32 R58, R41, R29, RZ ;  /* 0x0000001d293a7227 */ /* 0x000fc800078e00ff */
[----:B------:R-:W-:Y:S02]  /*6750*/  IMAD.MOV R56, RZ, RZ, -R56 ;  /* 0x000000ffff387224 */ /* 0x000fe400078e0a38 */
[C---:B------:R-:W-:Y:S01]  /*6760*/  IMAD R53, R45.reuse, R57, R53 ;  /* 0x000000392d357224 */ /* 0x040fe200078e0235 */
[----:B------:R-:W-:Y:S01]  /*6770*/  IABS R57, R9 ;  /* 0x0000000900397213 */ /* 0x000fe20000000000 */
[----:B------:R-:W-:Y:S02]  /*6780*/  IMAD.MOV R58, RZ, RZ, -R58 ;  /* 0x000000ffff3a7224 */ /* 0x000fe400078e0a3a */
[C---:B------:R-:W-:Y:S01]  /*6790*/  IMAD R28, R45.reuse, R56, R28 ;  /* 0x000000382d1c7224 */ /* 0x040fe200078e021c */
[----:B------:R-:W-:Y:S01]  /*67a0*/  ISETP.GT.U32.AND P0, PT, R45, R53, PT ;  /* 0x000000352d00720c */ /* 0x000fe20003f04070 */
[----:B------:R-:W-:Y:S02]  /*67b0*/  @!P1 IMAD.IADD R55, R55, 0x1, -R45 ;  /* 0x0000000137379824 */ /* 0x000fe400078e0a2d */
[C---:B------:R-:W-:Y:S01]  /*67c0*/  IMAD R29, R45.reuse, R58, R29 ;  /* 0x0000003a2d1d7224 */ /* 0x040fe200078e021d */
[----:B------:R-:W-:Y:S01]  /*67d0*/  IABS R58, R10 ;  /* 0x0000000a003a7213 */ /* 0x000fe20000000000 */
[----:B------:R-:W-:Y:S01]  /*67e0*/  @!P2 IMAD.IADD R54, R54, 0x1, -R45 ;  /* 0x000000013636a824 */ /* 0x000fe200078e0a2d */
[----:B------:R-:W-:Y:S01]  /*67f0*/  ISETP.GT.U32.AND P2, PT, R45, R28, PT ;  /* 0x0000001c2d00720c */ /* 0x000fe20003f44070 */
[----:B------:R-:W-:Y:S01]  /*6800*/  IMAD.HI.U32 R56, R41, R57, RZ ;  /* 0x0000003929387227 */ /* 0x000fe200078e00ff */
[----:B------:R-:W-:-:S02]  /*6810*/  ISETP.GT.U32.AND P6, PT, R45, R55, PT ;  /* 0x000000372d00720c */ /* 0x000fc40003fc4070 */
[----:B------:R-:W-:Y:S01]  /*6820*/  ISETP.GT.U32.AND P3, PT, R45, R29, PT ;  /* 0x0000001d2d00720c */ /* 0x000fe20003f64070 */
[----:B------:R-:W-:Y:S01]  /*6830*/  IMAD.HI.U32 R4, R41, R58, RZ ;  /* 0x0000003a29047227 */ /* 0x000fe200078e00ff */
[----:B------:R-:W-:-:S03]  /*6840*/  ISETP.GT.U32.AND P1, PT, R45, R54, PT ;  /* 0x000000362d00720c */ /* 0x000fc60003f24070 */
[--C-:B------:R-:W-:Y:S01]  /*6850*/  @!P0 IMAD.IADD R53, R53, 0x1, -R45.reuse ;  /* 0x0000000135358824 */ /* 0x100fe200078e0a2d */
[----:B------:R-:W-:Y:S01]  /*6860*/  ISETP.GE.AND P0, PT, R6, RZ, PT ;  /* 0x000000ff0600720c */ /* 0x000fe20003f06270 */
[----:B------:R-:W-:Y:S02]  /*6870*/  IMAD.MOV R56, RZ, RZ, -R56 ;  /* 0x000000ffff387224 */ /* 0x000fe400078e0a38 */
[--C-:B------:R-:W-:Y:S01]  /*6880*/  @!P2 IMAD.IADD R28, R28, 0x1, -R45.reuse ;  /* 0x000000011c1ca824 */ /* 0x100fe200078e0a2d */
[----:B------:R-:W-:Y:S01]  /*6890*/  ISETP.GT.U32.AND P2, PT, R45, R53, PT ;  /* 0x000000352d00720c */ /* 0x000fe20003f44070 */
[--C-:B------:R-:W-:Y:S02]  /*68a0*/  @!P6 IMAD.IADD R55, R55, 0x1, -R45.reuse ;  /* 0x000000013737e824 */ /* 0x100fe400078e0a2d */
[----:B------:R-:W-:Y:S01]  /*68b0*/  @!P3 IMAD.IADD R29, R29, 0x1, -R45 ;  /* 0x000000011d1db824 */ /* 0x000fe200078e0a2d */
[----:B------:R-:W-:Y:S01]  /*68c0*/  ISETP.GE.AND P3, PT, R7, RZ, PT ;  /* 0x000000ff0700720c */ /* 0x000fe20003f66270 */
[C---:B------:R-:W-:Y:S01]  /*68d0*/  IMAD R56, R45.reuse, R56, R57 ;  /* 0x000000382d387224 */ /* 0x040fe200078e0239 */
[----:B------:R-:W-:Y:S01]  /*68e0*/  ISETP.GT.U32.AND P6, PT, R45, R28, PT ;  /* 0x0000001c2d00720c */ /* 0x000fe20003fc4070 */
[----:B------:R-:W-:-:S02]  /*68f0*/  IMAD.MOV R4, RZ, RZ, -R4 ;  /* 0x000000ffff047224 */ /* 0x000fc400078e0a04 */
[----:B------:R-:W-:Y:S01]  /*6900*/  @!P1 IMAD.IADD R54, R54, 0x1, -R45 ;  /* 0x0000000136369824 */ /* 0x000fe200078e0a2d */
[C---:B------:R-:W-:Y:S01]  /*6910*/  ISETP.GT.U32.AND P1, PT, R45.reuse, R29, PT ;  /* 0x0000001d2d00720c */ /* 0x040fe20003f24070 */
[----:B------:R-:W-:Y:S02]  /*6920*/  IMAD.MOV.U32 R7, RZ, RZ, R55 ;  /* 0x000000ffff077224 */ /* 0x000fe400078e0037 */
[----:B------:R-:W-:Y:S02]  /*6930*/  IMAD.MOV.U32 R6, RZ, RZ, R54 ;  /* 0x000000ffff067224 */ /* 0x000fe400078e0036 */
[----:B------:R-:W-:Y:S01]  /*6940*/  @!P5 IMAD.MOV R7, RZ, RZ, -R7 ;  /* 0x000000ffff07d224 */ /* 0x000fe200078e0a07 */
[C---:B------:R-:W-:Y:S01]  /*6950*/  ISETP.GT.U32.AND P5, PT, R45.reuse, R56, PT ;  /* 0x000000382d00720c */ /* 0x040fe20003fa4070 */
[----:B------:R-:W-:Y:S02]  /*6960*/  IMAD R4, R45, R4, R58 ;  /* 0x000000042d047224 */ /* 0x000fe400078e023a */
[----:B------:R-:W-:Y:S01]  /*6970*/  @!P4 IMAD.MOV R6, RZ, RZ, -R6 ;  /* 0x000000ffff06c224 */ /* 0x000fe200078e0a06 */
[----:B------:R0:W-:Y:S01]  /*6980*/  STL [R1+0x4b4], R7 ;  /* 0x0004b40701007387 */ /* 0x0001e20000100800 */
[--C-:B------:R-:W-:Y:S01]  /*6990*/  @!P2 IMAD.IADD R53, R53, 0x1, -R45.reuse ;  /* 0x000000013535a824 */ /* 0x100fe200078e0a2d */
[----:B------:R-:W-:Y:S01]  /*69a0*/  ISETP.GT.U32.AND P2, PT, R45, R4, PT ;  /* 0x000000042d00720c */ /* 0x000fe20003f44070 */
[--C-:B------:R-:W-:Y:S01]  /*69b0*/  @!P1 IMAD.IADD R29, R29, 0x1, -R45.reuse ;  /* 0x000000011d1d9824 */ /* 0x100fe200078e0a2d */
[----:B------:R1:W-:Y:S01]  /*69c0*/  STL [R1+0x4b0], R6 ;  /* 0x0004b00601007387 */ /* 0x0003e20000100800 */
[----:B------:R-:W-:Y:S01]  /*69d0*/  ISETP.GE.AND P4, PT, R8, RZ, PT ;  /* 0x000000ff0800720c */ /* 0x000fe20003f86270 */
[----:B------:R-:W-:Y:S01]  /*69e0*/  @!P6 IMAD.IADD R28, R28, 0x1, -R45 ;  /* 0x000000011c1ce824 */ /* 0x000fe200078e0a2d */
[----:B------:R-:W-:Y:S01]  /*69f0*/  ISETP.GE.AND P6, PT, R10, RZ, PT ;  /* 0x000000ff0a00720c */ /* 0x000fe20003fc6270 */
[----:B------:R-:W-:Y:S01]  /*6a00*/  IMAD.MOV.U32 R54, RZ, RZ, R53 ;  /* 0x000000ffff367224 */ /* 0x000fe200078e0035 */
[----:B------:R-:W-:Y:S01]  /*6a10*/  ISETP.GE.AND P1, PT, R9, RZ, PT ;  /* 0x000000ff0900720c */ /* 0x000fe20003f26270 */
[----:B------:R-:W-:Y:S01]  /*6a20*/  @!P5 IMAD.IADD R56, R56, 0x1, -R45 ;  /* 0x000000013838d824 */ /* 0x000fe200078e0a2d */
[----:B------:R-:W-:Y:S01]  /*6a30*/  ISETP.GE.AND P5, PT, R11, RZ, PT ;  /* 0x000000ff0b00720c */ /* 0x000fe20003fa6270 */
[----:B------:R-:W-:Y:S01]  /*6a40*/  IMAD.MOV.U32 R11, RZ, RZ, R29 ;  /* 0x000000ffff0b7224 */ /* 0x000fe200078e001d */
[----:B0-----:R-:W-:Y:S01]  /*6a50*/  IABS R7, R12 ;  /* 0x0000000c00077213 */ /* 0x001fe20000000000 */
[----:B-1----:R-:W-:Y:S01]  /*6a60*/  IMAD.HI.U32 R6, R41, R5, RZ ;  /* 0x0000000529067227 */ /* 0x002fe200078e00ff */
[----:B------:R-:W-:-:S03]  /*6a70*/  IABS R8, R13 ;  /* 0x0000000d00087213 */ /* 0x000fc60000000000 */
[----:B------:R-:W-:Y:S02]  /*6a80*/  IMAD.MOV R6, RZ, RZ, -R6 ;  /* 0x000000ffff067224 */ /* 0x000fe400078e0a06 */
[----:B------:R-:W-:Y:S01]  /*6a90*/  @!P2 IMAD.IADD R4, R4, 0x1, -R45 ;  /* 0x000000010404a824 */ /* 0x000fe200078e0a2d */
[C---:B------:R-:W-:Y:S01]  /*6aa0*/  ISETP.GT.U32.AND P2, PT, R45.reuse, R56, PT ;  /* 0x000000382d00720c */ /* 0x040fe20003f44070 */
[C---:B------:R-:W-:Y:S02]  /*6ab0*/  IMAD R6, R45.reuse, R6, R5 ;  /* 0x000000062d067224 */ /* 0x040fe400078e0205 */
[----:B------:R-:W-:Y:S02]  /*6ac0*/  @!P3 IMAD.MOV R11, RZ, RZ, -R11 ;  /* 0x000000ffff0bb224 */ /* 0x000fe400078e0a0b */
[----:B------:R-:W-:Y:S01]  /*6ad0*/  @!P0 IMAD.MOV R54, RZ, RZ, -R54 ;  /* 0x000000ffff368224 */ /* 0x000fe200078e0a36 */
[C---:B------:R-:W-:Y:S01]  /*6ae0*/  ISETP.GT.U32.AND P3, PT, R45.reuse, R6, PT ;  /* 0x000000062d00720c */ /* 0x040fe20003f64070 */
[----:B------:R-:W-:Y:S01]  /*6af0*/  IMAD.MOV.U32 R10, RZ, RZ, R28 ;  /* 0x000000ffff0a7224 */ /* 0x000fe200078e001c */
[----:B------:R-:W-:Y:S01]  /*6b00*/  ISETP.GT.U32.AND P0, PT, R45, R4, PT ;  /* 0x000000042d00720c */ /* 0x000fe20003f04070 */
[----:B------:R-:W-:Y:S01]  /*6b10*/  IMAD.HI.U32 R5, R41, R7, RZ ;  /* 0x0000000729057227 */ /* 0x000fe200078e00ff */
[----:B------:R-:W-:Y:S03]  /*6b20*/  STL [R1+0x4ac], R54 ;  /* 0x0004ac3601007387 */ /* 0x000fe60000100800 */
[----:B------:R-:W-:Y:S01]  /*6b30*/  @!P4 IMAD.MOV R10, RZ, RZ, -R10 ;  /* 0x000000ffff0ac224 */ /* 0x000fe200078e0a0a */
[----:B------:R0:W-:Y:S01]  /*6b40*/  STL [R1+0x4a8], R11 ;  /* 0x0004a80b01007387 */ /* 0x0001e20000100800 */
[----:B------:R-:W-:Y:S01]  /*6b50*/  @!P2 IMAD.IADD R56, R56, 0x1, -R45 ;  /* 0x000000013838a824 */ /* 0x000fe200078e0a2d */
[----:B------:R-:W-:Y:S01]  /*6b60*/  ISETP.GE.AND P2, PT, R13, RZ, PT ;  /* 0x000000ff0d00720c */ /* 0x000fe20003f46270 */
[----:B------:R-:W-:Y:S01]  /*6b70*/  IMAD.MOV R5, RZ, RZ, -R5 ;  /* 0x000000ffff057224 */ /* 0x000fe200078e0a05 */
[----:B------:R1:W-:Y:S01]  /*6b80*/  STL [R1+0x31c], R10 ;  /* 0x00031c0a01007387 */ /* 0x0003e20000100800 */
[--C-:B------:R-:W-:Y:S01]  /*6b90*/  @!P3 IMAD.IADD R6, R6, 0x1, -R45.reuse ;  /* 0x000000010606b824 */ /* 0x100fe200078e0a2d */
[----:B------:R-:W-:Y:S01]  /*6ba0*/  ISETP.GE.AND P4, PT, R12, RZ, PT ;  /* 0x000000ff0c00720c */ /* 0x000fe20003f86270 */
[----:B------:R-:W-:Y:S01]  /*6bb0*/  @!P0 IMAD.IADD R4, R4, 0x1, -R45 ;  /* 0x0000000104048824 */ /* 0x000fe200078e0a2d */
[----:B------:R-:W-:Y:S01]  /*6bc0*/  ISETP.GE.AND P0, PT, R14, RZ, PT ;  /* 0x000000ff0e00720c */ /* 0x000fe20003f06270 */
[----:B------:R-:W-:Y:S01]  /*6bd0*/  IMAD.HI.U32 R9, R41, R8, RZ ;  /* 0x0000000829097227 */ /* 0x000fe200078e00ff */
[----:B0-----:R-:W-:-:S02]  /*6be0*/  IABS R11, R14 ;  /* 0x0000000e000b7213 */ /* 0x001fc40000000000 */
[----:B------:R-:W-:Y:S01]  /*6bf0*/  ISETP.GE.AND P3, PT, R15, RZ, PT ;  /* 0x000000ff0f00720c */ /* 0x000fe20003f66270 */
[C---:B------:R-:W-:Y:S01]  /*6c00*/  IMAD R7, R45.reuse, R5, R7 ;  /* 0x000000052d077224 */ /* 0x040fe200078e0207 */
[----:B------:R-:W-:Y:S01]  /*6c10*/  IABS R5, R17 ;  /* 0x0000001100057213 */ /* 0x000fe20000000000 */
[----:B-1----:R-:W-:Y:S02]  /*6c20*/  IMAD.MOV.U32 R10, RZ, RZ, R56 ;  /* 0x000000ffff0a7224 */ /* 0x002fe400078e0038 */
[----:B------:R-:W-:Y:S01]  /*6c30*/  IMAD.MOV.U32 R14, RZ, RZ, R4 ;  /* 0x000000ffff0e7224 */ /* 0x000fe200078e0004 */
[----:B------:R-:W-:Y:S01]  /*6c40*/  IABS R4, R18 ;  /* 0x0000001200047213 */ /* 0x000fe20000000000 */
[----:B------:R-:W-:Y:S01]  /*6c50*/  @!P1 IMAD.MOV R10, RZ, RZ, -R10 ;  /* 0x000000ffff0a9224 */ /* 0x000fe200078e0a0a */
[C---:B------:R-:W-:Y:S01]  /*6c60*/  ISETP.GT.U32.AND P1, PT, R45.reuse, R6, PT ;  /* 0x000000062d00720c */ /* 0x040fe20003f24070 */
[----:B------:R-:W-:Y:S02]  /*6c70*/  IMAD.MOV R9, RZ, RZ, -R9 ;  /* 0x000000ffff097224 */ /* 0x000fe400078e0a09 */
[----:B------:R-:W-:Y:S01]  /*6c80*/  @!P6 IMAD.MOV R14, RZ, RZ, -R14 ;  /* 0x000000ffff0ee224 */ /* 0x000fe200078e0a0e */
[C---:B------:R-:W-:Y:S01]  /*6c90*/  ISETP.GT.U32.AND P6, PT, R45.reuse, R7, PT ;  /* 0x000000072d00720c */ /* 0x040fe20003fc4070 */
[----:B------:R-:W-:Y:S01]  /*6ca0*/  IMAD R8, R45, R9, R8 ;  /* 0x000000092d087224 */ /* 0x000fe200078e0208 */
[----:B------:R0:W-:Y:S01]  /*6cb0*/  STL [R1+0x320], R10 ;  /* 0x0003200a01007387 */ /* 0x0001e20000100800 */
[----:B------:R-:W-:Y:S01]  /*6cc0*/  IMAD.HI.U32 R13, R41, R11, RZ ;  /* 0x0000000b290d7227 */ /* 0x000fe200078e00ff */
[----:B------:R-:W-:-:S02]  /*6cd0*/  IABS R9, R16 ;  /* 0x0000001000097213 */ /* 0x000fc40000000000 */
[----:B------:R1:W-:Y:S01]  /*6ce0*/  STL [R1+0x324], R14 ;  /* 0x0003240e01007387 */ /* 0x0003e20000100800 */
[----:B------:R-:W-:Y:S02]  /*6cf0*/  IMAD.MOV R13, RZ, RZ, -R13 ;  /* 0x000000ffff0d7224 */ /* 0x000fe400078e0a0d */
[----:B------:R-:W-:Y:S01]  /*6d00*/  @!P1 IMAD.IADD R6, R6, 0x1, -R45 ;  /* 0x0000000106069824 */ /* 0x000fe200078e0a2d */
[C---:B------:R-:W-:Y:S01]  /*6d10*/  ISETP.GT.U32.AND P1, PT, R45.reuse, R8, PT ;  /* 0x000000082d00720c */ /* 0x040fe20003f24070 */
[----:B------:R-:W-:Y:S01]  /*6d20*/  IMAD R11, R45, R13, R11 ;  /* 0x0000000d2d0b7224 */ /* 0x000fe200078e020b */
[----:B0-----:R-:W-:Y:S01]  /*6d30*/  IABS R10, R15 ;  /* 0x0000000f000a7213 */ /* 0x001fe20000000000 */
[----:B------:R-:W-:Y:S02]  /*6d40*/  @!P6 IMAD.IADD R7, R7, 0x1, -R45 ;  /* 0x000000010707e824 */ /* 0x000fe400078e0a2d */
[----:B------:R-:W-:Y:S01]  /*6d50*/  IMAD.MOV.U32 R15, RZ, RZ, R6 ;  /* 0x000000ffff0f7224 */ /* 0x000fe200078e0006 */
[----:B------:R-:W-:Y:S01]  /*6d60*/  ISETP.GT.U32.AND P6, PT, R45, R11, PT ;  /* 0x0000000b2d00720c */ /* 0x000fe20003fc4070 */
[----:B------:R-:W-:Y:S01]  /*6d70*/  IMAD.HI.U32 R12, R41, R10, RZ ;  /* 0x0000000a290c7227 */ /* 0x000fe200078e00ff */
[----:B------:R-:W-:-:S03]  /*6d80*/  IABS R6, R21 ;  /* 0x0000001500067213 */ /* 0x000fc60000000000 */
[----:B------:R-:W-:Y:S02]  /*6d90*/  IMAD.MOV R12, RZ, RZ, -R12 ;  /* 0x000000ffff0c7224 */ /* 0x000fe400078e0a0c */
[----:B------:R-:W-:Y:S01]  /*6da0*/  @!P1 IMAD.IADD R8, R8, 0x1, -R45 ;  /* 0x0000000108089824 */ /* 0x000fe200078e0a2d */
[----:B------:R-:W-:Y:S01]  /*6db0*/  ISETP.GT.U32.AND P1, PT, R45, R7, PT ;  /* 0x000000072d00720c */ /* 0x000fe20003f24070 */
[----:B-1----:R-:W-:-:S04]  /*6dc0*/  IMAD.HI.U32 R14, R41, R9, RZ ;  /* 0x00000009290e7227 */ /* 0x002fc800078e00ff */
[----:B------:R-:W-:Y:S02]  /*6dd0*/  @!P6 IMAD.IADD R11, R11, 0x1, -R45 ;  /* 0x000000010b0be824 */ /* 0x000fe400078e0a2d */
[----:B------:R-:W-:Y:S01]  /*6de0*/  @!P5 IMAD.MOV R15, RZ, RZ, -R15 ;  /* 0x000000ffff0fd224 */ /* 0x000fe200078e0a0f */
[C---:B------:R-:W-:Y:S01]  /*6df0*/  ISETP.GT.U32.AND P5, PT, R45.reuse, R8, PT ;  /* 0x000000082d00720c */ /* 0x040fe20003fa4070 */
[C---:B------:R-:W-:Y:S01]  /*6e00*/  IMAD R10, R45.reuse, R12, R10 ;  /* 0x0000000c2d0a7224 */ /* 0x040fe200078e020a */
[----:B------:R-:W-:Y:S01]  /*6e10*/  ISETP.GT.U32.AND P6, PT, R45, R11, PT ;  /* 0x0000000b2d00720c */ /* 0x000fe20003fc4070 */
[C---:B------:R-:W-:Y:S01]  /*6e20*/  IMAD.HI.U32 R13, R41.reuse, R5, RZ ;  /* 0x00000005290d7227 */ /* 0x040fe200078e00ff */
[----:B------:R-:W-:Y:S03]  /*6e30*/  STL [R1+0x328], R15 ;  /* 0x0003280f01007387 */ /* 0x000fe60000100800 */
[----:B------:R-:W-:-:S04]  /*6e40*/  IMAD.HI.U32 R12, R41, R4, RZ ;  /* 0x00000004290c7227 */ /* 0x000fc800078e00ff */
[----:B------:R-:W-:Y:S02]  /*6e50*/  IMAD.MOV R14, RZ, RZ, -R14 ;  /* 0x000000ffff0e7224 */ /* 0x000fe400078e0a0e */
[----:B------:R-:W-:Y:S01]  /*6e60*/  @!P1 IMAD.IADD R7, R7, 0x1, -R45 ;  /* 0x0000000107079824 */ /* 0x000fe200078e0a2d */
[C---:B------:R-:W-:Y:S01]  /*6e70*/  ISETP.GT.U32.AND P1, PT, R45.reuse, R10, PT ;  /* 0x0000000a2d00720c */ /* 0x040fe20003f24070 */
[----:B------:R-:W-:Y:S02]  /*6e80*/  IMAD.MOV R13, RZ, RZ, -R13 ;  /* 0x000000ffff0d7224 */ /* 0x000fe400078e0a0d */
[----:B------:R-:W-:Y:S02]  /*6e90*/  IMAD.MOV R12, RZ, RZ, -R12 ;  /* 0x000000ffff0c7224 */ /* 0x000fe400078e0a0c */
[----:B------:R-:W-:Y:S02]  /*6ea0*/  IMAD R9, R45, R14, R9 ;  /* 0x0000000e2d097224 */ /* 0x000fe400078e0209 */
[----:B------:R-:W-:-:S02]  /*6eb0*/  IMAD.MOV.U32 R28, RZ, RZ, R7 ;  /* 0x000000ffff1c7224 */ /* 0x000fc400078e0007 */
[C---:B------:R-:W-:Y:S01]  /*6ec0*/  IMAD R5, R45.reuse, R13, R5 ;  /* 0x0000000d2d057224 */ /* 0x040fe200078e0205 */
[----:B------:R-:W-:Y:S01]  /*6ed0*/  IABS R13, R19 ;  /* 0x00000013000d7213 */ /* 0x000fe20000000000 */
[C---:B------:R-:W-:Y:S01]  /*6ee0*/  IMAD R4, R45.reuse, R12, R4 ;  /* 0x0000000c2d047224 */ /* 0x040fe200078e0204 */
[----:B------:R-:W-:Y:S01]  /*6ef0*/  IABS R12, R20 ;  /* 0x00000014000c7213 */ /* 0x000fe20000000000 */
[----:B------:R-:W-:Y:S01]  /*6f00*/  @!P4 IMAD.MOV R28, RZ, RZ, -R28 ;  /* 0x000000ffff1cc224 */ /* 0x000fe200078e0a1c */
[C---:B------:R-:W-:Y:S01]  /*6f10*/  ISETP.GT.U32.AND P4, PT, R45.reuse, R9, PT ;  /* 0x000000092d00720c */ /* 0x040fe20003f84070 */
[--C-:B------:R-:W-:Y:S01]  /*6f20*/  @!P5 IMAD.IADD R8, R8, 0x1, -R45.reuse ;  /* 0x000000010808d824 */ /* 0x100fe200078e0a2d */
[----:B------:R-:W-:Y:S01]  /*6f30*/  ISETP.GT.U32.AND P5, PT, R45, R5, PT ;  /* 0x000000052d00720c */ /* 0x000fe20003fa4070 */
[----:B------:R-:W-:Y:S01]  /*6f40*/  @!P6 IMAD.IADD R11, R11, 0x1, -R45 ;  /* 0x000000010b0be824 */ /* 0x000fe200078e0a2d */
[----:B------:R-:W-:Y:S01]  /*6f50*/  ISETP.GT.U32.AND P6, PT, R45, R4, PT ;  /* 0x000000042d00720c */ /* 0x000fe20003fc4070 */
[----:B------:R-:W-:Y:S01]  /*6f60*/  IMAD.HI.U32 R7, R41, R13, RZ ;  /* 0x0000000d29077227 */ /* 0x000fe200078e00ff */
[----:B------:R0:W-:Y:S03]  /*6f70*/  STL [R1+0x32c], R28 ;  /* 0x00032c1c01007387 */ /* 0x0001e60000100800 */
[----:B------:R-:W-:-:S02]  /*6f80*/  IMAD.MOV R7, RZ, RZ, -R7 ;  /* 0x000000ffff077224 */ /* 0x000fc400078e0a07 */
[----:B------:R-:W-:Y:S01]  /*6f90*/  @!P1 IMAD.IADD R10, R10, 0x1, -R45 ;  /* 0x000000010a0a9824 */ /* 0x000fe200078e0a2d */
[----:B------:R-:W-:Y:S01]  /*6fa0*/  ISETP.GE.AND P1, PT, R16, RZ, PT ;  /* 0x000000ff1000720c */ /* 0x000fe20003f26270 */
[----:B------:R-:W-:Y:S02]  /*6fb0*/  IMAD R7, R45, R7, R13 ;  /* 0x000000072d077224 */ /* 0x000fe400078e020d */
[----:B------:R-:W-:Y:S01]  /*6fc0*/  @!P4 IMAD.IADD R9, R9, 0x1, -R45 ;  /* 0x000000010909c824 */ /* 0x000fe200078e0a2d */
[----:B------:R-:W-:Y:S01]  /*6fd0*/  ISETP.GT.U32.AND P4, PT, R45, R10, PT ;  /* 0x0000000a2d00720c */ /* 0x000fe20003f84070 */
[----:B------:R-:W-:Y:S01]  /*6fe0*/  IMAD.MOV.U32 R13, RZ, RZ, R11 ;  /* 0x000000ffff0d7224 */ /* 0x000fe200078e000b */
[----:B------:R-:W-:Y:S01]  /*6ff0*/  IABS R11, R22 ;  /* 0x00000016000b7213 */ /* 0x000fe20000000000 */
[----:B0-----:R-:W-:Y:S01]  /*7000*/  IMAD.MOV.U32 R28, RZ, RZ, R8 ;  /* 0x000000ffff1c7224 */ /* 0x001fe200078e0008 */
[----:B------:R-:W-:Y:S01]  /*7010*/  IABS R8, R23 ;  /* 0x0000001700087213 */ /* 0x000fe20000000000 */
[--C-:B------:R-:W-:Y:S01]  /*7020*/  @!P5 IMAD.IADD R5, R5, 0x1, -R45.reuse ;  /* 0x000000010505d824 */ /* 0x100fe200078e0a2d */
[----:B------:R-:W-:Y:S01]  /*7030*/  ISETP.GT.U32.AND P5, PT, R45, R9, PT ;  /* 0x000000092d00720c */ /* 0x000fe20003fa4070 */
[----:B------:R-:W-:-:S02]  /*7040*/  @!P6 IMAD.IADD R4, R4, 0x1, -R45 ;  /* 0x000000010404e824 */ /* 0x000fc400078e0a2d */
[----:B------:R-:W-:Y:S01]  /*7050*/  @!P0 IMAD.MOV R13, RZ, RZ, -R13 ;  /* 0x000000ffff0d8224 */ /* 0x000fe200078e0a0d */
[----:B------:R-:W-:Y:S01]  /*7060*/  ISETP.GT.U32.AND P0, PT, R45, R7, PT ;  /* 0x000000072d00720c */ /* 0x000fe20003f04070 */
[----:B------:R-:W-:Y:S01]  /*7070*/  IMAD.HI.U32 R15, R41, R12, RZ ;  /* 0x0000000c290f7227 */ /* 0x000fe200078e00ff */
[----:B------:R-:W-:-:S03]  /*7080*/  ISETP.GT.U32.AND P6, PT, R45, R5, PT ;  /* 0x000000052d00720c */ /* 0x000fc60003fc4070 */
[----:B------:R-:W-:Y:S01]  /*7090*/  @!P2 IMAD.MOV R28, RZ, RZ, -R28 ;  /* 0x000000ffff1ca224 */ /* 0x000fe200078e0a1c */
[----:B------:R-:W-:Y:S01]  /*70a0*/  ISETP.GT.U32.AND P2, PT, R45, R4, PT ;  /* 0x000000042d00720c */ /* 0x000fe20003f44070 */
[----:B------:R-:W-:Y:S02]  /*70b0*/  IMAD.MOV R15, RZ, RZ, -R15 ;  /* 0x000000ffff0f7224 */ /* 0x000fe400078e0a0f */
[----:B------:R-:W-:Y:S01]  /*70c0*/  IMAD.HI.U32 R14, R41, R6, RZ ;  /* 0x00000006290e7227 */ /* 0x000fe200078e00ff */
[----:B------:R-:W-:Y:S03]  /*70d0*/  STL [R1+0x330], R28 ;  /* 0x0003301c01007387 */ /* 0x000fe60000100800 */
[----:B------:R-:W-:Y:S01]  /*70e0*/  IMAD R12, R45, R15, R12 ;  /* 0x0000000f2d0c7224 */ /* 0x000fe200078e020c */
[----:B------:R0:W-:Y:S01]  /*70f0*/  STL [R1+0x334], R13 ;  /* 0x0003340d01007387 */ /* 0x0001e20000100800 */
[----:B------:R-:W-:-:S02]  /*7100*/  @!P4 IMAD.IADD R10, R10, 0x1, -R45 ;  /* 0x000000010a0ac824 */ /* 0x000fc400078e0a2d */
[----:B------:R-:W-:Y:S01]  /*7110*/  IMAD.MOV R14, RZ, RZ, -R14 ;  /* 0x000000ffff0e7224 */ /* 0x000fe200078e0a0e */
[----:B------:R-:W-:Y:S01]  /*7120*/  ISETP.GT.U32.AND P4, PT, R45, R12, PT ;  /* 0x0000000c2d00720c */ /* 0x000fe20003f84070 */
[--C-:B------:R-:W-:Y:S01]  /*7130*/  @!P5 IMAD.IADD R9, R9, 0x1, -R45.reuse ;  /* 0x000000010909d824 */ /* 0x100fe200078e0a2d */
[----:B------:R-:W-:Y:S01]  /*7140*/  ISETP.GE.AND P5, PT, R17, RZ, PT ;  /* 0x000000ff1100720c */ /* 0x000fe20003fa6270 */
[----:B------:R-:W-:Y:S01]  /*7150*/  @!P0 IMAD.IADD R7, R7, 0x1, -R45 ;  /* 0x0000000107078824 */ /* 0x000fe200078e0a2d */
[----:B------:R-:W-:Y:S01]  /*7160*/  ISETP.GE.AND P0, PT, R19, RZ, PT ;  /* 0x000000ff1300720c */ /* 0x000fe20003f06270 */
[----:B------:R-:W-:Y:S01]  /*7170*/  IMAD.MOV.U32 R16, RZ, RZ, R10 ;  /* 0x000000ffff107224 */ /* 0x000fe200078e000a */
[----:B------:R-:W-:Y:S01]  /*7180*/  IABS R10, R26 ;  /* 0x0000001a000a7213 */ /* 0x000fe20000000000 */
[----:B0-----:R-:W-:-:S04]  /*7190*/  IMAD.HI.U32 R13, R41, R11, RZ ;  /* 0x0000000b290d7227 */ /* 0x001fc800078e00ff */
[C---:B------:R-:W-:Y:S02]  /*71a0*/  IMAD R6, R45.reuse, R14, R6 ;  /* 0x0000000e2d067224 */ /* 0x040fe400078e0206 */
[--C-:B------:R-:W-:Y:S01]  /*71b0*/  @!P2 IMAD.IADD R4, R4, 0x1, -R45.reuse ;  /* 0x000000010404a824 */ /* 0x100fe200078e0a2d */
[----:B------:R-:W-:Y:S01]  /*71c0*/  ISETP.GE.AND P2, PT, R18, RZ, PT ;  /* 0x000000ff1200720c */ /* 0x000fe20003f46270 */
[----:B------:R-:W-:Y:S01]  /*71d0*/  @!P3 IMAD.MOV R16, RZ, RZ, -R16 ;  /* 0x000000ffff10b224 */ /* 0x000fe200078e0a10 */
[----:B------:R-:W-:Y:S01]  /*71e0*/  ISETP.GT.U32.AND P3, PT, R45, R7, PT ;  /* 0x000000072d00720c */ /* 0x000fe20003f64070 */
[----:B------:R-:W-:Y:S01]  /*71f0*/  @!P6 IMAD.IADD R5, R5, 0x1, -R45 ;  /* 0x000000010505e824 */ /* 0x000fe200078e0a2d */
[----:B------:R-:W-:Y:S01]  /*7200*/  ISETP.GT.U32.AND P6, PT, R45, R6, PT ;  /* 0x000000062d00720c */ /* 0x000fe20003fc4070 */
[----:B------:R-:W-:Y:S01]  /*7210*/  IMAD.MOV R13, RZ, RZ, -R13 ;  /* 0x000000ffff0d7224 */ /* 0x000fe200078e0a0d */
[----:B------:R-:W-:Y:S01]  /*7220*/  STL [R1+0x338], R16 ;  /* 0x0003381001007387 */ /* 0x000fe20000100800 */
[----:B------:R-:W-:-:S04]  /*7230*/  IMAD.HI.U32 R14, R41, R8, RZ ;  /* 0x00000008290e7227 */ /* 0x000fc800078e00ff */
[----:B------:R-:W-:Y:S02]  /*7240*/  IMAD.MOV.U32 R15, RZ, RZ, R9 ;  /* 0x000000ffff0f7224 */ /* 0x000fe400078e0009 */
[C---:B------:R-:W-:Y:S02]  /*7250*/  IMAD R11, R45.reuse, R13, R11 ;  /* 0x0000000d2d0b7224 */ /* 0x040fe400078e020b */
[----:B------:R-:W-:Y:S02]  /*7260*/  IMAD.MOV R14, RZ, RZ, -R14 ;  /* 0x000000ffff0e7224 */ /* 0x000fe400078e0a0e */
[----:B------:R-:W-:Y:S01]  /*7270*/  IMAD.MOV.U32 R9, RZ, RZ, R5 ;  /* 0x000000ffff097224 */ /* 0x000fe200078e0005 */
[----:B------:R-:W-:Y:S01]  /*7280*/  IABS R5, R24 ;  /* 0x0000001800057213 */ /* 0x000fe20000000000 */
[----:B------:R-:W-:Y:S01]  /*7290*/  @!P4 IMAD.IADD R12, R12, 0x1, -R45 ;  /* 0x000000010c0cc824 */ /* 0x000fe200078e0a2d */
[----:B------:R-:W-:Y:S01]  /*72a0*/  ISETP.GE.AND P4, PT, R20, RZ, PT ;  /* 0x000000ff1400720c */ /* 0x000fe20003f86270 */
[----:B------:R-:W-:Y:S01]  /*72b0*/  @!P5 IMAD.MOV R9, RZ, RZ, -R9 ;  /* 0x000000ffff09d224 */ /* 0x000fe200078e0a09 */
[C---:B------:R-:W-:Y:S01]  /*72c0*/  ISETP.GT.U32.AND P5, PT, R45.reuse, R11, PT ;  /* 0x0000000b2d00720c */ /* 0x040fe20003fa4070 */
[----:B------:R-:W-:-:S02]  /*72d0*/  IMAD R8, R45, R14, R8 ;  /* 0x0000000e2d087224 */ /* 0x000fc400078e0208 */
[----:B------:R-:W-:Y:S01]  /*72e0*/  @!P1 IMAD.MOV R15, RZ, RZ, -R15 ;  /* 0x000000ffff0f9224 */ /* 0x000fe200078e0a0f */
[----:B------:R-:W-:Y:S01]  /*72f0*/  ISETP.GT.U32.AND P1, PT, R45, R12, PT ;  /* 0x0000000c2d00720c */ /* 0x000fe20003f24070 */
[----:B------:R-:W-:Y:S01]  /*7300*/  @!P2 IMAD.MOV R4, RZ, RZ, -R4 ;  /* 0x000000ffff04a224 */ /* 0x000fe200078e0a04 */
[----:B------:R-:W-:Y:S01]  /*7310*/  ISETP.GE.AND P2, PT, R21, RZ, PT ;  /* 0x000000ff1500720c */ /* 0x000fe20003f46270 */
[--C-:B------:R-:W-:Y:S01]  /*7320*/  @!P3 IMAD.IADD R7, R7, 0x1, -R45.reuse ;  /* 0x000000010707b824 */ /* 0x100fe200078e0a2d */
[----:B------:R-:W-:Y:S01]  /*7330*/  ISETP.GT.U32.AND P3, PT, R45, R8, PT ;  /* 0x000000082d00720c */ /* 0x000fe20003f64070 */
[----:B------:R-:W-:Y:S01]  /*7340*/  STL [R1+0x33c], R15 ;  /* 0x00033c0f01007387 */ /* 0x000fe20000100800 */
[----:B------:R-:W-:Y:S02]  /*7350*/  @!P6 IMAD.IADD R6, R6, 0x1, -R45 ;  /* 0x000000010606e824 */ /* 0x000fe400078e0a2d */
[----:B------:R-:W-:Y:S01]  /*7360*/  IMAD.MOV.U32 R13, RZ, RZ, R7 ;  /* 0x000000ffff0d7224 */ /* 0x000fe200078e0007 */
[----:B------:R0:W-:Y:S01]  /*7370*/  STL [R1+0x340], R9 ;  /* 0x0003400901007387 */ /* 0x0001e20000100800 */
[----:B------:R-:W-:Y:S01]  /*7380*/  @!P5 IMAD.IADD R11, R11, 0x1, -R45 ;  /* 0x000000010b0bd824 */ /* 0x000fe200078e0a2d */
[----:B------:R-:W-:Y:S01]  /*7390*/  ISETP.GT.U32.AND P6, PT, R45, R6, PT ;  /* 0x000000062d00720c */ /* 0x000fe20003fc4070 */
[----:B------:R-:W-:Y:S01]  /*73a0*/  @!P0 IMAD.MOV R13, RZ, RZ, -R13 ;  /* 0x000000ffff0d8224 */ /* 0x000fe200078e0a0d */
[----:B------:R1:W-:Y:S01]  /*73b0*/  STL [R1+0x348], R4 ;  /* 0x0003480401007387 */ /* 0x0003e20000100800 */
[----:B------:R-:W-:Y:S01]  /*73c0*/  @!P1 IMAD.IADD R12, R12, 0x1, -R45 ;  /* 0x000000010c0c9824 */ /* 0x000fe200078e0a2d */
[----:B------:R-:W-:Y:S01]  /*73d0*/  ISETP.GE.AND P1, PT, R22, RZ, PT ;  /* 0x000000ff1600720c */ /* 0x000fe20003f26270 */
[----:B------:R-:W-:Y:S01]  /*73e0*/  IMAD.HI.U32 R7, R41, R10, RZ ;  /* 0x0000000a29077227 */ /* 0x000fe200078e00ff */
[----:B------:R-:W-:Y:S01]  /*73f0*/  STL [R1+0x34c], R13 ;  /* 0x00034c0d01007387 */ /* 0x000fe20000100800 */
[----:B------:R-:W-:-:S02]  /*7400*/  ISETP.GE.AND P5, PT, R24, RZ, PT ;  /* 0x000000ff1800720c */ /* 0x000fc40003fa6270 */
[--C-:B------:R-:W-:Y:S01]  /*7410*/  @!P3 IMAD.IADD R8, R8, 0x1, -R45.reuse ;  /* 0x000000010808b824 */ /* 0x100fe200078e0a2d */
[----:B------:R-:W-:Y:S01]  /*7420*/  ISETP.GT.U32.AND P3, PT, R45, R11, PT ;  /* 0x0000000b2d00720c */ /* 0x000fe20003f64070 */
[----:B------:R-:W-:Y:S01]  /*7430*/  @!P4 IMAD.MOV R12, RZ, RZ, -R12 ;  /* 0x000000ffff0cc224 */ /* 0x000fe200078e0a0c */
[----:B0-----:R-:W-:Y:S01]  /*7440*/  IABS R9, R25 ;  /* 0x0000001900097213 */ /* 0x001fe20000000000 */
[----:B-1----:R-:W-:Y:S01]  /*7450*/  IMAD.HI.U32 R4, R41, R5, RZ ;  /* 0x0000000529047227 */ /* 0x002fe200078e00ff */
[----:B------:R-:W-:Y:S02]  /*7460*/  ISETP.GT.U32.AND P0, PT, R45, R8, PT ;  /* 0x000000082d00720c */ /* 0x000fe40003f04070 */
[----:B------:R0:W-:Y:S01]  /*7470*/  STL [R1+0x350], R12 ;  /* 0x0003500c01007387 */ /* 0x0001e20000100800 */
[----:B------:R-:W-:Y:S02]  /*7480*/  IMAD.MOV R4, RZ, RZ, -R4 ;  /* 0x000000ffff047224 */ /* 0x000fe400078e0a04 */
[----:B------:R-:W-:Y:S01]  /*7490*/  @!P6 IMAD.IADD R6, R6, 0x1, -R45 ;  /* 0x000000010606e824 */ /* 0x000fe200078e0a2d */
[----:B------:R-:W-:Y:S01]  /*74a0*/  ISETP.GE.AND P6, PT, R23, RZ, PT ;  /* 0x000000ff1700720c */ /* 0x000fe20003fc6270 */
[----:B------:R-:W-:-:S02]  /*74b0*/  IMAD R5, R45, R4, R5 ;  /* 0x000000042d057224 */ /* 0x000fc400078e0205 */
[----:B------:R-:W-:Y:S01]  /*74c0*/  @!P2 IMAD.MOV R6, RZ, RZ, -R6 ;  /* 0x000000ffff06a224 */ /* 0x000fe200078e0a06 */
[----:B------:R-:W-:Y:S01]  /*74d0*/  ISETP.GE.AND P2, PT, R25, RZ, PT ;  /* 0x000000ff1900720c */ /* 0x000fe20003f46270 */
[--C-:B------:R-:W-:Y:S01]  /*74e0*/  @!P3 IMAD.IADD R11, R11, 0x1, -R45.reuse ;  /* 0x000000010b0bb824 */ /* 0x100fe200078e0a2d */
[----:B------:R-:W-:Y:S01]  /*74f0*/  ISETP.GT.U32.AND P4, PT, R45, R5, PT ;  /* 0x000000052d00720c */ /* 0x000fe20003f84070 */
[----:B------:R-:W-:Y:S01]  /*7500*/  IMAD.HI.U32 R4, R41, R9, RZ ;  /* 0x0000000929047227 */ /* 0x000fe200078e00ff */
[----:B------:R1:W-:Y:S01]  /*7510*/  STL [R1+0x354], R6 ;  /* 0x0003540601007387 */ /* 0x0003e20000100800 */
[----:B0-----:R-:W-:Y:S02]  /*7520*/  IABS R12, R30 ;  /* 0x0000001e000c7213 */ /* 0x001fe40000000000 */
[----:B------:R-:W-:Y:S01]  /*7530*/  IMAD.MOV R4, RZ, RZ, -R4 ;  /* 0x000000ffff047224 */ /* 0x000fe200078e0a04 */
[----:B------:R-:W-:Y:S01]  /*7540*/  ISETP.GE.AND P3, PT, R26, RZ, PT ;  /* 0x000000ff1a00720c */ /* 0x000fe20003f66270 */
[----:B------:R-:W-:Y:S01]  /*7550*/  @!P0 IMAD.IADD R8, R8, 0x1, -R45 ;  /* 0x0000000108088824 */ /* 0x000fe200078e0a2d */
[----:B------:R-:W-:Y:S01]  /*7560*/  ISETP.GE.AND P0, PT, R27, RZ, PT ;  /* 0x000000ff1b00720c */ /* 0x000fe20003f06270 */
[----:B------:R-:W-:Y:S01]  /*7570*/  IMAD R9, R45, R4, R9 ;  /* 0x000000042d097224 */ /* 0x000fe200078e0209 */
[----:B------:R-:W-:Y:S01]  /*7580*/  IABS R4, R33 ;  /* 0x0000002100047213 */ /* 0x000fe20000000000 */
[----:B------:R-:W-:-:S02]  /*7590*/  IMAD.MOV.U32 R14, RZ, RZ, R8 ;  /* 0x000000ffff0e7224 */ /* 0x000fc400078e0008 */
[----:B-1----:R-:W-:Y:S01]  /*75a0*/  IMAD.MOV.U32 R6, RZ, RZ, R11 ;  /* 0x000000ffff067224 */ /* 0x002fe200078e000b */
[----:B------:R-:W-:Y:S01]  /*75b0*/  IABS R11, R27 ;  /* 0x0000001b000b7213 */ /* 0x000fe20000000000 */
[----:B------:R-:W-:Y:S01]  /*75c0*/  @!P4 IMAD.IADD R5, R5, 0x1, -R45 ;  /* 0x000000010505c824 */ /* 0x000fe200078e0a2d */
[----:B------:R-:W-:Y:S01]  /*75d0*/  ISETP.GE.AND P4, PT, R30, RZ, PT ;  /* 0x000000ff1e00720c */ /* 0x000fe20003f86270 */
[----:B------:R-:W-:Y:S02]  /*75e0*/  @!P1 IMAD.MOV R6, RZ, RZ, -R6 ;  /* 0x000000ffff069224 */ /* 0x000fe400078e0a06 */
[----:B------:R-:W-:Y:S01]  /*75f0*/  IMAD.MOV R7, RZ, RZ, -R7 ;  /* 0x000000ffff077224 */ /* 0x000fe200078e0a07 */
[C---:B------:R-:W-:Y:S01]  /*7600*/  ISETP.GT.U32.AND P1, PT, R45.reuse, R5, PT ;  /* 0x000000052d00720c */ /* 0x040fe20003f24070 */
[----:B------:R-:W-:Y:S01]  /*7610*/  @!P6 IMAD.MOV R14, RZ, RZ, -R14 ;  /* 0x000000ffff0ee224 */ /* 0x000fe200078e0a0e */
[C---:B------:R-:W-:Y:S01]  /*7620*/  ISETP.GT.U32.AND P6, PT, R45.reuse, R9, PT ;  /* 0x000000092d00720c */ /* 0x040fe20003fc4070 */
[----:B------:R-:W-:Y:S01]  /*7630*/  IMAD R10, R45, R7, R10 ;  /* 0x000000072d0a7224 */ /* 0x000fe200078e020a */
[----:B------:R-:W-:Y:S01]  /*7640*/  IABS R7, R31 ;  /* 0x0000001f00077213 */ /* 0x000fe20000000000 */
[C---:B------:R-:W-:Y:S01]  /*7650*/  IMAD.HI.U32 R13, R41.reuse, R11, RZ ;  /* 0x0000000b290d7227 */ /* 0x040fe200078e00ff */
[----:B------:R0:W-:Y:S03]  /*7660*/  STL [R1+0x358], R6 ;  /* 0x0003580601007387 */ /* 0x0001e60000100800 */
[----:B------:R-:W-:Y:S01]  /*7670*/  IMAD.MOV R13, RZ, RZ, -R13 ;  /* 0x000000ffff0d7224 */ /* 0x000fe200078e0a0d */
[----:B------:R1:W-:Y:S01]  /*7680*/  STL [R1+0x35c], R14 ;  /* 0x00035c0e01007387 */ /* 0x0003e20000100800 */
[----:B------:R-:W-:-:S04]  /*7690*/  IMAD.HI.U32 R8, R41, R12, RZ ;  /* 0x0000000c29087227 */ /* 0x000fc800078e00ff */
[----:B------:R-:W-:Y:S01]  /*76a0*/  @!P1 IMAD.IADD R5, R5, 0x1, -R45 ;  /* 0x0000000105059824 */ /* 0x000fe200078e0a2d */
[C---:B------:R-:W-:Y:S01]  /*76b0*/  ISETP.GT.U32.AND P1, PT, R45.reuse, R10, PT ;  /* 0x0000000a2d00720c */ /* 0x040fe20003f24070 */
[----:B------:R-:W-:Y:S01]  /*76c0*/  IMAD R11, R45, R13, R11 ;  /* 0x0000000d2d0b7224 */ /* 0x000fe200078e020b */
[----:B0-----:R-:W-:Y:S01]  /*76d0*/  IABS R6, R32 ;  /* 0x0000002000067213 */ /* 0x001fe20000000000 */
[----:B------:R-:W-:Y:S02]  /*76e0*/  @!P6 IMAD.IADD R9, R9, 0x1, -R45 ;  /* 0x000000010909e824 */ /* 0x000fe400078e0a2d */
[----:B------:R-:W-:Y:S01]  /*76f0*/  IMAD.MOV.U32 R15, RZ, RZ, R5 ;  /* 0x000000ffff0f7224 */ /* 0x000fe200078e0005 */
[----:B------:R-:W-:Y:S01]  /*7700*/  ISETP.GT.U32.AND P6, PT, R45, R11, PT ;  /* 0x0000000b2d00720c */ /* 0x000fe20003fc4070 */
[----:B------:R-:W-:Y:S01]  /*7710*/  IMAD.MOV R8, RZ, RZ, -R8 ;  /* 0x000000ffff087224 */ /* 0x000fe200078e0a08 */
[----:B------:R-:W-:Y:S01]  /*7720*/  IABS R5, R36 ;  /* 0x0000002400057213 */ /* 0x000fe20000000000 */
[----:B-1----:R-:W-:-:S04]  /*7730*/  IMAD.HI.U32 R14, R41, R7, RZ ;  /* 0x00000007290e7227 */ /* 0x002fc800078e00ff */
[----:B------:R-:W-:Y:S01]  /*7740*/  @!P1 IMAD.IADD R10, R10, 0x1, -R45 ;  /* 0x000000010a0a9824 */ /* 0x000fe200078e0a2d */
[C---:B------:R-:W-:Y:S01]  /*7750*/  ISETP.GT.U32.AND P1, PT, R45.reuse, R9, PT ;  /* 0x000000092d00720c */ /* 0x040fe20003f24070 */
[----:B------:R-:W-:Y:S02]  /*7760*/  @!P5 IMAD.MOV R15, RZ, RZ, -R15 ;  /* 0x000000ffff0fd224 */ /* 0x000fe400078e0a0f */
[C---:B------:R-:W-:Y:S01]  /*7770*/  IMAD R8, R45.reuse, R8, R12 ;  /* 0x000000082d087224 */ /* 0x040fe200078e020c */
[----:B------:R-:W-:Y:S01]  /*7780*/  ISETP.GT.U32.AND P5, PT, R45, R10, PT ;  /* 0x0000000a2d00720c */ /* 0x000fe20003fa4070 */
[----:B------:R-:W-:Y:S01]  /*7790*/  @!P6 IMAD.IADD R11, R11, 0x1, -R45 ;  /* 0x000000010b0be824 */ /* 0x000fe200078e0a2d */
[----:B------:R-:W-:Y:S01]  /*77a0*/  STL [R1+0x360], R15 ;  /* 0x0003600f01007387 */ /* 0x000fe20000100800 */
[----:B------:R-:W-:-:S03]  /*77b0*/  IMAD.HI.U32 R13, R41, R6, RZ ;  /* 0x00000006290d7227 */ /* 0x000fc600078e00ff */
[----:B------:R-:W-:Y:S01]  /*77c0*/  ISETP.GT.U32.AND P6, PT, R45, R11, PT ;  /* 0x0000000b2d00720c */ /* 0x000fe20003fc4070 */
        /* <DEDUP_REMOVED lines=25> */
[C---:B------:R-:W-:Y:S01]  /*7960*/  ISETP.GT.U32.AND P2, PT, R45.reuse, R8, PT ;  /* 0x000000082d00720c */ /* 0x040fe20003f44070 */
        /* <DEDUP_REMOVED lines=15> */
[----:B------:R0:W-:Y:S03]  /*7a60*/  STL [R1+0x36c], R16 ;  /* 0x00036c1001007387 */ /* 0x0001e60000100800 */
        /* <DEDUP_REMOVED lines=9> */
[----:B0-----:R-:W-:Y:S01]  /*7b00*/  IMAD.MOV.U32 R16, RZ, RZ, R8 ;  /* 0x000000ffff107224 */ /* 0x001fe200078e0008 */
[----:B------:R-:W-:Y:S01]  /*7b10*/  IABS R8, R42 ;  /* 0x0000002a00087213 */ /* 0x000fe20000000000 */
[----:B-1----:R-:W-:-:S04]  /*7b20*/  IMAD.HI.U32 R13, R41, R11, RZ ;  /* 0x0000000b290d7227 */ /* 0x002fc800078e00ff */
[----:B------:R-:W-:Y:S02]  /*7b30*/  IMAD R5, R45, R14, R5 ;  /* 0x0000000e2d057224 */ /* 0x000fe400078e0205 */
[--C-:B------:R-:W-:Y:S01]  /*7b40*/  @!P3 IMAD.IADD R4, R4, 0x1, -R45.reuse ;  /* 0x000000010404b824 */ /* 0x100fe200078e0a2d */
[----:B------:R-:W-:Y:S01]  /*7b50*/  ISETP.GE.AND P3, PT, R33, RZ, PT ;  /* 0x000000ff2100720c */ /* 0x000fe20003f66270 */
[----:B------:R-:W-:Y:S01]  /*7b60*/  @!P4 IMAD.MOV R16, RZ, RZ, -R16 ;  /* 0x000000ffff10c224 */ /* 0x000fe200078e0a10 */
[C---:B------:R-:W-:Y:S01]  /*7b70*/  ISETP.GT.U32.AND P4, PT, R45.reuse, R9, PT ;  /* 0x000000092d00720c */ /* 0x040fe20003f84070 */
[----:B------:R-:W-:Y:S01]  /*7b80*/  @!P6 IMAD.IADD R6, R6, 0x1, -R45 ;  /* 0x000000010606e824 */ /* 0x000fe200078e0a2d */
[----:B------:R-:W-:Y:S01]  /*7b90*/  ISETP.GT.U32.AND P6, PT, R45, R5, PT ;  /* 0x000000052d00720c */ /* 0x000fe20003fc4070 */
[----:B------:R-:W-:Y:S01]  /*7ba0*/  IMAD.MOV R13, RZ, RZ, -R13 ;  /* 0x000000ffff0d7224 */ /* 0x000fe200078e0a0d */
[----:B------:R-:W-:Y:S01]  /*7bb0*/  STL [R1+0x374], R16 ;  /* 0x0003741001007387 */ /* 0x000fe20000100800 */
[----:B------:R-:W-:-:S04]  /*7bc0*/  IMAD.HI.U32 R14, R41, R10, RZ ;  /* 0x0000000a290e7227 */ /* 0x000fc800078e00ff */
[----:B------:R-:W-:Y:S02]  /*7bd0*/  IMAD.MOV.U32 R15, RZ, RZ, R7 ;  /* 0x000000ffff0f7224 */ /* 0x000fe400078e0007 */
[----:B------:R-:W-:Y:S02]  /*7be0*/  IMAD R11, R45, R13, R11 ;  /* 0x0000000d2d0b7224 */ /* 0x000fe400078e020b */
        /* <DEDUP_REMOVED lines=138> */
[----:B0-----:R-:W-:Y:S02]  /*8490*/  IMAD.MOV.U32 R16, RZ, RZ, R10 ;  /* 0x000000ffff107224 */ /* 0x001fe400078e000a */
[----:B-1----:R-:W-:-:S04]  /*84a0*/  IMAD.HI.U32 R13, R41, R11, RZ ;  /* 0x0000000b290d7227 */ /* 0x002fc800078e00ff */
        /* <DEDUP_REMOVED lines=31> */
[C---:B------:R-:W-:Y:S01]  /*86a0*/  ISETP.GT.U32.AND P6, PT, R45.reuse, R6, PT ;  /* 0x000000062d00720c */ /* 0x040fe20003fc4070 */
[----:B------:R-:W-:Y:S01]  /*86b0*/  @!P0 IMAD.MOV R13, RZ, RZ, -R13 ;  /* 0x000000ffff0d8224 */ /* 0x000fe200078e0a0d */
[----:B------:R1:W-:Y:S01]  /*86c0*/  STL [R1+0x3b4], R4 ;  /* 0x0003b40401007387 */ /* 0x0003e20000100800 */
[--C-:B------:R-:W-:Y:S01]  /*86d0*/  @!P1 IMAD.IADD R12, R12, 0x1, -R45.reuse ;  /* 0x000000010c0c9824 */ /* 0x100fe200078e0a2d */
[----:B------:R-:W-:Y:S01]  /*86e0*/  ISETP.GE.AND P1, PT, R52, RZ, PT ;  /* 0x000000ff3400720c */ /* 0x000fe20003f26270 */
[----:B------:R-:W-:Y:S01]  /*86f0*/  VIADD R57, R0, 0x1cf ;  /* 0x000001cf00397836 */ /* 0x000fe20000000000 */
[----:B------:R-:W-:Y:S01]  /*8700*/  STL [R1+0x3b8], R13 ;  /* 0x0003b80d01007387 */ /* 0x000fe20000100800 */
[----:B------:R-:W-:Y:S01]  /*8710*/  @!P2 IMAD.IADD R8, R8, 0x1, -R45 ;  /* 0x000000010808a824 */ /* 0x000fe200078e0a2d */
[C---:B------:R-:W-:Y:S01]  /*8720*/  ISETP.GT.U32.AND P2, PT, R45.reuse, R11, PT ;  /* 0x0000000b2d00720c */ /* 0x040fe20003f44070 */
[----:B------:R-:W-:Y:S01]  /*8730*/  @!P3 IMAD.MOV R12, RZ, RZ, -R12 ;  /* 0x000000ffff0cb224 */ /* 0x000fe200078e0a0c */
[----:B0-----:R-:W-:Y:S01]  /*8740*/  IABS R9, R61 ;  /* 0x0000003d00097213 */ /* 0x001fe20000000000 */
[----:B------:R-:W-:Y:S01]  /*8750*/  VIADD R55, R0, 0x1cd ;  /* 0x000001cd00377836 */ /* 0x000fe20000000000 */
[----:B------:R-:W-:Y:S01]  /*8760*/  ISETP.GT.U32.AND P0, PT, R45, R8, PT ;  /* 0x000000082d00720c */ /* 0x000fe20003f04070 */
[----:B-1----:R-:W-:Y:S01]  /*8770*/  IMAD.HI.U32 R4, R41, R5, RZ ;  /* 0x0000000529047227 */ /* 0x002fe200078e00ff */
[----:B------:R0:W-:Y:S01]  /*8780*/  STL [R1+0x3bc], R12 ;  /* 0x0003bc0c01007387 */ /* 0x0001e20000100800 */
[----:B------:R-:W-:-:S02]  /*8790*/  IABS R10, R57 ;  /* 0x00000039000a7213 */ /* 0x000fc40000000000 */
[----:B------:R-:W-:Y:S01]  /*87a0*/  IMAD.MOV R4, RZ, RZ, -R4 ;  /* 0x000000ffff047224 */ /* 0x000fe200078e0a04 */
[----:B------:R-:W-:Y:S01]  /*87b0*/  ISETP.GE.AND P5, PT, R60, RZ, PT ;  /* 0x000000ff3c00720c */ /* 0x000fe20003fa6270 */
[----:B------:R-:W-:Y:S01]  /*87c0*/  @!P6 IMAD.IADD R6, R6, 0x1, -R45 ;  /* 0x000000010606e824 */ /* 0x000fe200078e0a2d */
[----:B------:R-:W-:Y:S01]  /*87d0*/  ISETP.GE.AND P6, PT, R59, RZ, PT ;  /* 0x000000ff3b00720c */ /* 0x000fe20003fc6270 */
[----:B------:R-:W-:Y:S02]  /*87e0*/  IMAD R5, R45, R4, R5 ;  /* 0x000000042d057224 */ /* 0x000fe400078e0205 */
[----:B------:R-:W-:Y:S01]  /*87f0*/  @!P4 IMAD.MOV R6, RZ, RZ, -R6 ;  /* 0x000000ffff06c224 */ /* 0x000fe200078e0a06 */
[----:B0-----:R-:W-:Y:S01]  /*8800*/  IABS R12, R55 ;  /* 0x00000037000c7213 */ /* 0x001fe20000000000 */
[----:B------:R-:W-:Y:S01]  /*8810*/  @!P2 IMAD.IADD R11, R11, 0x1, -R45 ;  /* 0x000000010b0ba824 */ /* 0x000fe200078e0a2d */
[----:B------:R-:W-:Y:S01]  /*8820*/  ISETP.GT.U32.AND P3, PT, R45, R5, PT ;  /* 0x000000052d00720c */ /* 0x000fe20003f64070 */
[----:B------:R-:W-:Y:S01]  /*8830*/  IMAD.HI.U32 R4, R41, R9, RZ ;  /* 0x0000000929047227 */ /* 0x000fe200078e00ff */
[----:B------:R0:W-:Y:S01]  /*8840*/  STL [R1+0x3c0], R6 ;  /* 0x0003c00601007387 */ /* 0x0001e20000100800 */
[----:B------:R-:W-:-:S02]  /*8850*/  ISETP.GE.AND P2, PT, R57, RZ, PT ;  /* 0x000000ff3900720c */ /* 0x000fc40003f46270 */
[----:B------:R-:W-:Y:S01]  /*8860*/  IMAD.MOV R4, RZ, RZ, -R4 ;  /* 0x000000ffff047224 */ /* 0x000fe200078e0a04 */
[----:B------:R-:W-:Y:S01]  /*8870*/  ISETP.GE.AND P4, PT, R61, RZ, PT ;  /* 0x000000ff3d00720c */ /* 0x000fe20003f86270 */
[----:B------:R-:W-:Y:S02]  /*8880*/  VIADD R57, R0, 0x1ce ;  /* 0x000001ce00397836 */ /* 0x000fe40000000000 */
[----:B------:R-:W-:Y:S02]  /*8890*/  @!P0 IMAD.IADD R8, R8, 0x1, -R45 ;  /* 0x0000000108088824 */ /* 0x000fe400078e0a2d */
[----:B------:R-:W-:Y:S01]  /*88a0*/  IMAD.HI.U32 R7, R41, R10, RZ ;  /* 0x0000000a29077227 */ /* 0x000fe200078e00ff */
[----:B------:R-:W-:-:S03]  /*88b0*/  ISETP.GE.AND P0, PT, R57, RZ, PT ;  /* 0x000000ff3900720c */ /* 0x000fc60003f06270 */
[----:B0-----:R-:W-:Y:S01]  /*88c0*/  IMAD.MOV.U32 R6, RZ, RZ, R11 ;  /* 0x000000ffff067224 */ /* 0x001fe200078e000b */
[----:B------:R-:W-:Y:S01]  /*88d0*/  IABS R11, R57 ;  /* 0x00000039000b7213 */ /* 0x000fe20000000000 */
[----:B------:R-:W-:Y:S01]  /*88e0*/  @!P3 IMAD.IADD R5, R5, 0x1, -R45 ;  /* 0x000000010505b824 */ /* 0x000fe200078e0a2d */
[----:B------:R-:W-:Y:S01]  /*88f0*/  ISETP.GE.AND P3, PT, R55, RZ, PT ;  /* 0x000000ff3700720c */ /* 0x000fe20003f66270 */
[----:B------:R-:W-:Y:S02]  /*8900*/  @!P1 IMAD.MOV R6, RZ, RZ, -R6 ;  /* 0x000000ffff069224 */ /* 0x000fe400078e0a06 */
[C---:B------:R-:W-:Y:S01]  /*8910*/  IMAD R9, R45.reuse, R4, R9 ;  /* 0x000000042d097224 */ /* 0x040fe200078e0209 */
[----:B------:R-:W-:Y:S01]  /*8920*/  ISETP.GT.U32.AND P1, PT, R45, R5, PT ;  /* 0x000000052d00720c */ /* 0x000fe20003f24070 */
[----:B------:R-:W-:Y:S01]  /*8930*/  IMAD.MOV.U32 R14, RZ, RZ, R8 ;  /* 0x000000ffff0e7224 */ /* 0x000fe200078e0008 */
[----:B------:R0:W-:Y:S01]  /*8940*/  STL [R1+0x3c4], R6 ;  /* 0x0003c40601007387 */ /* 0x0001e20000100800 */
[----:B------:R-:W-:-:S02]  /*8950*/  IMAD.MOV R7, RZ, RZ, -R7 ;  /* 0x000000ffff077224 */ /* 0x000fc400078e0a07 */
[----:B------:R-:W-:Y:S01]  /*8960*/  @!P6 IMAD.MOV R14, RZ, RZ, -R14 ;  /* 0x000000ffff0ee224 */ /* 0x000fe200078e0a0e */
[C---:B------:R-:W-:Y:S01]  /*8970*/  ISETP.GT.U32.AND P6, PT, R45.reuse, R9, PT ;  /* 0x000000092d00720c */ /* 0x040fe20003fc4070 */
[----:B------:R-:W-:Y:S02]  /*8980*/  IMAD R10, R45, R7, R10 ;  /* 0x000000072d0a7224 */ /* 0x000fe400078e020a */
[----:B------:R-:W-:Y:S01]  /*8990*/  IMAD.HI.U32 R13, R41, R11, RZ ;  /* 0x0000000b290d7227 */ /* 0x000fe200078e00ff */
[----:B------:R1:W-:Y:S03]  /*89a0*/  STL [R1+0x3c8], R14 ;  /* 0x0003c80e01007387 */ /* 0x0003e60000100800 */
[----:B------:R-:W-:Y:S02]  /*89b0*/  IMAD.MOV R13, RZ, RZ, -R13 ;  /* 0x000000ffff0d7224 */ /* 0x000fe400078e0a0d */
[----:B------:R-:W-:Y:S01]  /*89c0*/  @!P1 IMAD.IADD R5, R5, 0x1, -R45 ;  /* 0x0000000105059824 */ /* 0x000fe200078e0a2d */
[C---:B------:R-:W-:Y:S01]  /*89d0*/  ISETP.GT.U32.AND P1, PT, R45.reuse, R10, PT ;  /* 0x0000000a2d00720c */ /* 0x040fe20003f24070 */
[----:B------:R-:W-:-:S02]  /*89e0*/  IMAD R11, R45, R13, R11 ;  /* 0x0000000d2d0b7224 */ /* 0x000fc400078e020b */
[--C-:B------:R-:W-:Y:S02]  /*89f0*/  @!P6 IMAD.IADD R9, R9, 0x1, -R45.reuse ;  /* 0x000000010909e824 */ /* 0x100fe400078e0a2d */
[C---:B------:R-:W-:Y:S01]  /*8a00*/  VIADD R57, R0.reuse, 0x1cc ;  /* 0x000001cc00397836 */ /* 0x040fe20000000000 */
[----:B------:R-:W-:Y:S01]  /*8a10*/  ISETP.GT.U32.AND P6, PT, R45, R11, PT ;  /* 0x0000000b2d00720c */ /* 0x000fe20003fc4070 */
[C---:B------:R-:W-:Y:S02]  /*8a20*/  VIADD R28, R0.reuse, 0x1cb ;  /* 0x000001cb001c7836 */ /* 0x040fe40000000000 */
[----:B------:R-:W-:Y:S01]  /*8a30*/  VIADD R29, R0, 0x1ca ;  /* 0x000001ca001d7836 */ /* 0x000fe20000000000 */
[----:B------:R-:W-:Y:S01]  /*8a40*/  IABS R7, R57 ;  /* 0x0000003900077213 */ /* 0x000fe20000000000 */
[----:B------:R-:W-:Y:S01]  /*8a50*/  IMAD.HI.U32 R8, R41, R12, RZ ;  /* 0x0000000c29087227 */ /* 0x000fe200078e00ff */
[----:B0-----:R-:W-:Y:S02]  /*8a60*/  IABS R6, R28 ;  /* 0x0000001c00067213 */ /* 0x001fe40000000000 */
[----:B------:R-:W-:Y:S01]  /*8a70*/  IABS R4, R29 ;  /* 0x0000001d00047213 */ /* 0x000fe20000000000 */
[----:B------:R-:W-:Y:S01]  /*8a80*/  @!P1 IMAD.IADD R10, R10, 0x1, -R45 ;  /* 0x000000010a0a9824 */ /* 0x000fe200078e0a2d */
[----:B------:R-:W-:Y:S01]  /*8a90*/  ISETP.GT.U32.AND P1, PT, R45, R9, PT ;  /* 0x000000092d00720c */ /* 0x000fe20003f24070 */
[----:B------:R-:W-:-:S02]  /*8aa0*/  IMAD.MOV.U32 R15, RZ, RZ, R5 ;  /* 0x000000ffff0f7224 */ /* 0x000fc400078e0005 */
[----:B------:R-:W-:Y:S02]  /*8ab0*/  @!P6 IMAD.IADD R11, R11, 0x1, -R45 ;  /* 0x000000010b0be824 */ /* 0x000fe400078e0a2d */
[----:B------:R-:W-:Y:S02]  /*8ac0*/  IMAD.MOV R8, RZ, RZ, -R8 ;  /* 0x000000ffff087224 */ /* 0x000fe400078e0a08 */
[----:B-1----:R-:W-:Y:S01]  /*8ad0*/  IMAD.HI.U32 R14, R41, R7, RZ ;  /* 0x00000007290e7227 */ /* 0x002fe200078e00ff */
[----:B------:R-:W-:-:S03]  /*8ae0*/  ISETP.GT.U32.AND P6, PT, R45, R11, PT ;  /* 0x0000000b2d00720c */ /* 0x000fc60003fc4070 */
[----:B------:R-:W-:Y:S01]  /*8af0*/  @!P5 IMAD.MOV R15, RZ, RZ, -R15 ;  /* 0x000000ffff0fd224 */ /* 0x000fe200078e0a0f */
[C---:B------:R-:W-:Y:S01]  /*8b00*/  ISETP.GT.U32.AND P5, PT, R45.reuse, R10, PT ;  /* 0x0000000a2d00720c */ /* 0x040fe20003fa4070 */
[----:B------:R-:W-:Y:S02]  /*8b10*/  IMAD R8, R45, R8, R12 ;  /* 0x000000082d087224 */ /* 0x000fe400078e020c */
[C---:B------:R-:W-:Y:S01]  /*8b20*/  IMAD.HI.U32 R13, R41.reuse, R6, RZ ;  /* 0x00000006290d7227 */ /* 0x040fe200078e00ff */
[----:B------:R0:W-:Y:S03]  /*8b30*/  STL [R1+0x3cc], R15 ;  /* 0x0003cc0f01007387 */ /* 0x0001e60000100800 */
[----:B------:R-:W-:-:S04]  /*8b40*/  IMAD.HI.U32 R12, R41, R4, RZ ;  /* 0x00000004290c7227 */ /* 0x000fc800078e00ff */
[----:B------:R-:W-:Y:S02]  /*8b50*/  IMAD.MOV R14, RZ, RZ, -R14 ;  /* 0x000000ffff0e7224 */ /* 0x000fe400078e0a0e */
[----:B------:R-:W-:Y:S01]  /*8b60*/  @!P1 IMAD.IADD R9, R9, 0x1, -R45 ;  /* 0x0000000109099824 */ /* 0x000fe200078e0a2d */
[C---:B------:R-:W-:Y:S01]  /*8b70*/  ISETP.GT.U32.AND P1, PT, R45.reuse, R8, PT ;  /* 0x000000082d00720c */ /* 0x040fe20003f24070 */
[----:B------:R-:W-:Y:S02]  /*8b80*/  IMAD.MOV R13, RZ, RZ, -R13 ;  /* 0x000000ffff0d7224 */ /* 0x000fe400078e0a0d */
[----:B------:R-:W-:Y:S02]  /*8b90*/  VIADD R53, R0, 0x1c9 ;  /* 0x000001c900357836 */ /* 0x000fe40000000000 */
[----:B------:R-:W-:Y:S02]  /*8ba0*/  IMAD.MOV R12, RZ, RZ, -R12 ;  /* 0x000000ffff0c7224 */ /* 0x000fe400078e0a0c */
[----:B------:R-:W-:-:S02]  /*8bb0*/  IMAD R7, R45, R14, R7 ;  /* 0x0000000e2d077224 */ /* 0x000fc400078e0207 */
[----:B------:R-:W-:Y:S02]  /*8bc0*/  IMAD.MOV.U32 R16, RZ, RZ, R9 ;  /* 0x000000ffff107224 */ /* 0x000fe400078e0009 */
[C---:B------:R-:W-:Y:S01]  /*8bd0*/  IMAD R6, R45.reuse, R13, R6 ;  /* 0x0000000d2d067224 */ /* 0x040fe200078e0206 */
[----:B------:R-:W-:Y:S01]  /*8be0*/  IABS R13, R53 ;  /* 0x00000035000d7213 */ /* 0x000fe20000000000 */
[C---:B------:R-:W-:Y:S02]  /*8bf0*/  IMAD R4, R45.reuse, R12, R4 ;  /* 0x0000000c2d047224 */ /* 0x040fe400078e0204 */
[----:B------:R-:W-:Y:S01]  /*8c00*/  @!P4 IMAD.MOV R16, RZ, RZ, -R16 ;  /* 0x000000ffff10c224 */ /* 0x000fe200078e0a10 */
[C---:B------:R-:W-:Y:S01]  /*8c10*/  ISETP.GT.U32.AND P4, PT, R45.reuse, R7, PT ;  /* 0x000000072d00720c */ /* 0x040fe20003f84070 */
[--C-:B------:R-:W-:Y:S01]  /*8c20*/  @!P5 IMAD.IADD R10, R10, 0x1, -R45.reuse ;  /* 0x000000010a0ad824 */ /* 0x100fe200078e0a2d */
[----:B------:R-:W-:Y:S01]  /*8c30*/  ISETP.GT.U32.AND P5, PT, R45, R6, PT ;  /* 0x000000062d00720c */ /* 0x000fe20003fa4070 */
[----:B------:R-:W-:Y:S01]  /*8c40*/  @!P6 IMAD.IADD R11, R11, 0x1, -R45 ;  /* 0x000000010b0be824 */ /* 0x000fe200078e0a2d */
[----:B------:R-:W-:Y:S01]  /*8c50*/  ISETP.GT.U32.AND P6, PT, R45, R4, PT ;  /* 0x000000042d00720c */ /* 0x000fe20003fc4070 */
[----:B------:R-:W-:Y:S01]  /*8c60*/  IMAD.HI.U32 R9, R41, R13, RZ ;  /* 0x0000000d29097227 */ /* 0x000fe200078e00ff */
[----:B------:R-:W-:Y:S03]  /*8c70*/  STL [R1+0x3d0], R16 ;  /* 0x0003d01001007387 */ /* 0x000fe60000100800 */
[----:B------:R-:W-:-:S02]  /*8c80*/  VIADD R54, R0, 0x1c8 ;  /* 0x000001c800367836 */ /* 0x000fc40000000000 */
[----:B------:R-:W-:Y:S02]  /*8c90*/  IMAD.MOV R9, RZ, RZ, -R9 ;  /* 0x000000ffff097224 */ /* 0x000fe400078e0a09 */
[----:B------:R-:W-:Y:S01]  /*8ca0*/  @!P1 IMAD.IADD R8, R8, 0x1, -R45 ;  /* 0x0000000108089824 */ /* 0x000fe200078e0a2d */
[----:B------:R-:W-:Y:S01]  /*8cb0*/  IABS R12, R54 ;  /* 0x00000036000c7213 */ /* 0x000fe20000000000 */
[----:B------:R-:W-:Y:S01]  /*8cc0*/  IMAD R9, R45, R9, R13 ;  /* 0x000000092d097224 */ /* 0x000fe200078e020d */
[----:B------:R-:W-:Y:S01]  /*8cd0*/  ISETP.GE.AND P1, PT, R57, RZ, PT ;  /* 0x000000ff3900720c */ /* 0x000fe20003f26270 */
[----:B------:R-:W-:Y:S01]  /*8ce0*/  @!P4 IMAD.IADD R7, R7, 0x1, -R45 ;  /* 0x000000010707c824 */ /* 0x000fe200078e0a2d */
[----:B------:R-:W-:Y:S01]  /*8cf0*/  ISETP.GT.U32.AND P4, PT, R45, R8, PT ;  /* 0x000000082d00720c */ /* 0x000fe20003f84070 */
[----:B------:R-:W-:Y:S02]  /*8d00*/  IMAD.MOV.U32 R13, RZ, RZ, R11 ;  /* 0x000000ffff0d7224 */ /* 0x000fe400078e000b */
[----:B------:R-:W-:-:S02]  /*8d10*/  VIADD R55, R0, 0x1c7 ;  /* 0x000001c700377836 */ /* 0x000fc40000000000 */
[----:B0-----:R-:W-:-:S03]  /*8d20*/  IMAD.HI.U32 R15, R41, R12, RZ ;  /* 0x0000000c290f7227 */ /* 0x001fc600078e00ff */
[----:B------:R-:W-:Y:S01]  /*8d30*/  IABS R5, R55 ;  /* 0x0000003700057213 */ /* 0x000fe20000000000 */
[--C-:B------:R-:W-:Y:S01]  /*8d40*/  @!P5 IMAD.IADD R6, R6, 0x1, -R45.reuse ;  /* 0x000000010606d824 */ /* 0x100fe200078e0a2d */
[C---:B------:R-:W-:Y:S01]  /*8d50*/  ISETP.GT.U32.AND P5, PT, R45.reuse, R7, PT ;  /* 0x000000072d00720c */ /* 0x040fe20003fa4070 */
[----:B------:R-:W-:Y:S02]  /*8d60*/  @!P6 IMAD.IADD R4, R4, 0x1, -R45 ;  /* 0x000000010404e824 */ /* 0x000fe400078e0a2d */
[----:B------:R-:W-:Y:S01]  /*8d70*/  @!P0 IMAD.MOV R13, RZ, RZ, -R13 ;  /* 0x000000ffff0d8224 */ /* 0x000fe200078e0a0d */
[C---:B------:R-:W-:Y:S01]  /*8d80*/  ISETP.GT.U32.AND P0, PT, R45.reuse, R9, PT ;  /* 0x000000092d00720c */ /* 0x040fe20003f04070 */
[----:B------:R-:W-:Y:S01]  /*8d90*/  IMAD.MOV R15, RZ, RZ, -R15 ;  /* 0x000000ffff0f7224 */ /* 0x000fe200078e0a0f */
[C---:B------:R-:W-:Y:S01]  /*8da0*/  ISETP.GT.U32.AND P6, PT, R45.reuse, R6, PT ;  /* 0x000000062d00720c */ /* 0x040fe20003fc4070 */
[----:B------:R-:W-:Y:S01]  /*8db0*/  @!P2 IMAD.MOV R10, RZ, RZ, -R10 ;  /* 0x000000ffff0aa224 */ /* 0x000fe200078e0a0a */
[----:B------:R-:W-:Y:S01]  /*8dc0*/  ISETP.GT.U32.AND P2, PT, R45, R4, PT ;  /* 0x000000042d00720c */ /* 0x000fe20003f44070 */
[----:B------:R-:W-:-:S02]  /*8dd0*/  VIADD R58, R0, 0x1c6 ;  /* 0x000001c6003a7836 */ /* 0x000fc40000000000 */
[----:B------:R-:W-:Y:S01]  /*8de0*/  IMAD R12, R45, R15, R12 ;  /* 0x0000000f2d0c7224 */ /* 0x000fe200078e020c */
[----:B------:R0:W-:Y:S01]  /*8df0*/  STL [R1+0x3d4], R10 ;  /* 0x0003d40a01007387 */ /* 0x0001e20000100800 */
[----:B------:R-:W-:Y:S01]  /*8e00*/  IMAD.HI.U32 R14, R41, R5, RZ ;  /* 0x00000005290e7227 */ /* 0x000fe200078e00ff */
[----:B------:R-:W-:Y:S02]  /*8e10*/  IABS R11, R58 ;  /* 0x0000003a000b7213 */ /* 0x000fe40000000000 */
[----:B------:R1:W-:Y:S01]  /*8e20*/  STL [R1+0x3d8], R13 ;  /* 0x0003d80d01007387 */ /* 0x0003e20000100800 */
[----:B------:R-:W-:Y:S02]  /*8e30*/  VIADD R57, R0, 0x1c5 ;  /* 0x000001c500397836 */ /* 0x000fe40000000000 */
[--C-:B------:R-:W-:Y:S01]  /*8e40*/  @!P4 IMAD.IADD R8, R8, 0x1, -R45.reuse ;  /* 0x000000010808c824 */ /* 0x100fe200078e0a2d */
[----:B------:R-:W-:Y:S01]  /*8e50*/  ISETP.GT.U32.AND P4, PT, R45, R12, PT ;  /* 0x0000000c2d00720c */ /* 0x000fe20003f84070 */
[----:B------:R-:W-:Y:S01]  /*8e60*/  IMAD.MOV R14, RZ, RZ, -R14 ;  /* 0x000000ffff0e7224 */ /* 0x000fe200078e0a0e */
[----:B0-----:R-:W-:Y:S01]  /*8e70*/  IABS R10, R57 ;  /* 0x00000039000a7213 */ /* 0x001fe20000000000 */
[--C-:B------:R-:W-:Y:S01]  /*8e80*/  @!P5 IMAD.IADD R7, R7, 0x1, -R45.reuse ;  /* 0x000000010707d824 */ /* 0x100fe200078e0a2d */
[----:B------:R-:W-:Y:S01]  /*8e90*/  ISETP.GE.AND P5, PT, R28, RZ, PT ;  /* 0x000000ff1c00720c */ /* 0x000fe20003fa6270 */
[----:B------:R-:W-:Y:S01]  /*8ea0*/  @!P0 IMAD.IADD R9, R9, 0x1, -R45 ;  /* 0x0000000109098824 */ /* 0x000fe200078e0a2d */
[----:B------:R-:W-:Y:S01]  /*8eb0*/  ISETP.GE.AND P0, PT, R53, RZ, PT ;  /* 0x000000ff3500720c */ /* 0x000fe20003f06270 */
[----:B-1----:R-:W-:-:S04]  /*8ec0*/  IMAD.HI.U32 R13, R41, R11, RZ ;  /* 0x0000000b290d7227 */ /* 0x002fc800078e00ff */
[----:B------:R-:W-:Y:S01]  /*8ed0*/  @!P3 IMAD.MOV R8, RZ, RZ, -R8 ;  /* 0x000000ffff08b224 */ /* 0x000fe200078e0a08 */
[C---:B------:R-:W-:Y:S01]  /*8ee0*/  ISETP.GT.U32.AND P3, PT, R45.reuse, R9, PT ;  /* 0x000000092d00720c */ /* 0x040fe20003f64070 */
[----:B------:R-:W-:Y:S02]  /*8ef0*/  IMAD R5, R45, R14, R5 ;  /* 0x0000000e2d057224 */ /* 0x000fe400078e0205 */
[----:B------:R-:W-:Y:S01]  /*8f00*/  @!P2 IMAD.IADD R4, R4, 0x1, -R45 ;  /* 0x000000010404a824 */ /* 0x000fe200078e0a2d */
[----:B------:R-:W-:Y:S01]  /*8f10*/  ISETP.GE.AND P2, PT, R29, RZ, PT ;  /* 0x000000ff1d00720c */ /* 0x000fe20003f46270 */
[----:B------:R-:W-:Y:S01]  /*8f20*/  @!P1 IMAD.MOV R7, RZ, RZ, -R7 ;  /* 0x000000ffff079224 */ /* 0x000fe200078e0a07 */
[----:B------:R-:W-:Y:S01]  /*8f30*/  STL [R1+0x3dc], R8 ;  /* 0x0003dc0801007387 */ /* 0x000fe20000100800 */
[----:B------:R-:W-:Y:S01]  /*8f40*/  @!P6 IMAD.IADD R6, R6, 0x1, -R45 ;  /* 0x000000010606e824 */ /* 0x000fe200078e0a2d */
[----:B------:R-:W-:Y:S01]  /*8f50*/  ISETP.GT.U32.AND P6, PT, R45, R5, PT ;  /* 0x000000052d00720c */ /* 0x000fe20003fc4070 */
[----:B------:R-:W-:Y:S01]  /*8f60*/  IMAD.MOV R13, RZ, RZ, -R13 ;  /* 0x000000ffff0d7224 */ /* 0x000fe200078e0a0d */
[----:B------:R0:W-:Y:S01]  /*8f70*/  STL [R1+0x3e0], R7 ;  /* 0x0003e00701007387 */ /* 0x0001e20000100800 */
[----:B------:R-:W-:-:S04]  /*8f80*/  IMAD.HI.U32 R14, R41, R10, RZ ;  /* 0x0000000a290e7227 */ /* 0x000fc800078e00ff */
[C---:B------:R-:W-:Y:S02]  /*8f90*/  IMAD R11, R45.reuse, R13, R11 ;  /* 0x0000000d2d0b7224 */ /* 0x040fe400078e020b */
[----:B------:R-:W-:Y:S02]  /*8fa0*/  IMAD.MOV R14, RZ, RZ, -R14 ;  /* 0x000000ffff0e7224 */ /* 0x000fe400078e0a0e */
[----:B------:R-:W-:Y:S01]  /*8fb0*/  @!P4 IMAD.IADD R12, R12, 0x1, -R45 ;  /* 0x000000010c0cc824 */ /* 0x000fe200078e0a2d */
[----:B------:R-:W-:Y:S01]  /*8fc0*/  ISETP.GE.AND P4, PT, R54, RZ, PT ;  /* 0x000000ff3600720c */ /* 0x000fe20003f86270 */
[----:B0-----:R-:W-:Y:S02]  /*8fd0*/  IMAD.MOV.U32 R7, RZ, RZ, R6 ;  /* 0x000000ffff077224 */ /* 0x001fe400078e0006 */
[C---:B------:R-:W-:Y:S01]  /*8fe0*/  VIADD R54, R0.reuse, 0x1c4 ;  /* 0x000001c400367836 */ /* 0x040fe20000000000 */
[C---:B------:R-:W-:Y:S01]  /*8ff0*/  ISETP.GT.U32.AND P1, PT, R45.reuse, R12, PT ;  /* 0x0000000c2d00720c */ /* 0x040fe20003f24070 */
[----:B------:R-:W-:Y:S01]  /*9000*/  @!P5 IMAD.MOV R7, RZ, RZ, -R7 ;  /* 0x000000ffff07d224 */ /* 0x000fe200078e0a07 */
[C---:B------:R-:W-:Y:S01]  /*9010*/  ISETP.GT.U32.AND P5, PT, R45.reuse, R11, PT ;  /* 0x0000000b2d00720c */ /* 0x040fe20003fa4070 */
[----:B------:R-:W-:Y:S01]  /*9020*/  IMAD R10, R45, R14, R10 ;  /* 0x0000000e2d0a7224 */ /* 0x000fe200078e020a */
[----:B------:R-:W-:Y:S01]  /*9030*/  IABS R6, R54 ;  /* 0x0000003600067213 */ /* 0x000fe20000000000 */
[----:B------:R-:W-:Y:S01]  /*9040*/  @!P2 IMAD.MOV R4, RZ, RZ, -R4 ;  /* 0x000000ffff04a224 */ /* 0x000fe200078e0a04 */
[----:B------:R0:W-:Y:S01]  /*9050*/  STL [R1+0x3e8], R7 ;  /* 0x0003e80701007387 */ /* 0x0001e20000100800 */
[--C-:B------:R-:W-:Y:S01]  /*9060*/  @!P3 IMAD.IADD R9, R9, 0x1, -R45.reuse ;  /* 0x000000010909b824 */ /* 0x100fe200078e0a2d */
[----:B------:R-:W-:Y:S01]  /*9070*/  ISETP.GT.U32.AND P3, PT, R45, R10, PT ;  /* 0x0000000a2d00720c */ /* 0x000fe20003f64070 */
[----:B------:R-:W-:Y:S01]  /*9080*/  @!P6 IMAD.IADD R5, R5, 0x1, -R45 ;  /* 0x000000010505e824 */ /* 0x000fe200078e0a2d */
[----:B------:R1:W-:Y:S01]  /*9090*/  STL [R1+0x3ec], R4 ;  /* 0x0003ec0401007387 */ /* 0x0003e20000100800 */
[----:B------:R-:W-:Y:S01]  /*90a0*/  ISETP.GE.AND P2, PT, R55, RZ, PT ;  /* 0x000000ff3700720c */ /* 0x000fe20003f46270 */
[----:B------:R-:W-:-:S02]  /*90b0*/  VIADD R55, R0, 0x1c3 ;  /* 0x000001c300377836 */ /* 0x000fc40000000000 */
[----:B------:R-:W-:Y:S01]  /*90c0*/  ISETP.GT.U32.AND P6, PT, R45, R5, PT ;  /* 0x000000052d00720c */ /* 0x000fe20003fc4070 */
[--C-:B------:R-:W-:Y:S01]  /*90d0*/  @!P5 IMAD.IADD R11, R11, 0x1, -R45.reuse ;  /* 0x000000010b0bd824 */ /* 0x100fe200078e0a2d */
[----:B------:R-:W-:Y:S01]  /*90e0*/  ISETP.GE.AND P5, PT, R54, RZ, PT ;  /* 0x000000ff3600720c */ /* 0x000fe20003fa6270 */
[----:B------:R-:W-:Y:S01]  /*90f0*/  @!P1 IMAD.IADD R12, R12, 0x1, -R45 ;  /* 0x000000010c0c9824 */ /* 0x000fe200078e0a2d */
[----:B------:R-:W-:Y:S01]  /*9100*/  ISETP.GE.AND P1, PT, R58, RZ, PT ;  /* 0x000000ff3a00720c */ /* 0x000fe20003f26270 */
[----:B------:R-:W-:Y:S01]  /*9110*/  @!P0 IMAD.MOV R9, RZ, RZ, -R9 ;  /* 0x000000ffff098224 */ /* 0x000fe200078e0a09 */
[----:B0-----:R-:W-:Y:S01]  /*9120*/  IABS R7, R55 ;  /* 0x0000003700077213 */ /* 0x001fe20000000000 */
[----:B-1----:R-:W-:-:S03]  /*9130*/  IMAD.HI.U32 R4, R41, R6, RZ ;  /* 0x0000000629047227 */ /* 0x002fc600078e00ff */
[----:B------:R0:W-:Y:S01]  /*9140*/  STL [R1+0x3f0], R9 ;  /* 0x0003f00901007387 */ /* 0x0001e20000100800 */
[----:B------:R-:W-:Y:S02]  /*9150*/  IMAD.MOV R4, RZ, RZ, -R4 ;  /* 0x000000ffff047224 */ /* 0x000fe400078e0a04 */
[--C-:B------:R-:W-:Y:S01]  /*9160*/  @!P3 IMAD.IADD R10, R10, 0x1, -R45.reuse ;  /* 0x000000010a0ab824 */ /* 0x100fe200078e0a2d */
[C---:B------:R-:W-:Y:S01]  /*9170*/  ISETP.GT.U32.AND P3, PT, R45.reuse, R11, PT ;  /* 0x0000000b2d00720c */ /* 0x040fe20003f64070 */
[C---:B------:R-:W-:Y:S02]  /*9180*/  IMAD R6, R45.reuse, R4, R6 ;  /* 0x000000042d067224 */ /* 0x040fe400078e0206 */
[----:B------:R-:W-:Y:S01]  /*9190*/  @!P4 IMAD.MOV R12, RZ, RZ, -R12 ;  /* 0x000000ffff0cc224 */ /* 0x000fe200078e0a0c */
[----:B------:R-:W-:Y:S01]  /*91a0*/  ISETP.GT.U32.AND P0, PT, R45, R10, PT ;  /* 0x0000000a2d00720c */ /* 0x000fe20003f04070 */
[----:B------:R-:W-:Y:S01]  /*91b0*/  @!P6 IMAD.IADD R5, R5, 0x1, -R45 ;  /* 0x000000010505e824 */ /* 0x000fe200078e0a2d */
[----:B------:R-:W-:Y:S01]  /*91c0*/  ISETP.GT.U32.AND P4, PT, R45, R6, PT ;  /* 0x000000062d00720c */ /* 0x000fe20003f84070 */
[----:B------:R-:W-:Y:S01]  /*91d0*/  IMAD.HI.U32 R4, R41, R7, RZ ;  /* 0x0000000729047227 */ /* 0x000fe200078e00ff */
[----:B------:R-:W-:Y:S01]  /*91e0*/  ISETP.GE.AND P6, PT, R57, RZ, PT ;  /* 0x000000ff3900720c */ /* 0x000fe20003fc6270 */
[----:B------:R-:W-:Y:S02]  /*91f0*/  STL [R1+0x3f4], R12 ;  /* 0x0003f40c01007387 */ /* 0x000fe40000100800 */
[----:B------:R-:W-:Y:S01]  /*9200*/  @!P2 IMAD.MOV R5, RZ, RZ, -R5 ;  /* 0x000000ffff05a224 */ /* 0x000fe200078e0a05 */
[----:B------:R-:W-:Y:S01]  /*9210*/  ISETP.GE.AND P2, PT, R55, RZ, PT ;  /* 0x000000ff3700720c */ /* 0x000fe20003f46270 */
[----:B------:R-:W-:-:S02]  /*9220*/  VIADD R57, R0, 0x1c2 ;  /* 0x000001c200397836 */ /* 0x000fc40000000000 */
[--C-:B------:R-:W-:Y:S01]  /*9230*/  @!P3 IMAD.IADD R11, R11, 0x1, -R45.reuse ;  /* 0x000000010b0bb824 */ /* 0x100fe200078e0a2d */
[----:B------:R1:W-:Y:S01]  /*9240*/  STL [R1+0x3f8], R5 ;  /* 0x0003f80501007387 */ /* 0x0003e20000100800 */
[----:B------:R-:W-:Y:S01]  /*9250*/  IMAD.MOV R4, RZ, RZ, -R4 ;  /* 0x000000ffff047224 */ /* 0x000fe200078e0a04 */
[----:B------:R-:W-:Y:S01]  /*9260*/  IABS R8, R57 ;  /* 0x0000003900087213 */ /* 0x000fe20000000000 */
[--C-:B------:R-:W-:Y:S01]  /*9270*/  @!P4 IMAD.IADD R6, R6, 0x1, -R45.reuse ;  /* 0x000000010606c824 */ /* 0x100fe200078e0a2d */
[----:B------:R-:W-:Y:S01]  /*9280*/  ISETP.GE.AND P3, PT, R57, RZ, PT ;  /* 0x000000ff3900720c */ /* 0x000fe20003f66270 */
[----:B------:R-:W-:Y:S02]  /*9290*/  VIADD R57, R0, 0x1c1 ;  /* 0x000001c100397836 */ /* 0x000fe40000000000 */
[----:B------:R-:W-:Y:S02]  /*92a0*/  @!P0 IMAD.IADD R10, R10, 0x1, -R45 ;  /* 0x000000010a0a8824 */ /* 0x000fe400078e0a2d */
[----:B0-----:R-:W-:Y:S01]  /*92b0*/  IMAD.HI.U32 R9, R41, R8, RZ ;  /* 0x0000000829097227 */ /* 0x001fe200078e00ff */
[----:B------:R-:W-:-:S03]  /*92c0*/  ISETP.GE.AND P0, PT, R57, RZ, PT ;  /* 0x000000ff3900720c */ /* 0x000fc60003f06270 */
[----:B-1----:R-:W-:Y:S01]  /*92d0*/  IMAD.MOV.U32 R5, RZ, RZ, R11 ;  /* 0x000000ffff057224 */ /* 0x002fe200078e000b */
[----:B------:R-:W-:Y:S01]  /*92e0*/  IABS R11, R57 ;  /* 0x00000039000b7213 */ /* 0x000fe20000000000 */
[C---:B------:R-:W-:Y:S02]  /*92f0*/  IMAD R7, R45.reuse, R4, R7 ;  /* 0x000000042d077224 */ /* 0x040fe400078e0207 */
[----:B------:R-:W-:Y:S01]  /*9300*/  @!P1 IMAD.MOV R5, RZ, RZ, -R5 ;  /* 0x000000ffff059224 */ /* 0x000fe200078e0a05 */
[C---:B------:R-:W-:Y:S01]  /*9310*/  ISETP.GT.U32.AND P1, PT, R45.reuse, R6, PT ;  /* 0x000000062d00720c */ /* 0x040fe20003f24070 */
[----:B------:R-:W-:Y:S02]  /*9320*/  IMAD.MOV.U32 R14, RZ, RZ, R10 ;  /* 0x000000ffff0e7224 */ /* 0x000fe400078e000a */
[----:B------:R-:W-:Y:S01]  /*9330*/  IMAD.MOV R9, RZ, RZ, -R9 ;  /* 0x000000ffff097224 */ /* 0x000fe200078e0a09 */
[----:B------:R0:W-:Y:S01]  /*9340*/  STL [R1+0x3fc], R5 ;  /* 0x0003fc0501007387 */ /* 0x0001e20000100800 */
[----:B------:R-:W-:Y:S01]  /*9350*/  @!P6 IMAD.MOV R14, RZ, RZ, -R14 ;  /* 0x000000ffff0ee224 */ /* 0x000fe200078e0a0e */
[C---:B------:R-:W-:Y:S01]  /*9360*/  ISETP.GT.U32.AND P6, PT, R45.reuse, R7, PT ;  /* 0x000000072d00720c */ /* 0x040fe20003fc4070 */
[----:B------:R-:W-:-:S02]  /*9370*/  IMAD R8, R45, R9, R8 ;  /* 0x000000092d087224 */ /* 0x000fc400078e0208 */
[----:B------:R-:W-:Y:S01]  /*9380*/  IMAD.HI.U32 R13, R41, R11, RZ ;  /* 0x0000000b290d7227 */ /* 0x000fe200078e00ff */
[----:B------:R1:W-:Y:S03]  /*9390*/  STL [R1+0x400], R14 ;  /* 0x0004000e01007387 */ /* 0x0003e60000100800 */
[----:B------:R-:W-:Y:S02]  /*93a0*/  IMAD.MOV R13, RZ, RZ, -R13 ;  /* 0x000000ffff0d7224 */ /* 0x000fe400078e0a0d */
[----:B------:R-:W-:Y:S01]  /*93b0*/  @!P1 IMAD.IADD R6, R6, 0x1, -R45 ;  /* 0x0000000106069824 */ /* 0x000fe200078e0a2d */
[C---:B------:R-:W-:Y:S01]  /*93c0*/  ISETP.GT.U32.AND P1, PT, R45.reuse, R8, PT ;  /* 0x000000082d00720c */ /* 0x040fe20003f24070 */
[----:B------:R-:W-:Y:S02]  /*93d0*/  IMAD R11, R45, R13, R11 ;  /* 0x0000000d2d0b7224 */ /* 0x000fe400078e020b */
[----:B------:R-:W-:-:S02]  /*93e0*/  @!P6 IMAD.IADD R7, R7, 0x1, -R45 ;  /* 0x000000010707e824 */ /* 0x000fc400078e0a2d */
[C---:B------:R-:W-:Y:S01]  /*93f0*/  VIADD R55, R0.reuse, 0x1c0 ;  /* 0x000001c000377836 */ /* 0x040fe20000000000 */
[C---:B------:R-:W-:Y:S01]  /*9400*/  ISETP.GT.U32.AND P6, PT, R45.reuse, R11, PT ;  /* 0x0000000b2d00720c */ /* 0x040fe20003fc4070 */
[C---:B------:R-:W-:Y:S02]  /*9410*/  VIADD R57, R0.reuse, 0x1bf ;  /* 0x000001bf00397836 */ /* 0x040fe40000000000 */
[C---:B------:R-:W-:Y:S01]  /*9420*/  VIADD R28, R0.reuse, 0x1be ;  /* 0x000001be001c7836 */ /* 0x040fe20000000000 */
[----:B------:R-:W-:Y:S01]  /*9430*/  IABS R12, R55 ;  /* 0x00000037000c7213 */ /* 0x000fe20000000000 */
[----:B------:R-:W-:Y:S01]  /*9440*/  VIADD R29, R0, 0x1bd ;  /* 0x000001bd001d7836 */ /* 0x000fe20000000000 */
[----:B------:R-:W-:Y:S01]  /*9450*/  IABS R9, R57 ;  /* 0x0000003900097213 */ /* 0x000fe20000000000 */
[----:B------:R-:W-:Y:S01]  /*9460*/  @!P1 IMAD.IADD R8, R8, 0x1, -R45 ;  /* 0x0000000108089824 */ /* 0x000fe200078e0a2d */
[----:B------:R-:W-:Y:S01]  /*9470*/  ISETP.GT.U32.AND P1, PT, R45, R7, PT ;  /* 0x000000072d00720c */ /* 0x000fe20003f24070 */
[----:B------:R-:W-:Y:S01]  /*9480*/  IMAD.HI.U32 R10, R41, R12, RZ ;  /* 0x0000000c290a7227 */ /* 0x000fe200078e00ff */
[----:B0-----:R-:W-:-:S02]  /*9490*/  IABS R5, R28 ;  /* 0x0000001c00057213 */ /* 0x001fc40000000000 */
[----:B------:R-:W-:Y:S01]  /*94a0*/  IABS R4, R29 ;  /* 0x0000001d00047213 */ /* 0x000fe20000000000 */
[----:B------:R-:W-:Y:S01]  /*94b0*/  IMAD.MOV.U32 R15, RZ, RZ, R6 ;  /* 0x000000ffff0f7224 */ /* 0x000fe200078e0006 */
[----:B------:R-:W-:Y:S01]  /*94c0*/  ISETP.GE.AND P4, PT, R55, RZ, PT ;  /* 0x000000ff3700720c */ /* 0x000fe20003f86270 */
        /* <DEDUP_REMOVED lines=83> */
[----:B------:R-:W-:Y:S01]  /*9a00*/  VIADD R54, R0, 0x1b7 ;  /* 0x000001b700367836 */ /* 0x000fe20000000000 */
        /* <DEDUP_REMOVED lines=23> */
[----:B------:R-:W-:Y:S01]  /*9b80*/  @!P4 IMAD.IADD R8, R8, 0x1, -R45 ;  /* 0x000000010808c824 */ /* 0x000fe200078e0a2d */
[C---:B------:R-:W-:Y:S01]  /*9b90*/  ISETP.GT.U32.AND P4, PT, R45.reuse, R11, PT ;  /* 0x0000000b2d00720c */ /* 0x040fe20003f84070 */
[C---:B------:R-:W-:Y:S02]  /*9ba0*/  IMAD R5, R45.reuse, R4, R5 ;  /* 0x000000042d057224 */ /* 0x040fe400078e0205 */
[----:B------:R-:W-:Y:S01]  /*9bb0*/  @!P2 IMAD.MOV R12, RZ, RZ, -R12 ;  /* 0x000000ffff0ca224 */ /* 0x000fe200078e0a0c */
[C---:B------:R-:W-:Y:S01]  /*9bc0*/  ISETP.GT.U32.AND P0, PT, R45.reuse, R8, PT ;  /* 0x000000082d00720c */ /* 0x040fe20003f04070 */
        /* <DEDUP_REMOVED lines=180> */
[----:B-1----:R-:W-:Y:S02]  /*a710*/  IMAD.MOV.U32 R5, RZ, RZ, R11 ;  /* 0x000000ffff057224 */ /* 0x002fe400078e000b */
[C---:B------:R-:W-:Y:S01]  /*a720*/  IMAD R7, R45.reuse, R4, R7 ;  /* 0x000000042d077224 */ /* 0x040fe200078e0207 */
[----:B------:R-:W-:Y:S01]  /*a730*/  IABS R4, R57 ;  /* 0x0000003900047213 */ /* 0x000fe20000000000 */
        /* <DEDUP_REMOVED lines=11> */
[--C-:B------:R-:W-:Y:S01]  /*a7f0*/  @!P1 IMAD.IADD R6, R6, 0x1, -R45.reuse ;  /* 0x0000000106069824 */ /* 0x100fe200078e0a2d */
        /* <DEDUP_REMOVED lines=41> */
[C---:B------:R-:W-:Y:S01]  /*aa90*/  ISETP.GT.U32.AND P5, PT, R45.reuse, R5, PT ;  /* 0x000000052d00720c */ /* 0x040fe20003fa4070 */
        /* <DEDUP_REMOVED lines=17> */
[----:B------:R-:W-:Y:S01]  /*abb0*/  ISETP.GT.U32.AND P5, PT, R45, R9, PT ;  /* 0x000000092d00720c */ /* 0x000fe20003fa4070 */
        /* <DEDUP_REMOVED lines=10> */
[----:B------:R-:W-:-:S03]  /*ac60*/  IMAD.HI.U32 R14, R41, R6, RZ ;  /* 0x00000006290e7227 */ /* 0x000fc600078e00ff */
[----:B------:R1:W-:Y:S01]  /*ac70*/  STL [R1+0x47c], R13 ;  /* 0x00047c0d01007387 */ /* 0x0003e20000100800 */
[----:B------:R-:W-:Y:S02]  /*ac80*/  VIADD R57, R0, 0x19e ;  /* 0x0000019e00397836 */ /* 0x000fe40000000000 */
[--C-:B------:R-:W-:Y:S01]  /*ac90*/  @!P4 IMAD.IADD R10, R10, 0x1, -R45.reuse ;  /* 0x000000010a0ac824 */ /* 0x100fe200078e0a2d */
[----:B------:R-:W-:Y:S01]  /*aca0*/  ISETP.GT.U32.AND P4, PT, R45, R12, PT ;  /* 0x0000000c2d00720c */ /* 0x000fe20003f84070 */
[----:B------:R-:W-:Y:S01]  /*acb0*/  IMAD.MOV R14, RZ, RZ, -R14 ;  /* 0x000000ffff0e7224 */ /* 0x000fe200078e0a0e */
[----:B0-----:R-:W-:Y:S01]  /*acc0*/  IABS R8, R58 ;  /* 0x0000003a00087213 */ /* 0x001fe20000000000 */
[--C-:B------:R-:W-:Y:S01]  /*acd0*/  @!P5 IMAD.IADD R9, R9, 0x1, -R45.reuse ;  /* 0x000000010909d824 */ /* 0x100fe200078e0a2d */
[----:B------:R-:W-:Y:S01]  /*ace0*/  IABS R4, R57 ;  /* 0x0000003900047213 */ /* 0x000fe20000000000 */
[----:B------:R-:W-:Y:S01]  /*acf0*/  @!P0 IMAD.IADD R7, R7, 0x1, -R45 ;  /* 0x0000000107078824 */ /* 0x000fe200078e0a2d */
[----:B------:R-:W-:Y:S01]  /*ad00*/  ISETP.GE.AND P5, PT, R28, RZ, PT ;  /* 0x000000ff1c00720c */ /* 0x000fe20003fa6270 */
[----:B-1----:R-:W-:Y:S01]  /*ad10*/  IMAD.HI.U32 R13, R41, R8, RZ ;  /* 0x00000008290d7227 */ /* 0x002fe200078e00ff */
[----:B------:R-:W-:-:S03]  /*ad20*/  ISETP.GE.AND P0, PT, R53, RZ, PT ;  /* 0x000000ff3500720c */ /* 0x000fc60003f06270 */
[----:B------:R-:W-:Y:S02]  /*ad30*/  IMAD R6, R45, R14, R6 ;  /* 0x0000000e2d067224 */ /* 0x000fe400078e0206 */
[--C-:B------:R-:W-:Y:S01]  /*ad40*/  @!P2 IMAD.IADD R11, R11, 0x1, -R45.reuse ;  /* 0x000000010b0ba824 */ /* 0x100fe200078e0a2d */
[----:B------:R-:W-:Y:S01]  /*ad50*/  ISETP.GE.AND P2, PT, R29, RZ, PT ;  /* 0x000000ff1d00720c */ /* 0x000fe20003f46270 */
[----:B------:R-:W-:Y:S01]  /*ad60*/  @!P3 IMAD.MOV R10, RZ, RZ, -R10 ;  /* 0x000000ffff0ab224 */ /* 0x000fe200078e0a0a */
[----:B------:R-:W-:Y:S01]  /*ad70*/  ISETP.GT.U32.AND P3, PT, R45, R7, PT ;  /* 0x000000072d00720c */ /* 0x000fe20003f64070 */
[----:B------:R-:W-:Y:S01]  /*ad80*/  @!P6 IMAD.IADD R5, R5, 0x1, -R45 ;  /* 0x000000010505e824 */ /* 0x000fe200078e0a2d */
[----:B------:R-:W-:Y:S01]  /*ad90*/  ISETP.GT.U32.AND P6, PT, R45, R6, PT ;  /* 0x000000062d00720c */ /* 0x000fe20003fc4070 */
[----:B------:R-:W-:Y:S01]  /*ada0*/  IMAD.MOV R13, RZ, RZ, -R13 ;  /* 0x000000ffff0d7224 */ /* 0x000fe200078e0a0d */
[----:B------:R0:W-:Y:S01]  /*adb0*/  STL [R1+0x480], R10 ;  /* 0x0004800a01007387 */ /* 0x0001e20000100800 */
[----:B------:R-:W-:-:S04]  /*adc0*/  IMAD.HI.U32 R14, R41, R4, RZ ;  /* 0x00000004290e7227 */ /* 0x000fc800078e00ff */
[----:B------:R-:W-:Y:S02]  /*add0*/  @!P1 IMAD.MOV R9, RZ, RZ, -R9 ;  /* 0x000000ffff099224 */ /* 0x000fe400078e0a09 */
[----:B------:R-:W-:Y:S02]  /*ade0*/  IMAD R8, R45, R13, R8 ;  /* 0x0000000d2d087224 */ /* 0x000fe400078e0208 */
[----:B------:R-:W-:Y:S01]  /*adf0*/  IMAD.MOV R14, RZ, RZ, -R14 ;  /* 0x000000ffff0e7224 */ /* 0x000fe200078e0a0e */
[----:B------:R1:W-:Y:S01]  /*ae00*/  STL [R1+0x484], R9 ;  /* 0x0004840901007387 */ /* 0x0003e20000100800 */
[----:B0-----:R-:W-:Y:S02]  /*ae10*/  IMAD.MOV.U32 R10, RZ, RZ, R5 ;  /* 0x000000ffff0a7224 */ /* 0x001fe400078e0005 */
[----:B------:R-:W-:Y:S01]  /*ae20*/  @!P4 IMAD.IADD R12, R12, 0x1, -R45 ;  /* 0x000000010c0cc824 */ /* 0x000fe200078e0a2d */
[----:B------:R-:W-:Y:S01]  /*ae30*/  ISETP.GE.AND P4, PT, R54, RZ, PT ;  /* 0x000000ff3600720c */ /* 0x000fe20003f86270 */
[----:B------:R-:W-:-:S02]  /*ae40*/  VIADD R54, R0, 0x19d ;  /* 0x0000019d00367836 */ /* 0x000fc40000000000 */
[----:B------:R-:W-:Y:S01]  /*ae50*/  @!P5 IMAD.MOV R10, RZ, RZ, -R10 ;  /* 0x000000ffff0ad224 */ /* 0x000fe200078e0a0a */
[C---:B------:R-:W-:Y:S01]  /*ae60*/  ISETP.GT.U32.AND P5, PT, R45.reuse, R8, PT ;  /* 0x000000082d00720c */ /* 0x040fe20003fa4070 */
[C---:B------:R-:W-:Y:S01]  /*ae70*/  IMAD R4, R45.reuse, R14, R4 ;  /* 0x0000000e2d047224 */ /* 0x040fe200078e0204 */
[----:B------:R-:W-:Y:S01]  /*ae80*/  ISETP.GT.U32.AND P1, PT, R45, R12, PT ;  /* 0x0000000c2d00720c */ /* 0x000fe20003f24070 */
[----:B-1----:R-:W-:Y:S01]  /*ae90*/  IMAD.MOV.U32 R9, RZ, RZ, R11 ;  /* 0x000000ffff097224 */ /* 0x002fe200078e000b */
[----:B------:R-:W-:Y:S01]  /*aea0*/  IABS R5, R54 ;  /* 0x0000003600057213 */ /* 0x000fe20000000000 */
[----:B------:R-:W-:Y:S01]  /*aeb0*/  @!P3 IMAD.IADD R7, R7, 0x1, -R45 ;  /* 0x000000010707b824 */ /* 0x000fe200078e0a2d */
[----:B------:R-:W-:Y:S01]  /*aec0*/  ISETP.GT.U32.AND P3, PT, R45, R4, PT ;  /* 0x000000042d00720c */ /* 0x000fe20003f64070 */
[----:B------:R-:W-:Y:S01]  /*aed0*/  @!P2 IMAD.MOV R9, RZ, RZ, -R9 ;  /* 0x000000ffff09a224 */ /* 0x000fe200078e0a09 */
[----:B------:R0:W-:Y:S01]  /*aee0*/  STL [R1+0x488], R10 ;  /* 0x0004880a01007387 */ /* 0x0001e20000100800 */
[--C-:B------:R-:W-:Y:S01]  /*aef0*/  @!P6 IMAD.IADD R6, R6, 0x1, -R45.reuse ;  /* 0x000000010606e824 */ /* 0x100fe200078e0a2d */
[----:B------:R-:W-:Y:S01]  /*af00*/  ISETP.GE.AND P2, PT, R55, RZ, PT ;  /* 0x000000ff3700720c */ /* 0x000fe20003f46270 */
[----:B------:R-:W-:Y:S01]  /*af10*/  VIADD R55, R0, 0x19c ;  /* 0x0000019c00377836 */ /* 0x000fe20000000000 */
[----:B------:R1:W-:Y:S01]  /*af20*/  STL [R1+0x48c], R9 ;  /* 0x00048c0901007387 */ /* 0x0003e20000100800 */
[--C-:B------:R-:W-:Y:S01]  /*af30*/  @!P5 IMAD.IADD R8, R8, 0x1, -R45.reuse ;  /* 0x000000010808d824 */ /* 0x100fe200078e0a2d */
[C---:B------:R-:W-:Y:S01]  /*af40*/  ISETP.GT.U32.AND P6, PT, R45.reuse, R6, PT ;  /* 0x000000062d00720c */ /* 0x040fe20003fc4070 */
[----:B------:R-:W-:Y:S01]  /*af50*/  @!P1 IMAD.IADD R12, R12, 0x1, -R45 ;  /* 0x000000010c0c9824 */ /* 0x000fe200078e0a2d */
[----:B------:R-:W-:Y:S01]  /*af60*/  ISETP.GE.AND P1, PT, R58, RZ, PT ;  /* 0x000000ff3a00720c */ /* 0x000fe20003f26270 */
[----:B------:R-:W-:Y:S01]  /*af70*/  @!P0 IMAD.MOV R7, RZ, RZ, -R7 ;  /* 0x000000ffff078224 */ /* 0x000fe200078e0a07 */
[----:B0-----:R-:W-:Y:S01]  /*af80*/  IABS R10, R55 ;  /* 0x00000037000a7213 */ /* 0x001fe20000000000 */
[----:B------:R-:W-:Y:S01]  /*af90*/  @!P3 IMAD.IADD R4, R4, 0x1, -R45 ;  /* 0x000000010404b824 */ /* 0x000fe200078e0a2d */
[----:B------:R-:W-:Y:S01]  /*afa0*/  ISETP.GT.U32.AND P3, PT, R45, R8, PT ;  /* 0x000000082d00720c */ /* 0x000fe20003f64070 */
[----:B------:R-:W-:Y:S01]  /*afb0*/  @!P4 IMAD.MOV R12, RZ, RZ, -R12 ;  /* 0x000000ffff0cc224 */ /* 0x000fe200078e0a0c */
[----:B------:R-:W-:Y:S01]  /*afc0*/  STL [R1+0x490], R7 ;  /* 0x0004900701007387 */ /* 0x000fe20000100800 */
[----:B-1----:R-:W-:Y:S01]  /*afd0*/  IMAD.HI.U32 R9, R41, R5, RZ ;  /* 0x0000000529097227 */ /* 0x002fe200078e00ff */
[----:B------:R-:W-:-:S02]  /*afe0*/  ISETP.GT.U32.AND P0, PT, R45, R4, PT ;  /* 0x000000042d00720c */ /* 0x000fc40003f04070 */
[----:B------:R-:W-:Y:S01]  /*aff0*/  STL [R1+0x494], R12 ;  /* 0x0004940c01007387 */ /* 0x000fe20000100800 */
[----:B------:R-:W-:Y:S01]  /*b000*/  IMAD.MOV R9, RZ, RZ, -R9 ;  /* 0x000000ffff097224 */ /* 0x000fe200078e0a09 */
[----:B------:R-:W-:Y:S01]  /*b010*/  ISETP.GE.AND P5, PT, R54, RZ, PT ;  /* 0x000000ff3600720c */ /* 0x000fe20003fa6270 */
[----:B------:R-:W-:Y:S01]  /*b020*/  @!P6 IMAD.IADD R6, R6, 0x1, -R45 ;  /* 0x000000010606e824 */ /* 0x000fe200078e0a2d */
[----:B------:R-:W-:Y:S01]  /*b030*/  ISETP.GE.AND P6, PT, R57, RZ, PT ;  /* 0x000000ff3900720c */ /* 0x000fe20003fc6270 */
[----:B------:R-:W-:Y:S02]  /*b040*/  IMAD R9, R45, R9, R5 ;  /* 0x000000092d097224 */ /* 0x000fe400078e0205 */
[----:B------:R-:W-:Y:S01]  /*b050*/  @!P2 IMAD.MOV R6, RZ, RZ, -R6 ;  /* 0x000000ffff06a224 */ /* 0x000fe200078e0a06 */
[----:B------:R-:W-:Y:S01]  /*b060*/  ISETP.GE.AND P2, PT, R55, RZ, PT ;  /* 0x000000ff3700720c */ /* 0x000fe20003f46270 */
[----:B------:R-:W-:Y:S01]  /*b070*/  VIADD R57, R0, 0x19b ;  /* 0x0000019b00397836 */ /* 0x000fe20000000000 */
[----:B------:R-:W-:Y:S01]  /*b080*/  ISETP.GT.U32.AND P4, PT, R45, R9, PT ;  /* 0x000000092d00720c */ /* 0x000fe20003f84070 */
[----:B------:R-:W-:Y:S01]  /*b090*/  @!P3 IMAD.IADD R8, R8, 0x1, -R45 ;  /* 0x000000010808b824 */ /* 0x000fe200078e0a2d */
[----:B------:R0:W-:Y:S01]  /*b0a0*/  STL [R1+0x498], R6 ;  /* 0x0004980601007387 */ /* 0x0001e20000100800 */
[----:B------:R-:W-:Y:S01]  /*b0b0*/  IMAD.HI.U32 R5, R41, R10, RZ ;  /* 0x0000000a29057227 */ /* 0x000fe200078e00ff */
[----:B------:R-:W-:-:S02]  /*b0c0*/  IABS R11, R57 ;  /* 0x00000039000b7213 */ /* 0x000fc40000000000 */
[----:B------:R-:W-:Y:S01]  /*b0d0*/  ISETP.GE.AND P3, PT, R57, RZ, PT ;  /* 0x000000ff3900720c */ /* 0x000fe20003f66270 */
[----:B------:R-:W-:Y:S02]  /*b0e0*/  IMAD.MOV R5, RZ, RZ, -R5 ;  /* 0x000000ffff057224 */ /* 0x000fe400078e0a05 */
[----:B------:R-:W-:Y:S02]  /*b0f0*/  VIADD R57, R0, 0x19a ;  /* 0x0000019a00397836 */ /* 0x000fe40000000000 */
[--C-:B------:R-:W-:Y:S02]  /*b100*/  @!P0 IMAD.IADD R4, R4, 0x1, -R45.reuse ;  /* 0x0000000104048824 */ /* 0x100fe400078e0a2d */
[----:B0-----:R-:W-:Y:S01]  /*b110*/  IMAD.MOV.U32 R6, RZ, RZ, R8 ;  /* 0x000000ffff067224 */ /* 0x001fe200078e0008 */
[----:B------:R-:W-:Y:S01]  /*b120*/  IABS R12, R57 ;  /* 0x00000039000c7213 */ /* 0x000fe20000000000 */
[----:B------:R-:W-:Y:S01]  /*b130*/  @!P4 IMAD.IADD R9, R9, 0x1, -R45 ;  /* 0x000000010909c824 */ /* 0x000fe200078e0a2d */
[----:B------:R-:W-:Y:S01]  /*b140*/  ISETP.GE.AND P0, PT, R57, RZ, PT ;  /* 0x000000ff3900720c */ /* 0x000fe20003f06270 */
[----:B------:R-:W-:-:S02]  /*b150*/  @!P1 IMAD.MOV R6, RZ, RZ, -R6 ;  /* 0x000000ffff069224 */ /* 0x000fc400078e0a06 */
[----:B------:R-:W-:Y:S01]  /*b160*/  IMAD.HI.U32 R7, R41, R11, RZ ;  /* 0x0000000b29077227 */ /* 0x000fe200078e00ff */
[C---:B------:R-:W-:Y:S02]  /*b170*/  ISETP.GT.U32.AND P1, PT, R45.reuse, R9, PT ;  /* 0x000000092d00720c */ /* 0x040fe40003f24070 */
[----:B------:R0:W-:Y:S01]  /*b180*/  STL [R1+0x49c], R6 ;  /* 0x00049c0601007387 */ /* 0x0001e20000100800 */
[C---:B------:R-:W-:Y:S02]  /*b190*/  IMAD R10, R45.reuse, R5, R10 ;  /* 0x000000052d0a7224 */ /* 0x040fe400078e020a */
[----:B------:R-:W-:Y:S02]  /*b1a0*/  IMAD.MOV.U32 R14, RZ, RZ, R4 ;  /* 0x000000ffff0e7224 */ /* 0x000fe400078e0004 */
[----:B------:R-:W-:Y:S02]  /*b1b0*/  IMAD.MOV R7, RZ, RZ, -R7 ;  /* 0x000000ffff077224 */ /* 0x000fe400078e0a07 */
[----:B------:R-:W-:Y:S01]  /*b1c0*/  @!P6 IMAD.MOV R14, RZ, RZ, -R14 ;  /* 0x000000ffff0ee224 */ /* 0x000fe200078e0a0e */
[----:B------:R-:W-:Y:S01]  /*b1d0*/  ISETP.GT.U32.AND P6, PT, R45, R10, PT ;  /* 0x0000000a2d00720c */ /* 0x000fe20003fc4070 */
[----:B------:R-:W-:-:S03]  /*b1e0*/  IMAD.HI.U32 R4, R41, R12, RZ ;  /* 0x0000000c29047227 */ /* 0x000fc600078e00ff */
[----:B------:R1:W-:Y:S01]  /*b1f0*/  STL [R1+0x4a0], R14 ;  /* 0x0004a00e01007387 */ /* 0x0003e20000100800 */
[----:B------:R-:W-:Y:S02]  /*b200*/  IMAD R11, R45, R7, R11 ;  /* 0x000000072d0b7224 */ /* 0x000fe400078e020b */
[----:B------:R-:W-:Y:S02]  /*b210*/  IMAD.MOV R4, RZ, RZ, -R4 ;  /* 0x000000ffff047224 */ /* 0x000fe400078e0a04 */
[--C-:B------:R-:W-:Y:S01]  /*b220*/  @!P1 IMAD.IADD R9, R9, 0x1, -R45.reuse ;  /* 0x0000000109099824 */ /* 0x100fe200078e0a2d */
[C---:B------:R-:W-:Y:S01]  /*b230*/  ISETP.GT.U32.AND P1, PT, R45.reuse, R11, PT ;  /* 0x0000000b2d00720c */ /* 0x040fe20003f24070 */
[C---:B------:R-:W-:Y:S02]  /*b240*/  IMAD R4, R45.reuse, R4, R12 ;  /* 0x000000042d047224 */ /* 0x040fe400078e020c */
[----:B------:R-:W-:Y:S02]  /*b250*/  @!P6 IMAD.IADD R10, R10, 0x1, -R45 ;  /* 0x000000010a0ae824 */ /* 0x000fe400078e0a2d */
[C---:B------:R-:W-:Y:S01]  /*b260*/  VIADD R55, R0.reuse, 0x199 ;  /* 0x0000019900377836 */ /* 0x040fe20000000000 */
[----:B------:R-:W-:Y:S01]  /*b270*/  ISETP.GT.U32.AND P6, PT, R45, R4, PT ;  /* 0x000000042d00720c */ /* 0x000fe20003fc4070 */
[----:B------:R-:W-:-:S02]  /*b280*/  VIADD R57, R0, 0x198 ;  /* 0x0000019800397836 */ /* 0x000fc40000000000 */
[C---:B------:R-:W-:Y:S01]  /*b290*/  VIADD R29, R0.reuse, 0x196 ;  /* 0x00000196001d7836 */ /* 0x040fe20000000000 */
[----:B------:R-:W-:Y:S01]  /*b2a0*/  IABS R7, R55 ;  /* 0x0000003700077213 */ /* 0x000fe20000000000 */
[----:B------:R-:W-:Y:S01]  /*b2b0*/  VIADD R28, R0, 0x197 ;  /* 0x00000197001c7836 */ /* 0x000fe20000000000 */
[----:B0-----:R-:W-:Y:S01]  /*b2c0*/  IABS R6, R57 ;  /* 0x0000003900067213 */ /* 0x001fe20000000000 */
[--C-:B------:R-:W-:Y:S01]  /*b2d0*/  @!P1 IMAD.IADD R11, R11, 0x1, -R45.reuse ;  /* 0x000000010b0b9824 */ /* 0x100fe200078e0a2d */
[----:B------:R-:W-:Y:S01]  /*b2e0*/  ISETP.GT.U32.AND P1, PT, R45, R10, PT ;  /* 0x0000000a2d00720c */ /* 0x000fe20003f24070 */
[----:B------:R-:W-:Y:S01]  /*b2f0*/  IMAD.HI.U32 R13, R41, R7, RZ ;  /* 0x00000007290d7227 */ /* 0x000fe200078e00ff */
[----:B------:R-:W-:Y:S02]  /*b300*/  IABS R8, R29 ;  /* 0x0000001d00087213 */ /* 0x000fe40000000000 */
[----:B------:R-:W-:Y:S01]  /*b310*/  IABS R5, R28 ;  /* 0x0000001c00057213 */ /* 0x000fe20000000000 */
[----:B------:R-:W-:Y:S01]  /*b320*/  @!P6 IMAD.IADD R4, R4, 0x1, -R45 ;  /* 0x000000010404e824 */ /* 0x000fe200078e0a2d */
[----:B------:R-:W-:Y:S01]  /*b330*/  ISETP.GE.AND P4, PT, R55, RZ, PT ;  /* 0x000000ff3700720c */ /* 0x000fe20003f86270 */
[----:B------:R-:W-:-:S02]  /*b340*/  IMAD.MOV.U32 R15, RZ, RZ, R9 ;  /* 0x000000ffff0f7224 */ /* 0x000fc400078e0009 */
[----:B------:R-:W-:Y:S01]  /*b350*/  IMAD.MOV R13, RZ, RZ, -R13 ;  /* 0x000000ffff0d7224 */ /* 0x000fe200078e0a0d */
[----:B------:R-:W-:Y:S01]  /*b360*/  ISETP.GT.U32.AND P6, PT, R45, R4, PT ;  /* 0x000000042d00720c */ /* 0x000fe20003fc4070 */
[----:B-1----:R-:W-:-:S04]  /*b370*/  IMAD.HI.U32 R14, R41, R6, RZ ;  /* 0x00000006290e7227 */ /* 0x002fc800078e00ff */
[----:B------:R-:W-:-:S04]  /*b380*/  IMAD.HI.U32 R12, R41, R8, RZ ;  /* 0x00000008290c7227 */ /* 0x000fc800078e00ff */
[----:B------:R-:W-:Y:S01]  /*b390*/  @!P5 IMAD.MOV R15, RZ, RZ, -R15 ;  /* 0x000000ffff0fd224 */ /* 0x000fe200078e0a0f */
[C---:B------:R-:W-:Y:S01]  /*b3a0*/  ISETP.GT.U32.AND P5, PT, R45.reuse, R11, PT ;  /* 0x0000000b2d00720c */ /* 0x040fe20003fa4070 */
[C---:B------:R-:W-:Y:S02]  /*b3b0*/  IMAD R7, R45.reuse, R13, R7 ;  /* 0x0000000d2d077224 */ /* 0x040fe400078e0207 */
[----:B------:R-:W-:Y:S01]  /*b3c0*/  IMAD.MOV R14, RZ, RZ, -R14 ;  /* 0x000000ffff0e7224 */ /* 0x000fe200078e0a0e */
[----:B------:R0:W-:Y:S01]  /*b3d0*/  STL [R1+0x4a4], R15 ;  /* 0x0004a40f01007387 */ /* 0x0001e20000100800 */
[----:B------:R-:W-:Y:S01]  /*b3e0*/  @!P1 IMAD.IADD R10, R10, 0x1, -R45 ;  /* 0x000000010a0a9824 */ /* 0x000fe200078e0a2d */
[----:B------:R-:W-:Y:S01]  /*b3f0*/  ISETP.GT.U32.AND P1, PT, R45, R7, PT ;  /* 0x000000072d00720c */ /* 0x000fe20003f24070 */
[----:B------:R-:W-:-:S04]  /*b400*/  IMAD.HI.U32 R13, R41, R5, RZ ;  /* 0x00000005290d7227 */ /* 0x000fc800078e00ff */
[----:B------:R-:W-:Y:S02]  /*b410*/  IMAD.MOV R12, RZ, RZ, -R12 ;  /* 0x000000ffff0c7224 */ /* 0x000fe400078e0a0c */
[C---:B------:R-:W-:Y:S02]  /*b420*/  IMAD R6, R45.reuse, R14, R6 ;  /* 0x0000000e2d067224 */ /* 0x040fe400078e0206 */
[----:B------:R-:W-:Y:S02]  /*b430*/  IMAD.MOV.U32 R16, RZ, RZ, R10 ;  /* 0x000000ffff107224 */ /* 0x000fe400078e000a */
[----:B------:R-:W-:Y:S02]  /*b440*/  IMAD.MOV R13, RZ, RZ, -R13 ;  /* 0x000000ffff0d7224 */ /* 0x000fe400078e0a0d */
[----:B------:R-:W-:Y:S02]  /*b450*/  VIADD R53, R0, 0x195 ;  /* 0x0000019500357836 */ /* 0x000fe40000000000 */
[----:B------:R-:W-:-:S02]  /*b460*/  IMAD R8, R45, R12, R8 ;  /* 0x0000000c2d087224 */ /* 0x000fc400078e0208 */
[----:B------:R-:W-:Y:S01]  /*b470*/  @!P2 IMAD.MOV R16, RZ, RZ, -R16 ;  /* 0x000000ffff10a224 */ /* 0x000fe200078e0a10 */
[C---:B------:R-:W-:Y:S01]  /*b480*/  ISETP.GT.U32.AND P2, PT, R45.reuse, R6, PT ;  /* 0x000000062d00720c */ /* 0x040fe20003f44070 */
[C---:B------:R-:W-:Y:S01]  /*b490*/  IMAD R5, R45.reuse, R13, R5 ;  /* 0x0000000d2d057224 */ /* 0x040fe200078e0205 */
[----:B------:R-:W-:Y:S01]  /*b4a0*/  IABS R13, R53 ;  /* 0x00000035000d7213 */ /* 0x000fe20000000000 */
[--C-:B------:R-:W-:Y:S01]  /*b4b0*/  @!P6 IMAD.IADD R4, R4, 0x1, -R45.reuse ;  /* 0x000000010404e824 */ /* 0x100fe200078e0a2d */
[----:B------:R-:W-:Y:S01]  /*b4c0*/  ISETP.GT.U32.AND P6, PT, R45, R8, PT ;  /* 0x000000082d00720c */ /* 0x000fe20003fc4070 */
[----:B------:R-:W-:Y:S01]  /*b4d0*/  @!P5 IMAD.IADD R11, R11, 0x1, -R45 ;  /* 0x000000010b0bd824 */ /* 0x000fe200078e0a2d */
[----:B------:R-:W-:Y:S01]  /*b4e0*/  ISETP.GT.U32.AND P5, PT, R45, R5, PT ;  /* 0x000000052d00720c */ /* 0x000fe20003fa4070 */
[----:B------:R-:W-:Y:S01]  /*b4f0*/  VIADD R54, R0, 0x194 ;  /* 0x0000019400367836 */ /* 0x000fe20000000000 */
[----:B------:R-:W-:Y:S01]  /*b500*/  STL [R1+0x450], R16 ;  /* 0x0004501001007387 */ /* 0x000fe20000100800 */
[----:B------:R-:W-:-:S03]  /*b510*/  IMAD.HI.U32 R10, R41, R13, RZ ;  /* 0x0000000d290a7227 */ /* 0x000fc600078e00ff */
[----:B------:R-:W-:Y:S01]  /*b520*/  IABS R12, R54 ;  /* 0x00000036000c7213 */ /* 0x000fe20000000000 */
[--C-:B------:R-:W-:Y:S01]  /*b530*/  @!P1 IMAD.IADD R7, R7, 0x1, -R45.reuse ;  /* 0x0000000107079824 */ /* 0x100fe200078e0a2d */
[----:B------:R-:W-:Y:S01]  /*b540*/  ISETP.GE.AND P1, PT, R57, RZ, PT ;  /* 0x000000ff3900720c */ /* 0x000fe20003f26270 */
[----:B------:R-:W-:Y:S02]  /*b550*/  IMAD.MOV R10, RZ, RZ, -R10 ;  /* 0x000000ffff0a7224 */ /* 0x000fe400078e0a0a */
[----:B------:R-:W-:Y:S01]  /*b560*/  @!P2 IMAD.IADD R6, R6, 0x1, -R45 ;  /* 0x000000010606a824 */ /* 0x000fe200078e0a2d */
[C---:B------:R-:W-:Y:S01]  /*b570*/  ISETP.GT.U32.AND P2, PT, R45.reuse, R7, PT ;  /* 0x000000072d00720c */ /* 0x040fe20003f44070 */
[----:B------:R-:W-:Y:S02]  /*b580*/  VIADD R55, R0, 0x193 ;  /* 0x0000019300377836 */ /* 0x000fe40000000000 */
[----:B------:R-:W-:Y:S02]  /*b590*/  IMAD R10, R45, R10, R13 ;  /* 0x0000000a2d0a7224 */ /* 0x000fe400078e020d */
[----:B0-----:R-:W-:Y:S01]  /*b5a0*/  IMAD.HI.U32 R15, R41, R12, RZ ;  /* 0x0000000c290f7227 */ /* 0x001fe200078e00ff */
[----:B------:R-:W-:-:S03]  /*b5b0*/  IABS R9, R55 ;  /* 0x0000003700097213 */ /* 0x000fc60000000000 */
[--C-:B------:R-:W-:Y:S02]  /*b5c0*/  @!P6 IMAD.IADD R8, R8, 0x1, -R45.reuse ;  /* 0x000000010808e824 */ /* 0x100fe400078e0a2d */
[----:B------:R-:W-:Y:S02]  /*b5d0*/  IMAD.MOV.U32 R13, RZ, RZ, R4 ;  /* 0x000000ffff0d7224 */ /* 0x000fe400078e0004 */
[----:B------:R-:W-:Y:S01]  /*b5e0*/  @!P5 IMAD.IADD R5, R5, 0x1, -R45 ;  /* 0x000000010505d824 */ /* 0x000fe200078e0a2d */
[C---:B------:R-:W-:Y:S01]  /*b5f0*/  ISETP.GT.U32.AND P5, PT, R45.reuse, R6, PT ;  /* 0x000000062d00720c */ /* 0x040fe20003fa4070 */
[----:B------:R-:W-:Y:S02]  /*b600*/  IMAD.MOV R15, RZ, RZ, -R15 ;  /* 0x000000ffff0f7224 */ /* 0x000fe400078e0a0f */
[----:B------:R-:W-:Y:S01]  /*b610*/  @!P3 IMAD.MOV R11, RZ, RZ, -R11 ;  /* 0x000000ffff0bb224 */ /* 0x000fe200078e0a0b */
[C---:B------:R-:W-:Y:S01]  /*b620*/  ISETP.GT.U32.AND P3, PT, R45.reuse, R8, PT ;  /* 0x000000082d00720c */ /* 0x040fe20003f64070 */
[----:B------:R-:W-:Y:S01]  /*b630*/  @!P0 IMAD.MOV R13, RZ, RZ, -R13 ;  /* 0x000000ffff0d8224 */ /* 0x000fe200078e0a0d */
[C---:B------:R-:W-:Y:S01]  /*b640*/  ISETP.GT.U32.AND P0, PT, R45.reuse, R10, PT ;  /* 0x0000000a2d00720c */ /* 0x040fe20003f04070 */
[C---:B------:R-:W-:Y:S01]  /*b650*/  IMAD R12, R45.reuse, R15, R12 ;  /* 0x0000000f2d0c7224 */ /* 0x040fe200078e020c */
[----:B------:R-:W-:Y:S01]  /*b660*/  ISETP.GT.U32.AND P6, PT, R45, R5, PT ;  /* 0x000000052d00720c */ /* 0x000fe20003fc4070 */
[----:B------:R-:W-:Y:S01]  /*b670*/  IMAD.HI.U32 R14, R41, R9, RZ ;  /* 0x00000009290e7227 */ /* 0x000fe200078e00ff */
[----:B------:R0:W-:Y:S03]  /*b680*/  STL [R1+0x3e4], R11 ;  /* 0x0003e40b01007387 */ /* 0x0001e60000100800 */
[C---:B------:R-:W-:Y:S01]  /*b690*/  VIADD R58, R0.reuse, 0x192 ;  /* 0x00000192003a7836 */ /* 0x040fe20000000000 */
[----:B------:R1:W-:Y:S01]  /*b6a0*/  STL [R1+0x344], R13 ;  /* 0x0003440d01007387 */ /* 0x0003e20000100800 */
[----:B------:R-:W-:Y:S01]  /*b6b0*/  @!P2 IMAD.IADD R7, R7, 0x1, -R45 ;  /* 0x000000010707a824 */ /* 0x000fe200078e0a2d */
[----:B------:R-:W-:Y:S01]  /*b6c0*/  ISETP.GT.U32.AND P2, PT, R45, R12, PT ;  /* 0x0000000c2d00720c */ /* 0x000fe20003f44070 */
[----:B------:R-:W-:Y:S01]  /*b6d0*/  IMAD.MOV R14, RZ, RZ, -R14 ;  /* 0x000000ffff0e7224 */ /* 0x000fe200078e0a0e */
[----:B------:R-:W-:Y:S01]  /*b6e0*/  IABS R4, R58 ;  /* 0x0000003a00047213 */ /* 0x000fe20000000000 */
[----:B------:R-:W-:-:S02]  /*b6f0*/  VIADD R57, R0, 0x191 ;  /* 0x0000019100397836 */ /* 0x000fc40000000000 */
[----:B------:R-:W-:Y:S02]  /*b700*/  IMAD R9, R45, R14, R9 ;  /* 0x0000000e2d097224 */ /* 0x000fe400078e0209 */
[--C-:B------:R-:W-:Y:S01]  /*b710*/  @!P5 IMAD.IADD R6, R6, 0x1, -R45.reuse ;  /* 0x000000010606d824 */ /* 0x100fe200078e0a2d */
[----:B------:R-:W-:Y:S01]  /*b720*/  ISETP.GE.AND P5, PT, R28, RZ, PT ;  /* 0x000000ff1c00720c */ /* 0x000fe20003fa6270 */
[--C-:B------:R-:W-:Y:S01]  /*b730*/  @!P3 IMAD.IADD R8, R8, 0x1, -R45.reuse ;  /* 0x000000010808b824 */ /* 0x100fe200078e0a2d */
[----:B0-----:R-:W-:Y:S01]  /*b740*/  IABS R11, R57 ;  /* 0x00000039000b7213 */ /* 0x001fe20000000000 */
[----:B------:R-:W-:Y:S01]  /*b750*/  @!P0 IMAD.IADD R10, R10, 0x1, -R45 ;  /* 0x000000010a0a8824 */ /* 0x000fe200078e0a2d */
[----:B------:R-:W-:Y:S01]  /*b760*/  ISETP.GE.AND P3, PT, R29, RZ, PT ;  /* 0x000000ff1d00720c */ /* 0x000fe20003f66270 */
[----:B-1----:R-:W-:Y:S01]  /*b770*/  IMAD.HI.U32 R13, R41, R4, RZ ;  /* 0x00000004290d7227 */ /* 0x002fe200078e00ff */
[----:B------:R-:W-:-:S03]  /*b780*/  ISETP.GE.AND P0, PT, R53, RZ, PT ;  /* 0x000000ff3500720c */ /* 0x000fc60003f06270 */
[----:B------:R-:W-:Y:S01]  /*b790*/  @!P6 IMAD.IADD R5, R5, 0x1, -R45 ;  /* 0x000000010505e824 */ /* 0x000fe200078e0a2d */
[C---:B------:R-:W-:Y:S01]  /*b7a0*/  ISETP.GT.U32.AND P6, PT, R45.reuse, R9, PT ;  /* 0x000000092d00720c */ /* 0x040fe20003fc4070 */
[----:B------:R-:W-:Y:S01]  /*b7b0*/  @!P4 IMAD.MOV R7, RZ, RZ, -R7 ;  /* 0x000000ffff07c224 */ /* 0x000fe200078e0a07 */
[----:B------:R-:W-:Y:S01]  /*b7c0*/  ISETP.GT.U32.AND P4, PT, R45, R10, PT ;  /* 0x0000000a2d00720c */ /* 0x000fe20003f84070 */
[----:B------:R-:W-:Y:S02]  /*b7d0*/  @!P1 IMAD.MOV R6, RZ, RZ, -R6 ;  /* 0x000000ffff069224 */ /* 0x000fe400078e0a06 */
[----:B------:R-:W-:Y:S01]  /*b7e0*/  IMAD.MOV R14, RZ, RZ, -R13 ;  /* 0x000000ffff0e7224 */ /* 0x000fe200078e0a0d */
[----:B------:R0:W-:Y:S01]  /*b7f0*/  STL [R1+0x318], R7 ;  /* 0x0003180701007387 */ /* 0x0001e20000100800 */
[----:B------:R-:W-:-:S03]  /*b800*/  IMAD.HI.U32 R13, R41, R11, RZ ;  /* 0x0000000b290d7227 */ /* 0x000fc600078e00ff */
[----:B------:R1:W-:Y:S01]  /*b810*/  STL [R1+0x314], R6 ;  /* 0x0003140601007387 */ /* 0x0003e20000100800 */
[----:B------:R-:W-:Y:S01]  /*b820*/  @!P2 IMAD.IADD R12, R12, 0x1, -R45 ;  /* 0x000000010c0ca824 */ /* 0x000fe200078e0a2d */
[----:B------:R-:W-:Y:S01]  /*b830*/  ISETP.GE.AND P2, PT, R54, RZ, PT ;  /* 0x000000ff3600720c */ /* 0x000fe20003f46270 */
[C---:B------:R-:W-:Y:S02]  /*b840*/  IMAD R4, R45.reuse, R14, R4 ;  /* 0x0000000e2d047224 */ /* 0x040fe400078e0204 */
[----:B------:R-:W-:Y:S01]  /*b850*/  IMAD.MOV R13, RZ, RZ, -R13 ;  /* 0x000000ffff0d7224 */ /* 0x000fe200078e0a0d */
[----:B------:R-:W-:Y:S01]  /*b860*/  ISETP.GT.U32.AND P1, PT, R45, R12, PT ;  /* 0x0000000c2d00720c */ /* 0x000fe20003f24070 */
[----:B0-----:R-:W-:Y:S02]  /*b870*/  IMAD.MOV.U32 R7, RZ, RZ, R5 ;  /* 0x000000ffff077224 */ /* 0x001fe400078e0005 */
[----:B------:R-:W-:Y:S02]  /*b880*/  VIADD R54, R0, 0x190 ;  /* 0x0000019000367836 */ /* 0x000fe40000000000 */
[----:B-1----:R-:W-:-:S02]  /*b890*/  IMAD.MOV.U32 R6, RZ, RZ, R8 ;  /* 0x000000ffff067224 */ /* 0x002fc400078e0008 */
[----:B------:R-:W-:Y:S01]  /*b8a0*/  @!P5 IMAD.MOV R7, RZ, RZ, -R7 ;  /* 0x000000ffff07d224 */ /* 0x000fe200078e0a07 */
[----:B------:R-:W-:Y:S01]  /*b8b0*/  IABS R5, R54 ;  /* 0x0000003600057213 */ /* 0x000fe20000000000 */
[C---:B------:R-:W-:Y:S01]  /*b8c0*/  IMAD R11, R45.reuse, R13, R11 ;  /* 0x0000000d2d0b7224 */ /* 0x040fe200078e020b */
[----:B------:R-:W-:Y:S01]  /*b8d0*/  ISETP.GT.U32.AND P5, PT, R45, R4, PT ;  /* 0x000000042d00720c */ /* 0x000fe20003fa4070 */
[----:B------:R-:W-:Y:S01]  /*b8e0*/  @!P3 IMAD.MOV R6, RZ, RZ, -R6 ;  /* 0x000000ffff06b224 */ /* 0x000fe200078e0a06 */
[----:B------:R-:W-:Y:S01]  /*b8f0*/  STL [R1+0x310], R7 ;  /* 0x0003100701007387 */ /* 0x000fe20000100800 */
[--C-:B------:R-:W-:Y:S01]  /*b900*/  @!P6 IMAD.IADD R9, R9, 0x1, -R45.reuse ;  /* 0x000000010909e824 */ /* 0x100fe200078e0a2d */
[----:B------:R-:W-:Y:S01]  /*b910*/  ISETP.GE.AND P3, PT, R55, RZ, PT ;  /* 0x000000ff3700720c */ /* 0x000fe20003f66270 */
[--C-:B------:R-:W-:Y:S01]  /*b920*/  @!P4 IMAD.IADD R10, R10, 0x1, -R45.reuse ;  /* 0x000000010a0ac824 */ /* 0x100fe200078e0a2d */
[----:B------:R0:W-:Y:S01]  /*b930*/  STL [R1+0x30c], R6 ;  /* 0x00030c0601007387 */ /* 0x0001e20000100800 */
[C---:B------:R-:W-:Y:S01]  /*b940*/  ISETP.GT.U32.AND P4, PT, R45.reuse, R11, PT ;  /* 0x0000000b2d00720c */ /* 0x040fe20003f84070 */
[----:B------:R-:W-:Y:S01]  /*b950*/  @!P1 IMAD.IADD R12, R12, 0x1, -R45 ;  /* 0x000000010c0c9824 */ /* 0x000fe200078e0a2d */
[----:B------:R-:W-:Y:S01]  /*b960*/  ISETP.GT.U32.AND P6, PT, R45, R9, PT ;  /* 0x000000092d00720c */ /* 0x000fe20003fc4070 */
[----:B------:R-:W-:Y:S01]  /*b970*/  VIADD R55, R0, 0x18f ;  /* 0x0000018f00377836 */ /* 0x000fe20000000000 */
[----:B------:R-:W-:Y:S01]  /*b980*/  ISETP.GE.AND P1, PT, R58, RZ, PT ;  /* 0x000000ff3a00720c */ /* 0x000fe20003f26270 */
[----:B------:R-:W-:-:S02]  /*b990*/  @!P2 IMAD.MOV R12, RZ, RZ, -R12 ;  /* 0x000000ffff0ca224 */ /* 0x000fc400078e0a0c */
[----:B------:R-:W-:Y:S01]  /*b9a0*/  @!P5 IMAD.IADD R4, R4, 0x1, -R45 ;  /* 0x000000010404d824 */ /* 0x000fe200078e0a2d */
[----:B------:R-:W-:Y:S01]  /*b9b0*/  IABS R8, R55 ;  /* 0x0000003700087213 */ /* 0x000fe20000000000 */
[----:B0-----:R-:W-:Y:S01]  /*b9c0*/  IMAD.HI.U32 R6, R41, R5, RZ ;  /* 0x0000000529067227 */ /* 0x001fe200078e00ff */
[----:B------:R-:W-:-:S03]  /*b9d0*/  ISETP.GE.AND P5, PT, R54, RZ, PT ;  /* 0x000000ff3600720c */ /* 0x000fc60003fa6270 */
[----:B------:R-:W-:Y:S02]  /*b9e0*/  IMAD.MOV R6, RZ, RZ, -R6 ;  /* 0x000000ffff067224 */ /* 0x000fe400078e0a06 */
[----:B------:R-:W-:Y:S01]  /*b9f0*/  @!P4 IMAD.IADD R11, R11, 0x1, -R45 ;  /* 0x000000010b0bc824 */ /* 0x000fe200078e0a2d */
[C---:B------:R-:W-:Y:S01]  /*ba00*/  ISETP.GT.U32.AND P4, PT, R45.reuse, R4, PT ;  /* 0x000000042d00720c */ /* 0x040fe20003f84070 */
[----:B------:R-:W-:Y:S02]  /*ba10*/  IMAD R6, R45, R6, R5 ;  /* 0x000000062d067224 */ /* 0x000fe400078e0205 */
[----:B------:R-:W-:Y:S01]  /*ba20*/  @!P6 IMAD.IADD R9, R9, 0x1, -R45 ;  /* 0x000000010909e824 */ /* 0x000fe200078e0a2d */
[----:B------:R-:W-:Y:S01]  /*ba30*/  ISETP.GE.AND P6, PT, R57, RZ, PT ;  /* 0x000000ff3900720c */ /* 0x000fe20003fc6270 */
[----:B------:R-:W-:Y:S01]  /*ba40*/  VIADD R57, R0, 0x18e ;  /* 0x0000018e00397836 */ /* 0x000fe20000000000 */
[C---:B------:R-:W-:Y:S01]  /*ba50*/  ISETP.GT.U32.AND P2, PT, R45.reuse, R6, PT ;  /* 0x000000062d00720c */ /* 0x040fe20003f44070 */
[----:B------:R-:W-:Y:S01]  /*ba60*/  @!P0 IMAD.MOV R10, RZ, RZ, -R10 ;  /* 0x000000ffff0a8224 */ /* 0x000fe200078e0a0a */
[----:B------:R-:W-:Y:S01]  /*ba70*/  ISETP.GT.U32.AND P0, PT, R45, R11, PT ;  /* 0x0000000b2d00720c */ /* 0x000fe20003f04070 */
[----:B------:R-:W-:Y:S01]  /*ba80*/  IMAD.HI.U32 R5, R41, R8, RZ ;  /* 0x0000000829057227 */ /* 0x000fe200078e00ff */
[----:B------:R-:W-:-:S02]  /*ba90*/  IABS R7, R57 ;  /* 0x0000003900077213 */ /* 0x000fc40000000000 */
[----:B------:R0:W-:Y:S01]  /*baa0*/  STL [R1+0x30], R10 ;  /* 0x0000300a01007387 */ /* 0x0001e20000100800 */
[----:B------:R-:W-:Y:S01]  /*bab0*/  @!P4 IMAD.IADD R4, R4, 0x1, -R45 ;  /* 0x000000010404c824 */ /* 0x000fe200078e0a2d */
[----:B------:R-:W-:Y:S01]  /*bac0*/  ISETP.GE.AND P4, PT, R57, RZ, PT ;  /* 0x000000ff3900720c */ /* 0x000fe20003f86270 */
[----:B------:R-:W-:Y:S01]  /*bad0*/  IMAD.MOV R5, RZ, RZ, -R5 ;  /* 0x000000ffff057224 */ /* 0x000fe200078e0a05 */
[----:B------:R-:W-:Y:S01]  /*bae0*/  STL [R1+0x2c], R12 ;  /* 0x00002c0c01007387 */ /* 0x000fe20000100800 */
[----:B------:R-:W-:Y:S02]  /*baf0*/  @!P1 IMAD.MOV R4, RZ, RZ, -R4 ;  /* 0x000000ffff049224 */ /* 0x000fe400078e0a04 */
[--C-:B------:R-:W-:Y:S02]  /*bb00*/  @!P2 IMAD.IADD R6, R6, 0x1, -R45.reuse ;  /* 0x000000010606a824 */ /* 0x100fe400078e0a2d */
[----:B------:R-:W-:Y:S02]  /*bb10*/  @!P0 IMAD.IADD R11, R11, 0x1, -R45 ;  /* 0x000000010b0b8824 */ /* 0x000fe400078e0a2d */
[----:B0-----:R-:W-:Y:S01]  /*bb20*/  IMAD.HI.U32 R10, R41, R7, RZ ;  /* 0x00000007290a7227 */ /* 0x001fe200078e00ff */
[----:B------:R-:W-:-:S03]  /*bb30*/  ISETP.GT.U32.AND P1, PT, R45, R6, PT ;  /* 0x000000062d00720c */ /* 0x000fc60003f24070 */
[----:B------:R-:W-:Y:S02]  /*bb40*/  IMAD.MOV R10, RZ, RZ, -R10 ;  /* 0x000000ffff0a7224 */ /* 0x000fe400078e0a0a */
[C---:B------:R-:W-:Y:S02]  /*bb50*/  IMAD R8, R45.reuse, R5, R8 ;  /* 0x000000052d087224 */ /* 0x040fe400078e0208 */
[C---:B------:R-:W-:Y:S02]  /*bb60*/  IMAD R5, R45.reuse, R10, R7 ;  /* 0x0000000a2d057224 */ /* 0x040fe400078e0207 */
[----:B------:R-:W-:Y:S02]  /*bb70*/  IMAD.MOV.U32 R10, RZ, RZ, R11 ;  /* 0x000000ffff0a7224 */ /* 0x000fe400078e000b */
[----:B------:R-:W-:Y:S02]  /*bb80*/  VIADD R57, R0, 0x18d ;  /* 0x0000018d00397836 */ /* 0x000fe40000000000 */
[----:B------:R-:W-:Y:S01]  /*bb90*/  @!P6 IMAD.MOV R10, RZ, RZ, -R10 ;  /* 0x000000ffff0ae224 */ /* 0x000fe200078e0a0a */
[C---:B------:R-:W-:Y:S01]  /*bba0*/  ISETP.GT.U32.AND P6, PT, R45.reuse, R8, PT ;  /* 0x000000082d00720c */ /* 0x040fe20003fc4070 */
[----:B------:R-:W-:Y:S01]  /*bbb0*/  @!P3 IMAD.MOV R9, RZ, RZ, -R9 ;  /* 0x000000ffff09b224 */ /* 0x000fe200078e0a09 */
[----:B------:R-:W-:Y:S01]  /*bbc0*/  IABS R60, R57 ;  /* 0x00000039003c7213 */ /* 0x000fe20000000000 */
[--C-:B------:R-:W-:Y:S01]  /*bbd0*/  @!P1 IMAD.IADD R6, R6, 0x1, -R45.reuse ;  /* 0x0000000106069824 */ /* 0x100fe200078e0a2d */
[----:B------:R-:W-:Y:S01]  /*bbe0*/  ISETP.GT.U32.AND P1, PT, R45, R5, PT ;  /* 0x000000052d00720c */ /* 0x000fe20003f24070 */
[C---:B------:R-:W-:Y:S01]  /*bbf0*/  VIADD R56, R0.reuse, 0x189 ;  /* 0x0000018900387836 */ /* 0x040fe20000000000 */
[----:B------:R0:W-:Y:S01]  /*bc00*/  STL [R1+0x28], R9 ;  /* 0x0000280901007387 */ /* 0x0001e20000100800 */
[----:B------:R-:W-:Y:S01]  /*bc10*/  ISETP.GE.AND P0, PT, R57, RZ, PT ;  /* 0x000000ff3900720c */ /* 0x000fe20003f06270 */
[C---:B------:R-:W-:Y:S01]  /*bc20*/  VIADD R57, R0.reuse, 0x18c ;  /* 0x0000018c00397836 */ /* 0x040fe20000000000 */
[----:B------:R-:W-:Y:S01]  /*bc30*/  ISETP.GE.AND P3, PT, R55, RZ, PT ;  /* 0x000000ff3700720c */ /* 0x000fe20003f66270 */
[C---:B------:R-:W-:Y:S01]  /*bc40*/  VIADD R55, R0.reuse, 0x18b ;  /* 0x0000018b00377836 */ /* 0x040fe20000000000 */
[----:B------:R1:W-:Y:S01]  /*bc50*/  STL [R1+0x24], R4 ;  /* 0x0000240401007387 */ /* 0x0003e20000100800 */
[----:B------:R-:W-:Y:S01]  /*bc60*/  VIADD R16, R0, 0x18a ;  /* 0x0000018a00107836 */ /* 0x000fe20000000000 */
[----:B------:R-:W-:Y:S01]  /*bc70*/  IABS R59, R57 ;  /* 0x00000039003b7213 */ /* 0x000fe20000000000 */
[----:B------:R-:W-:Y:S01]  /*bc80*/  @!P6 IMAD.IADD R8, R8, 0x1, -R45 ;  /* 0x000000010808e824 */ /* 0x000fe200078e0a2d */
[----:B------:R-:W-:Y:S01]  /*bc90*/  IABS R58, R55 ;  /* 0x00000037003a7213 */ /* 0x000fe20000000000 */
[----:B0-----:R-:W-:Y:S01]  /*bca0*/  IMAD.HI.U32 R9, R41, R60, RZ ;  /* 0x0000003c29097227 */ /* 0x001fe200078e00ff */
[----:B------:R-:W-:Y:S01]  /*bcb0*/  IABS R7, R56 ;  /* 0x0000003800077213 */ /* 0x000fe20000000000 */
[----:B------:R0:W-:Y:S01]  /*bcc0*/  STL [R1+0x20], R10 ;  /* 0x0000200a01007387 */ /* 0x0001e20000100800 */
[----:B------:R-:W-:Y:S01]  /*bcd0*/  ISETP.GE.AND P2, PT, R57, RZ, PT ;  /* 0x000000ff3900720c */ /* 0x000fe20003f46270 */
[----:B------:R-:W-:Y:S01]  /*bce0*/  IMAD.MOV R9, RZ, RZ, -R9 ;  /* 0x000000ffff097224 */ /* 0x000fe200078e0a09 */
[----:B------:R-:W-:Y:S01]  /*bcf0*/  IABS R57, R16 ;  /* 0x0000001000397213 */ /* 0x000fe20000000000 */
[----:B------:R-:W-:Y:S01]  /*bd00*/  @!P1 IMAD.IADD R5, R5, 0x1, -R45 ;  /* 0x0000000105059824 */ /* 0x000fe200078e0a2d */
[C---:B------:R-:W-:Y:S01]  /*bd10*/  ISETP.GT.U32.AND P1, PT, R45.reuse, R8, PT ;  /* 0x000000082d00720c */ /* 0x040fe20003f24070 */
[----:B------:R-:W-:-:S02]  /*bd20*/  IMAD R60, R45, R9, R60 ;  /* 0x000000092d3c7224 */ /* 0x000fc400078e023c */
[----:B-1----:R-:W-:-:S03]  /*bd30*/  IMAD.HI.U32 R4, R41, R59, RZ ;  /* 0x0000003b29047227 */ /* 0x002fc600078e00ff */
[----:B------:R-:W-:Y:S01]  /*bd40*/  ISETP.GT.U32.AND P6, PT, R45, R60, PT ;  /* 0x0000003c2d00720c */ /* 0x000fe20003fc4070 */
[----:B------:R-:W-:Y:S02]  /*bd50*/  IMAD.MOV R4, RZ, RZ, -R4 ;  /* 0x000000ffff047224 */ /* 0x000fe400078e0a04 */
[----:B0-----:R-:W-:-:S04]  /*bd60*/  IMAD.HI.U32 R10, R41, R58, RZ ;  /* 0x0000003a290a7227 */ /* 0x001fc800078e00ff */
[----:B------:R-:W-:Y:S02]  /*bd70*/  IMAD.MOV.U32 R11, RZ, RZ, R6 ;  /* 0x000000ffff0b7224 */ /* 0x000fe400078e0006 */
[----:B------:R-:W-:Y:S02]  /*bd80*/  IMAD R59, R45, R4, R59 ;  /* 0x000000042d3b7224 */ /* 0x000fe400078e023b */
[----:B------:R-:W-:-:S04]  /*bd90*/  IMAD.HI.U32 R4, R41, R7, RZ ;  /* 0x0000000729047227 */ /* 0x000fc800078e00ff */
[----:B------:R-:W-:Y:S02]  /*bda0*/  IMAD.MOV R10, RZ, RZ, -R10 ;  /* 0x000000ffff0a7224 */ /* 0x000fe400078e0a0a */
[----:B------:R-:W-:Y:S01]  /*bdb0*/  @!P5 IMAD.MOV R11, RZ, RZ, -R11 ;  /* 0x000000ffff0bd224 */ /* 0x000fe200078e0a0b */
[C---:B------:R-:W-:Y:S01]  /*bdc0*/  ISETP.GT.U32.AND P5, PT, R45.reuse, R5, PT ;  /* 0x000000052d00720c */ /* 0x040fe20003fa4070 */
[----:B------:R-:W-:Y:S01]  /*bdd0*/  @!P1 IMAD.IADD R8, R8, 0x1, -R45 ;  /* 0x0000000108089824 */ /* 0x000fe200078e0a2d */
[----:B------:R-:W-:Y:S01]  /*bde0*/  ISETP.GT.U32.AND P1, PT, R45, R59, PT ;  /* 0x0000003b2d00720c */ /* 0x000fe20003f24070 */
[----:B------:R-:W-:Y:S01]  /*bdf0*/  IMAD.HI.U32 R9, R41, R57, RZ ;  /* 0x0000003929097227 */ /* 0x000fe200078e00ff */
[----:B------:R0:W-:Y:S03]  /*be00*/  STL [R1+0x1c], R11 ;  /* 0x00001c0b01007387 */ /* 0x0001e60000100800 */
[----:B------:R-:W-:-:S02]  /*be10*/  IMAD.MOV R4, RZ, RZ, -R4 ;  /* 0x000000ffff047224 */ /* 0x000fc400078e0a04 */
[----:B------:R-:W-:Y:S02]  /*be20*/  VIADD R28, R0, 0x188 ;  /* 0x00000188001c7836 */ /* 0x000fe40000000000 */
[C---:B------:R-:W-:Y:S02]  /*be30*/  IMAD R58, R45.reuse, R10, R58 ;  /* 0x0000000a2d3a7224 */ /* 0x040fe400078e023a */
[----:B------:R-:W-:Y:S02]  /*be40*/  @!P6 IMAD.IADD R60, R60, 0x1, -R45 ;  /* 0x000000013c3ce824 */ /* 0x000fe400078e0a2d */
[----:B------:R-:W-:Y:S02]  /*be50*/  IMAD.MOV.U32 R12, RZ, RZ, R8 ;  /* 0x000000ffff0c7224 */ /* 0x000fe400078e0008 */
[----:B------:R-:W-:Y:S01]  /*be60*/  IMAD.MOV R9, RZ, RZ, -R9 ;  /* 0x000000ffff097224 */ /* 0x000fe200078e0a09 */
[C---:B------:R-:W-:Y:S01]  /*be70*/  ISETP.GT.U32.AND P6, PT, R45.reuse, R60, PT ;  /* 0x0000003c2d00720c */ /* 0x040fe20003fc4070 */
[C---:B------:R-:W-:Y:S01]  /*be80*/  IMAD R7, R45.reuse, R4, R7 ;  /* 0x000000042d077224 */ /* 0x040fe200078e0207 */
[----:B------:R-:W-:Y:S01]  /*be90*/  IABS R4, R28 ;  /* 0x0000001c00047213 */ /* 0x000fe20000000000 */
[----:B------:R-:W-:Y:S01]  /*bea0*/  @!P3 IMAD.MOV R12, RZ, RZ, -R12 ;  /* 0x000000ffff0cb224 */ /* 0x000fe200078e0a0c */
[C---:B------:R-:W-:Y:S01]  /*beb0*/  ISETP.GT.U32.AND P3, PT, R45.reuse, R58, PT ;  /* 0x0000003a2d00720c */ /* 0x040fe20003f64070 */
[----:B------:R-:W-:-:S02]  /*bec0*/  IMAD R57, R45, R9, R57 ;  /* 0x000000092d397224 */ /* 0x000fc400078e0239 */
[----:B------:R-:W-:Y:S01]  /*bed0*/  IMAD.MOV.U32 R6, RZ, RZ, R4 ;  /* 0x000000ffff067224 */ /* 0x000fe200078e0004 */
[----:B------:R-:W-:Y:S01]  /*bee0*/  STL [R1+0x18], R12 ;  /* 0x0000180c01007387 */ /* 0x000fe20000100800 */
[----:B------:R-:W-:Y:S02]  /*bef0*/  VIADD R53, R0, 0x187 ;  /* 0x0000018700357836 */ /* 0x000fe40000000000 */
[----:B------:R-:W-:Y:S01]  /*bf00*/  @!P5 IMAD.IADD R5, R5, 0x1, -R45 ;  /* 0x000000010505d824 */ /* 0x000fe200078e0a2d */
[----:B------:R-:W-:Y:S01]  /*bf10*/  ISETP.GT.U32.AND P5, PT, R45, R57, PT ;  /* 0x000000392d00720c */ /* 0x000fe20003fa4070 */
[----:B------:R-:W-:Y:S01]  /*bf20*/  IMAD.HI.U32 R8, R41, R6, RZ ;  /* 0x0000000629087227 */ /* 0x000fe200078e00ff */
[----:B------:R-:W-:-:S03]  /*bf30*/  IABS R9, R53 ;  /* 0x0000003500097213 */ /* 0x000fc60000000000 */
[--C-:B------:R-:W-:Y:S01]  /*bf40*/  @!P1 IMAD.IADD R59, R59, 0x1, -R45.reuse ;  /* 0x000000013b3b9824 */ /* 0x100fe200078e0a2d */
[----:B------:R-:W-:Y:S01]  /*bf50*/  ISETP.GE.AND P1, PT, R55, RZ, PT ;  /* 0x000000ff3700720c */ /* 0x000fe20003f26270 */
[----:B------:R-:W-:Y:S02]  /*bf60*/  IMAD.MOV R8, RZ, RZ, -R8 ;  /* 0x000000ffff087224 */ /* 0x000fe400078e0a08 */
[--C-:B------:R-:W-:Y:S01]  /*bf70*/  @!P6 IMAD.IADD R60, R60, 0x1, -R45.reuse ;  /* 0x000000013c3ce824 */ /* 0x100fe200078e0a2d */
[C---:B------:R-:W-:Y:S01]  /*bf80*/  ISETP.GT.U32.AND P6, PT, R45.reuse, R7, PT ;  /* 0x000000072d00720c */ /* 0x040fe20003fc4070 */
[----:B------:R-:W-:Y:S01]  /*bf90*/  @!P3 IMAD.IADD R58, R58, 0x1, -R45 ;  /* 0x000000013a3ab824 */ /* 0x000fe200078e0a2d */
[----:B------:R-:W-:Y:S01]  /*bfa0*/  ISETP.GT.U32.AND P3, PT, R45, R59, PT ;  /* 0x0000003b2d00720c */ /* 0x000fe20003f64070 */
[----:B------:R-:W-:Y:S02]  /*bfb0*/  VIADD R54, R0, 0x186 ;  /* 0x0000018600367836 */ /* 0x000fe40000000000 */
[----:B0-----:R-:W-:-:S03]  /*bfc0*/  IMAD.HI.U32 R11, R41, R9, RZ ;  /* 0x00000009290b7227 */ /* 0x001fc600078e00ff */
[----:B------:R-:W-:Y:S01]  /*bfd0*/  IABS R10, R54 ;  /* 0x00000036000a7213 */ /* 0x000fe20000000000 */
[----:B------:R-:W-:Y:S02]  /*bfe0*/  IMAD R8, R45, R8, R6 ;  /* 0x000000082d087224 */ /* 0x000fe400078e0206 */
[----:B------:R-:W-:Y:S02]  /*bff0*/  IMAD.MOV R11, RZ, RZ, -R11 ;  /* 0x000000ffff0b7224 */ /* 0x000fe400078e0a0b */
[----:B------:R-:W-:Y:S01]  /*c000*/  @!P5 IMAD.IADD R57, R57, 0x1, -R45 ;  /* 0x000000013939d824 */ /* 0x000fe200078e0a2d */
[C---:B------:R-:W-:Y:S01]  /*c010*/  ISETP.GT.U32.AND P5, PT, R45.reuse, R58, PT ;  /* 0x0000003a2d00720c */ /* 0x040fe20003fa4070 */
[----:B------:R-:W-:Y:S01]  /*c020*/  @!P0 IMAD.MOV R60, RZ, RZ, -R60 ;  /* 0x000000ffff3c8224 */ /* 0x000fe200078e0a3c */
[C---:B------:R-:W-:Y:S01]  /*c030*/  ISETP.GT.U32.AND P0, PT, R45.reuse, R8, PT ;  /* 0x000000082d00720c */ /* 0x040fe20003f04070 */
[----:B------:R-:W-:Y:S02]  /*c040*/  IMAD R9, R45, R11, R9 ;  /* 0x0000000b2d097224 */ /* 0x000fe400078e0209 */
[----:B------:R-:W-:-:S02]  /*c050*/  VIADD R29, R0, 0x185 ;  /* 0x00000185001d7836 */ /* 0x000fc40000000000 */
[----:B------:R-:W-:-:S03]  /*c060*/  IMAD.HI.U32 R4, R41, R10, RZ ;  /* 0x0000000a29047227 */ /* 0x000fc600078e00ff */
[----:B------:R-:W-:Y:S01]  /*c070*/  IABS R11, R29 ;  /* 0x0000001d000b7213 */ /* 0x000fe20000000000 */
[--C-:B------:R-:W-:Y:S01]  /*c080*/  @!P6 IMAD.IADD R7, R7, 0x1, -R45.reuse ;  /* 0x000000010707e824 */ /* 0x100fe200078e0a2d */
[----:B------:R-:W-:Y:S01]  /*c090*/  ISETP.GT.U32.AND P6, PT, R45, R57, PT ;  /* 0x000000392d00720c */ /* 0x000fe20003fc4070 */
[----:B------:R-:W-:Y:S01]  /*c0a0*/  @!P3 IMAD.IADD R59, R59, 0x1, -R45 ;  /* 0x000000013b3bb824 */ /* 0x000fe200078e0a2d */
[C---:B------:R-:W-:Y:S01]  /*c0b0*/  ISETP.GT.U32.AND P3, PT, R45.reuse, R9, PT ;  /* 0x000000092d00720c */ /* 0x040fe20003f64070 */
[----:B------:R-:W-:Y:S01]  /*c0c0*/  @!P4 IMAD.MOV R5, RZ, RZ, -R5 ;  /* 0x000000ffff05c224 */ /* 0x000fe200078e0a05 */
[C---:B------:R-:W-:Y:S01]  /*c0d0*/  ISETP.GT.U32.AND P4, PT, R45.reuse, R7, PT ;  /* 0x000000072d00720c */ /* 0x040fe20003f84070 */
[----:B------:R-:W-:Y:S02]  /*c0e0*/  IMAD.MOV R4, RZ, RZ, -R4 ;  /* 0x000000ffff047224 */ /* 0x000fe400078e0a04 */
[----:B------:R-:W-:Y:S01]  /*c0f0*/  VIADD R55, R0, 0x184 ;  /* 0x0000018400377836 */ /* 0x000fe20000000000 */
[----:B------:R0:W-:Y:S01]  /*c100*/  STL [R1], R5 ;  /* 0x0000000501007387 */ /* 0x0001e20000100800 */
[----:B------:R-:W-:-:S02]  /*c110*/  IMAD R10, R45, R4, R10 ;  /* 0x000000042d0a7224 */ /* 0x000fc400078e020a */
[--C-:B------:R-:W-:Y:S01]  /*c120*/  @!P5 IMAD.IADD R58, R58, 0x1, -R45.reuse ;  /* 0x000000013a3ad824 */ /* 0x100fe200078e0a2d */
[----:B------:R-:W-:Y:S01]  /*c130*/  IABS R4, R55 ;  /* 0x0000003700047213 */ /* 0x000fe20000000000 */
[----:B------:R-:W-:Y:S01]  /*c140*/  @!P0 IMAD.IADD R8, R8, 0x1, -R45 ;  /* 0x0000000108088824 */ /* 0x000fe200078e0a2d */
[----:B------:R-:W-:Y:S01]  /*c150*/  ISETP.GE.AND P5, PT, R16, RZ, PT ;  /* 0x000000ff1000720c */ /* 0x000fe20003fa6270 */
[----:B------:R-:W-:Y:S01]  /*c160*/  @!P2 IMAD.MOV R59, RZ, RZ, -R59 ;  /* 0x000000ffff3ba224 */ /* 0x000fe200078e0a3b */
[----:B------:R-:W-:Y:S01]  /*c170*/  ISETP.GE.AND P0, PT, R28, RZ, PT ;  /* 0x000000ff1c00720c */ /* 0x000fe20003f06270 */
[----:B------:R-:W-:Y:S01]  /*c180*/  @!P6 IMAD.IADD R57, R57, 0x1, -R45 ;  /* 0x000000013939e824 */ /* 0x000fe200078e0a2d */
[----:B------:R-:W-:Y:S01]  /*c190*/  ISETP.GT.U32.AND P2, PT, R45, R8, PT ;  /* 0x000000082d00720c */ /* 0x000fe20003f44070 */
[----:B0-----:R-:W-:Y:S01]  /*c1a0*/  IMAD.HI.U32 R5, R41, R11, RZ ;  /* 0x0000000b29057227 */ /* 0x001fe200078e00ff */
[----:B------:R-:W-:Y:S01]  /*c1b0*/  ISETP.GT.U32.AND P6, PT, R45, R10, PT ;  /* 0x0000000a2d00720c */ /* 0x000fe20003fc4070 */
[----:B------:R-:W-:Y:S02]  /*c1c0*/  STL [R1+0x30a0], R60 ;  /* 0x0030a03c01007387 */ /* 0x000fe40000100800 */
[----:B------:R-:W-:-:S02]  /*c1d0*/  IMAD.MOV R6, RZ, RZ, -R5 ;  /* 0x000000ffff067224 */ /* 0x000fc400078e0a05 */
[----:B------:R-:W-:Y:S01]  /*c1e0*/  IMAD.HI.U32 R5, R41, R4, RZ ;  /* 0x0000000429057227 */ /* 0x000fe200078e00ff */
[----:B------:R-:W-:Y:S03]  /*c1f0*/  STL [R1+0x30a4], R59 ;  /* 0x0030a43b01007387 */ /* 0x000fe60000100800 */
[----:B------:R-:W-:Y:S01]  /*c200*/  @!P3 IMAD.IADD R9, R9, 0x1, -R45 ;  /* 0x000000010909b824 */ /* 0x000fe200078e0a2d */
[----:B------:R-:W-:Y:S01]  /*c210*/  ISETP.GE.AND P3, PT, R53, RZ, PT ;  /* 0x000000ff3500720c */ /* 0x000fe20003f66270 */
[----:B------:R-:W-:Y:S02]  /*c220*/  IMAD R11, R45, R6, R11 ;  /* 0x000000062d0b7224 */ /* 0x000fe400078e020b */
[----:B------:R-:W-:Y:S02]  /*c230*/  IMAD.MOV R5, RZ, RZ, -R5 ;  /* 0x000000ffff057224 */ /* 0x000fe400078e0a05 */
[----:B------:R-:W-:-:S02]  /*c240*/  VIADD R53, R0, 0x183 ;  /* 0x0000018300357836 */ /* 0x000fc40000000000 */
[----:B------:R-:W-:Y:S01]  /*c250*/  @!P1 IMAD.MOV R58, RZ, RZ, -R58 ;  /* 0x000000ffff3a9224 */ /* 0x000fe200078e0a3a */
[C---:B------:R-:W-:Y:S01]  /*c260*/  ISETP.GT.U32.AND P1, PT, R45.reuse, R9, PT ;  /* 0x000000092d00720c */ /* 0x040fe20003f24070 */
[----:B------:R-:W-:Y:S01]  /*c270*/  @!P5 IMAD.MOV R57, RZ, RZ, -R57 ;  /* 0x000000ffff39d224 */ /* 0x000fe200078e0a39 */
[----:B------:R-:W-:Y:S01]  /*c280*/  IABS R6, R53 ;  /* 0x0000003500067213 */ /* 0x000fe20000000000 */
[C---:B------:R-:W-:Y:S01]  /*c290*/  IMAD R4, R45.reuse, R5, R4 ;  /* 0x000000052d047224 */ /* 0x040fe200078e0204 */
[----:B------:R-:W-:Y:S01]  /*c2a0*/  ISETP.GT.U32.AND P5, PT, R45, R11, PT ;  /* 0x0000000b2d00720c */ /* 0x000fe20003fa4070 */
[--C-:B------:R-:W-:Y:S01]  /*c2b0*/  @!P2 IMAD.IADD R8, R8, 0x1, -R45.reuse ;  /* 0x000000010808a824 */ /* 0x100fe200078e0a2d */
[----:B------:R-:W-:Y:S01]  /*c2c0*/  STL [R1+0x30a8], R58 ;  /* 0x0030a83a01007387 */ /* 0x000fe20000100800 */
[----:B------:R-:W-:Y:S01]  /*c2d0*/  IMAD.HI.U32 R5, R41, R6, RZ ;  /* 0x0000000629057227 */ /* 0x000fe200078e00ff */
[----:B------:R-:W-:Y:S02]  /*c2e0*/  ISETP.GT.U32.AND P2, PT, R45, R4, PT ;  /* 0x000000042d00720c */ /* 0x000fe40003f44070 */
[----:B------:R-:W-:Y:S01]  /*c2f0*/  STL [R1+0x30ac], R57 ;  /* 0x0030ac3901007387 */ /* 0x000fe20000100800 */
[--C-:B------:R-:W-:Y:S01]  /*c300*/  @!P4 IMAD.IADD R7, R7, 0x1, -R45.reuse ;  /* 0x000000010707c824 */ /* 0x100fe200078e0a2d */
[----:B------:R-:W-:Y:S01]  /*c310*/  ISETP.GE.AND P4, PT, R56, RZ, PT ;  /* 0x000000ff3800720c */ /* 0x000fe20003f86270 */
[----:B------:R-:W-:-:S02]  /*c320*/  @!P6 IMAD.IADD R10, R10, 0x1, -R45 ;  /* 0x000000010a0ae824 */ /* 0x000fc400078e0a2d */
[----:B------:R-:W-:Y:S02]  /*c330*/  IMAD.MOV R5, RZ, RZ, -R5 ;  /* 0x000000ffff057224 */ /* 0x000fe400078e0a05 */
[--C-:B------:R-:W-:Y:S01]  /*c340*/  @!P1 IMAD.IADD R9, R9, 0x1, -R45.reuse ;  /* 0x0000000109099824 */ /* 0x100fe200078e0a2d */
[----:B------:R-:W-:Y:S01]  /*c350*/  ISETP.GT.U32.AND P6, PT, R45, R10, PT ;  /* 0x0000000a2d00720c */ /* 0x000fe20003fc4070 */
[--C-:B------:R-:W-:Y:S01]  /*c360*/  @!P5 IMAD.IADD R11, R11, 0x1, -R45.reuse ;  /* 0x000000010b0bd824 */ /* 0x100fe200078e0a2d */
[----:B------:R-:W-:Y:S01]  /*c370*/  ISETP.GE.AND P1, PT, R29, RZ, PT ;  /* 0x000000ff1d00720c */ /* 0x000fe20003f26270 */
[----:B------:R-:W-:Y:S01]  /*c380*/  IMAD R13, R45, R5, R6 ;  /* 0x000000052d0d7224 */ /* 0x000fe200078e0206 */
[----:B------:R-:W-:Y:S01]  /*c390*/  ISETP.GE.AND P5, PT, R53, RZ, PT ;  /* 0x000000ff3500720c */ /* 0x000fe20003fa6270 */
[----:B------:R-:W-:Y:S01]  /*c3a0*/  @!P2 IMAD.IADD R4, R4, 0x1, -R45 ;  /* 0x000000010404a824 */ /* 0x000fe200078e0a2d */
[C---:B------:R-:W-:Y:S01]  /*c3b0*/  ISETP.GT.U32.AND P2, PT, R45.reuse, R11, PT ;  /* 0x0000000b2d00720c */ /* 0x040fe20003f44070 */
[----:B------:R-:W-:Y:S01]  /*c3c0*/  @!P3 IMAD.MOV R9, RZ, RZ, -R9 ;  /* 0x000000ffff09b224 */ /* 0x000fe200078e0a09 */
[----:B------:R-:W-:Y:S01]  /*c3d0*/  ISETP.GT.U32.AND P3, PT, R45, R13, PT ;  /* 0x0000000d2d00720c */ /* 0x000fe20003f64070 */
[----:B------:R-:W-:Y:S01]  /*c3e0*/  @!P4 IMAD.MOV R7, RZ, RZ, -R7 ;  /* 0x000000ffff07c224 */ /* 0x000fe200078e0a07 */
[----:B------:R-:W-:Y:S01]  /*c3f0*/  ISETP.GE.AND P4, PT, R54, RZ, PT ;  /* 0x000000ff3600720c */ /* 0x000fe20003f86270 */
[----:B------:R-:W-:-:S02]  /*c400*/  VIADD R54, R0, 0x182 ;  /* 0x0000018200367836 */ /* 0x000fc40000000000 */
[----:B------:R-:W-:Y:S01]  /*c410*/  @!P0 IMAD.MOV R8, RZ, RZ, -R8 ;  /* 0x000000ffff088224 */ /* 0x000fe200078e0a08 */
[----:B------:R-:W-:Y:S01]  /*c420*/  ISETP.GT.U32.AND P0, PT, R45, R4, PT ;  /* 0x000000042d00720c */ /* 0x000fe20003f04070 */
[--C-:B------:R-:W-:Y:S01]  /*c430*/  @!P6 IMAD.IADD R10, R10, 0x1, -R45.reuse ;  /* 0x000000010a0ae824 */ /* 0x100fe200078e0a2d */
[----:B------:R-:W-:Y:S01]  /*c440*/  ISETP.GE.AND P6, PT, R55, RZ, PT ;  /* 0x000000ff3700720c */ /* 0x000fe20003fc6270 */
[----:B------:R-:W-:Y:S01]  /*c450*/  VIADD R55, R0, 0x181 ;  /* 0x0000018100377836 */ /* 0x000fe20000000000 */
[----:B------:R-:W-:Y:S01]  /*c460*/  IABS R14, R54 ;  /* 0x00000036000e7213 */ /* 0x000fe20000000000 */
[--C-:B------:R-:W-:Y:S01]  /*c470*/  @!P2 IMAD.IADD R11, R11, 0x1, -R45.reuse ;  /* 0x000000010b0ba824 */ /* 0x100fe200078e0a2d */
[----:B------:R0:W-:Y:S01]  /*c480*/  STL [R1+0x30b0], R7 ;  /* 0x0030b00701007387 */ /* 0x0001e20000100800 */
[----:B------:R-:W-:Y:S01]  /*c490*/  @!P3 IMAD.IADD R13, R13, 0x1, -R45 ;  /* 0x000000010d0db824 */ /* 0x000fe200078e0a2d */
[----:B------:R-:W-:Y:S01]  /*c4a0*/  IABS R15, R55 ;  /* 0x00000037000f7213 */ /* 0x000fe20000000000 */
[----:B------:R-:W-:Y:S01]  /*c4b0*/  IMAD.HI.U32 R5, R41, R14, RZ ;  /* 0x0000000e29057227 */ /* 0x000fe200078e00ff */
[----:B------:R-:W-:Y:S01]  /*c4c0*/  ISETP.GE.AND P2, PT, R55, RZ, PT ;  /* 0x000000ff3700720c */ /* 0x000fe20003f46270 */
[----:B------:R-:W-:Y:S02]  /*c4d0*/  STL [R1+0x30b4], R8 ;  /* 0x0030b40801007387 */ /* 0x000fe40000100800 */
[----:B------:R-:W-:Y:S01]  /*c4e0*/  @!P1 IMAD.MOV R11, RZ, RZ, -R11 ;  /* 0x000000ffff0b9224 */ /* 0x000fe200078e0a0b */
[----:B------:R-:W-:Y:S01]  /*c4f0*/  ISETP.GT.U32.AND P1, PT, R45, R13, PT ;  /* 0x0000000d2d00720c */ /* 0x000fe20003f24070 */
[----:B------:R-:W-:Y:S01]  /*c500*/  IMAD.HI.U32 R6, R41, R15, RZ ;  /* 0x0000000f29067227 */ /* 0x000fe200078e00ff */
[----:B------:R-:W-:Y:S03]  /*c510*/  STL [R1+0x30b8], R9 ;  /* 0x0030b80901007387 */ /* 0x000fe60000100800 */
[----:B------:R-:W-:-:S02]  /*c520*/  IMAD.MOV R5, RZ, RZ, -R5 ;  /* 0x000000ffff057224 */ /* 0x000fc400078e0a05 */
[----:B------:R-:W-:Y:S02]  /*c530*/  @!P0 IMAD.IADD R4, R4, 0x1, -R45 ;  /* 0x0000000104048824 */ /* 0x000fe400078e0a2d */
[----:B------:R-:W-:Y:S02]  /*c540*/  IMAD.MOV R6, RZ, RZ, -R6 ;  /* 0x000000ffff067224 */ /* 0x000fe400078e0a06 */
[C---:B------:R-:W-:Y:S02]  /*c550*/  IMAD R14, R45.reuse, R5, R14 ;  /* 0x000000052d0e7224 */ /* 0x040fe400078e020e */
[----:B------:R-:W-:Y:S02]  /*c560*/  VIADD R55, R0, 0x180 ;  /* 0x0000018000377836 */ /* 0x000fe40000000000 */
[----:B------:R-:W-:Y:S02]  /*c570*/  IMAD.MOV.U32 R12, RZ, RZ, R4 ;  /* 0x000000ffff0c7224 */ /* 0x000fe400078e0004 */
[C---:B------:R-:W-:Y:S01]  /*c580*/  IMAD R15, R45.reuse, R6, R15 ;  /* 0x000000062d0f7224 */ /* 0x040fe200078e020f */
[----:B------:R-:W-:Y:S01]  /*c590*/  IABS R16, R55 ;  /* 0x0000003700107213 */ /* 0x000fe20000000000 */
[----:B------:R-:W-:Y:S01]  /*c5a0*/  @!P6 IMAD.MOV R12, RZ, RZ, -R12 ;  /* 0x000000ffff0ce224 */ /* 0x000fe200078e0a0c */
[----:B------:R-:W-:Y:S01]  /*c5b0*/  ISETP.GT.U32.AND P6, PT, R45, R14, PT ;  /* 0x0000000e2d00720c */ /* 0x000fe20003fc4070 */
[----:B------:R-:W-:Y:S01]  /*c5c0*/  @!P1 IMAD.IADD R13, R13, 0x1, -R45 ;  /* 0x000000010d0d9824 */ /* 0x000fe200078e0a2d */
[----:B------:R-:W-:Y:S01]  /*c5d0*/  ISETP.GT.U32.AND P1, PT, R45, R15, PT ;  /* 0x0000000f2d00720c */ /* 0x000fe20003f24070 */
[----:B------:R-:W-:Y:S01]  /*c5e0*/  IMAD.HI.U32 R5, R41, R16, RZ ;  /* 0x0000001029057227 */ /* 0x000fe200078e00ff */
[----:B------:R-:W-:-:S03]  /*c5f0*/  ISETP.GE.AND P0, PT, R55, RZ, PT ;  /* 0x000000ff3700720c */ /* 0x000fc60003f06270 */
[----:B------:R-:W-:Y:S01]  /*c600*/  @!P4 IMAD.MOV R10, RZ, RZ, -R10 ;  /* 0x000000ffff0ac224 */ /* 0x000fe200078e0a0a */
[----:B------:R-:W-:Y:S01]  /*c610*/  ISETP.GE.AND P4, PT, R54, RZ, PT ;  /* 0x000000ff3600720c */ /* 0x000fe20003f86270 */
[C---:B------:R-:W-:Y:S02]  /*c620*/  VIADD R54, R0.reuse, 0x17f ;  /* 0x0000017f00367836 */ /* 0x040fe40000000000 */
[----:B------:R-:W-:Y:S01]  /*c630*/  IMAD.MOV R5, RZ, RZ, -R5 ;  /* 0x000000ffff057224 */ /* 0x000fe200078e0a05 */
[----:B------:R-:W-:Y:S01]  /*c640*/  STL [R1+0x30bc], R10 ;  /* 0x0030bc0a01007387 */ /* 0x000fe20000100800 */
[----:B------:R-:W-:Y:S01]  /*c650*/  VIADD R55, R0, 0x17e ;  /* 0x0000017e00377836 */ /* 0x000fe20000000000 */
[----:B------:R-:W-:Y:S01]  /*c660*/  IABS R17, R54 ;  /* 0x0000003600117213 */ /* 0x000fe20000000000 */
[----:B------:R-:W-:Y:S01]  /*c670*/  IMAD R16, R45, R5, R16 ;  /* 0x000000052d107224 */ /* 0x000fe200078e0210 */
[----:B------:R-:W-:Y:S01]  /*c680*/  ISETP.GE.AND P3, PT, R54, RZ, PT ;  /* 0x000000ff3600720c */ /* 0x000fe20003f66270 */
[--C-:B------:R-:W-:Y:S01]  /*c690*/  @!P6 IMAD.IADD R14, R14, 0x1, -R45.reuse ;  /* 0x000000010e0ee824 */ /* 0x100fe200078e0a2d */
[----:B------:R-:W-:Y:S01]  /*c6a0*/  IABS R18, R55 ;  /* 0x0000003700127213 */ /* 0x000fe20000000000 */
[----:B------:R-:W-:Y:S01]  /*c6b0*/  @!P1 IMAD.IADD R15, R15, 0x1, -R45 ;  /* 0x000000010f0f9824 */ /* 0x000fe200078e0a2d */
[C---:B------:R-:W-:Y:S01]  /*c6c0*/  ISETP.GT.U32.AND P6, PT, R45.reuse, R16, PT ;  /* 0x000000102d00720c */ /* 0x040fe20003fc4070 */
[----:B------:R-:W-:Y:S01]  /*c6d0*/  VIADD R25, R0, 0x17d ;  /* 0x0000017d00197836 */ /* 0x000fe20000000000 */
[----:B------:R-:W-:Y:S01]  /*c6e0*/  ISETP.GT.U32.AND P1, PT, R45, R14, PT ;  /* 0x0000000e2d00720c */ /* 0x000fe20003f24070 */
[C---:B------:R-:W-:Y:S01]  /*c6f0*/  IMAD.HI.U32 R4, R41.reuse, R17, RZ ;  /* 0x0000001129047227 */ /* 0x040fe200078e00ff */
[----:B------:R-:W-:Y:S02]  /*c700*/  STL [R1+0x30c0], R11 ;  /* 0x0030c00b01007387 */ /* 0x000fe40000100800 */
[----:B------:R-:W-:Y:S01]  /*c710*/  IABS R19, R25 ;  /* 0x0000001900137213 */ /* 0x000fe20000000000 */
[----:B------:R-:W-:Y:S01]  /*c720*/  IMAD.MOV R4, RZ, RZ, -R4 ;  /* 0x000000ffff047224 */ /* 0x000fe200078e0a04 */
[----:B------:R-:W-:Y:S01]  /*c730*/  STL [R1+0x30c4], R12 ;  /* 0x0030c40c01007387 */ /* 0x000fe20000100800 */
[----:B------:R-:W-:-:S04]  /*c740*/  IMAD.HI.U32 R6, R41, R18, RZ ;  /* 0x0000001229067227 */ /* 0x000fc800078e00ff */
[----:B------:R-:W-:Y:S02]  /*c750*/  VIADD R56, R0, 0x17c ;  /* 0x0000017c00387836 */ /* 0x000fe40000000000 */
[C---:B------:R-:W-:Y:S02]  /*c760*/  IMAD R17, R45.reuse, R4, R17 ;  /* 0x000000042d117224 */ /* 0x040fe400078e0211 */
[----:B------:R-:W-:Y:S01]  /*c770*/  IMAD.MOV R6, RZ, RZ, -R6 ;  /* 0x000000ffff067224 */ /* 0x000fe200078e0a06 */
[----:B------:R-:W-:Y:S01]  /*c780*/  IABS R20, R56 ;  /* 0x0000003800147213 */ /* 0x000fe20000000000 */
[----:B------:R-:W-:Y:S01]  /*c790*/  @!P5 IMAD.MOV R13, RZ, RZ, -R13 ;  /* 0x000000ffff0dd224 */ /* 0x000fe200078e0a0d */
[----:B------:R-:W-:Y:S01]  /*c7a0*/  ISETP.GT.U32.AND P5, PT, R45, R15, PT ;  /* 0x0000000f2d00720c */ /* 0x000fe20003fa4070 */
[----:B------:R-:W-:-:S03]  /*c7b0*/  IMAD.HI.U32 R5, R41, R19, RZ ;  /* 0x0000001329057227 */ /* 0x000fc600078e00ff */
[----:B------:R-:W-:Y:S01]  /*c7c0*/  STL [R1+0x30c8], R13 ;  /* 0x0030c80d01007387 */ /* 0x000fe20000100800 */
[C---:B------:R-:W-:Y:S02]  /*c7d0*/  IMAD R18, R45.reuse, R6, R18 ;  /* 0x000000062d127224 */ /* 0x040fe400078e0212 */
[--C-:B------:R-:W-:Y:S02]  /*c7e0*/  @!P6 IMAD.IADD R16, R16, 0x1, -R45.reuse ;  /* 0x000000011010e824 */ /* 0x100fe400078e0a2d */
[----:B------:R-:W-:Y:S01]  /*c7f0*/  @!P1 IMAD.IADD R14, R14, 0x1, -R45 ;  /* 0x000000010e0e9824 */ /* 0x000fe200078e0a2d */
[C---:B------:R-:W-:Y:S01]  /*c800*/  ISETP.GT.U32.AND P1, PT, R45.reuse, R17, PT ;  /* 0x000000112d00720c */ /* 0x040fe20003f24070 */
[----:B------:R-:W-:Y:S01]  /*c810*/  IMAD.MOV R5, RZ, RZ, -R5 ;  /* 0x000000ffff057224 */ /* 0x000fe200078e0a05 */
[C---:B------:R-:W-:Y:S01]  /*c820*/  ISETP.GT.U32.AND P6, PT, R45.reuse, R16, PT ;  /* 0x000000102d00720c */ /* 0x040fe20003fc4070 */
[----:B------:R-:W-:Y:S02]  /*c830*/  VIADD R28, R0, 0x17b ;  /* 0x0000017b001c7836 */ /* 0x000fe40000000000 */
[----:B------:R-:W-:Y:S01]  /*c840*/  @!P4 IMAD.MOV R14, RZ, RZ, -R14 ;  /* 0x000000ffff0ec224 */ /* 0x000fe200078e0a0e */
[----:B------:R-:W-:Y:S01]  /*c850*/  ISETP.GT.U32.AND P4, PT, R45, R18, PT ;  /* 0x000000122d00720c */ /* 0x000fe20003f84070 */
[----:B------:R-:W-:Y:S01]  /*c860*/  IMAD.HI.U32 R4, R41, R20, RZ ;  /* 0x0000001429047227 */ /* 0x000fe200078e00ff */
[----:B------:R-:W-:-:S02]  /*c870*/  IABS R21, R28 ;  /* 0x0000001c00157213 */ /* 0x000fc40000000000 */
[----:B------:R-:W-:Y:S01]  /*c880*/  STL [R1+0x30cc], R14 ;  /* 0x0030cc0e01007387 */ /* 0x000fe20000100800 */
[----:B------:R-:W-:Y:S02]  /*c890*/  IMAD R19, R45, R5, R19 ;  /* 0x000000052d137224 */ /* 0x000fe400078e0213 */
[----:B------:R-:W-:Y:S02]  /*c8a0*/  IMAD.MOV R4, RZ, RZ, -R4 ;  /* 0x000000ffff047224 */ /* 0x000fe400078e0a04 */
[----:B------:R-:W-:Y:S02]  /*c8b0*/  VIADD R53, R0, 0x17a ;  /* 0x0000017a00357836 */ /* 0x000fe40000000000 */
[----:B------:R-:W-:Y:S01]  /*c8c0*/  @!P5 IMAD.IADD R15, R15, 0x1, -R45 ;  /* 0x000000010f0fd824 */ /* 0x000fe200078e0a2d */
[----:B------:R-:W-:Y:S01]  /*c8d0*/  ISETP.GT.U32.AND P5, PT, R45, R19, PT ;  /* 0x000000132d00720c */ /* 0x000fe20003fa4070 */
[----:B------:R-:W-:Y:S01]  /*c8e0*/  IMAD.HI.U32 R6, R41, R21, RZ ;  /* 0x0000001529067227 */ /* 0x000fe200078e00ff */
[----:B------:R-:W-:-:S03]  /*c8f0*/  IABS R22, R53 ;  /* 0x0000003500167213 */ /* 0x000fc60000000000 */
[----:B------:R-:W-:Y:S02]  /*c900*/  IMAD R20, R45, R4, R20 ;  /* 0x000000042d147224 */ /* 0x000fe400078e0214 */
[--C-:B------:R-:W-:Y:S01]  /*c910*/  @!P1 IMAD.IADD R17, R17, 0x1, -R45.reuse ;  /* 0x0000000111119824 */ /* 0x100fe200078e0a2d */
[----:B------:R-:W-:Y:S01]  /*c920*/  ISETP.GE.AND P1, PT, R55, RZ, PT ;  /* 0x000000ff3700720c */ /* 0x000fe20003f26270 */
[----:B------:R-:W-:Y:S02]  /*c930*/  IMAD.MOV R6, RZ, RZ, -R6 ;  /* 0x000000ffff067224 */ /* 0x000fe400078e0a06 */
[--C-:B------:R-:W-:Y:S01]  /*c940*/  @!P6 IMAD.IADD R16, R16, 0x1, -R45.reuse ;  /* 0x000000011010e824 */ /* 0x100fe200078e0a2d */
[C---:B------:R-:W-:Y:S01]  /*c950*/  ISETP.GT.U32.AND P6, PT, R45.reuse, R20, PT ;  /* 0x000000142d00720c */ /* 0x040fe20003fc4070 */
[----:B------:R-:W-:Y:S01]  /*c960*/  @!P4 IMAD.IADD R18, R18, 0x1, -R45 ;  /* 0x000000011212c824 */ /* 0x000fe200078e0a2d */
[----:B------:R-:W-:Y:S01]  /*c970*/  ISETP.GT.U32.AND P4, PT, R45, R17, PT ;  /* 0x000000112d00720c */ /* 0x000fe20003f84070 */
[----:B------:R-:W-:-:S02]  /*c980*/  VIADD R54, R0, 0x179 ;  /* 0x0000017900367836 */ /* 0x000fc40000000000 */
[----:B------:R-:W-:-:S03]  /*c990*/  IMAD.HI.U32 R5, R41, R22, RZ ;  /* 0x0000001629057227 */ /* 0x000fc600078e00ff */
        /* <DEDUP_REMOVED lines=15> */
[----:B------:R-:W-:Y:S02]  /*ca90*/  IMAD.MOV R4, RZ, RZ, -R4 ;  /* 0x000000ffff047224 */ /* 0x000fe400078e0a04 */
[----:B------:R-:W-:Y:S02]  /*caa0*/  VIADD R55, R0, 0x177 ;  /* 0x0000017700377836 */ /* 0x000fe40000000000 */
[----:B------:R-:W-:Y:S02]  /*cab0*/  IMAD R23, R45, R4, R23 ;  /* 0x000000042d177224 */ /* 0x000fe400078e0217 */
[--C-:B------:R-:W-:Y:S01]  /*cac0*/  @!P5 IMAD.IADD R18, R18, 0x1, -R45.reuse ;  /* 0x000000011212d824 */ /* 0x100fe200078e0a2d */
[----:B------:R-:W-:Y:S01]  /*cad0*/  IABS R4, R55 ;  /* 0x0000003700047213 */ /* 0x000fe20000000000 */
[----:B------:R-:W-:Y:S01]  /*cae0*/  @!P0 IMAD.IADD R21, R21, 0x1, -R45 ;  /* 0x0000000115158824 */ /* 0x000fe200078e0a2d */
[----:B------:R-:W-:Y:S01]  /*caf0*/  ISETP.GE.AND P5, PT, R25, RZ, PT ;  /* 0x000000ff1900720c */ /* 0x000fe20003fa6270 */
[----:B------:R-:W-:Y:S01]  /*cb00*/  IMAD.HI.U32 R5, R41, R24, RZ ;  /* 0x0000001829057227 */ /* 0x000fe200078e00ff */
[----:B------:R-:W-:-:S03]  /*cb10*/  ISETP.GE.AND P0, PT, R28, RZ, PT ;  /* 0x000000ff1c00720c */ /* 0x000fc60003f06270 */
[----:B------:R-:W-:Y:S01]  /*cb20*/  @!P3 IMAD.MOV R17, RZ, RZ, -R17 ;  /* 0x000000ffff11b224 */ /* 0x000fe200078e0a11 */
[----:B------:R-:W-:Y:S01]  /*cb30*/  ISETP.GT.U32.AND P3, PT, R45, R21, PT ;  /* 0x000000152d00720c */ /* 0x000fe20003f64070 */
[----:B------:R-:W-:Y:S02]  /*cb40*/  IMAD.MOV R6, RZ, RZ, -R5 ;  /* 0x000000ffff067224 */ /* 0x000fe400078e0a05 */
[----:B------:R-:W-:-:S04]  /*cb50*/  IMAD.HI.U32 R5, R41, R4, RZ ;  /* 0x0000000429057227 */ /* 0x000fc800078e00ff */
[----:B------:R-:W-:Y:S01]  /*cb60*/  @!P2 IMAD.MOV R15, RZ, RZ, -R15 ;  /* 0x000000ffff0fa224 */ /* 0x000fe200078e0a0f */
[----:B------:R-:W-:Y:S01]  /*cb70*/  ISETP.GT.U32.AND P2, PT, R45, R20, PT ;  /* 0x000000142d00720c */ /* 0x000fe20003f44070 */
[--C-:B------:R-:W-:Y:S01]  /*cb80*/  @!P6 IMAD.IADD R19, R19, 0x1, -R45.reuse ;  /* 0x000000011313e824 */ /* 0x100fe200078e0a2d */
[----:B------:R-:W-:Y:S01]  /*cb90*/  ISETP.GT.U32.AND P6, PT, R45, R23, PT ;  /* 0x000000172d00720c */ /* 0x000fe20003fc4070 */
[----:B------:R-:W-:Y:S01]  /*cba0*/  @!P4 IMAD.IADD R22, R22, 0x1, -R45 ;  /* 0x000000011616c824 */ /* 0x000fe200078e0a2d */
[----:B------:R-:W-:Y:S01]  /*cbb0*/  ISETP.GE.AND P4, PT, R53, RZ, PT ;  /* 0x000000ff3500720c */ /* 0x000fe20003f86270 */
[C---:B------:R-:W-:Y:S01]  /*cbc0*/  IMAD R24, R45.reuse, R6, R24 ;  /* 0x000000062d187224 */ /* 0x040fe200078e0218 */
[----:B------:R-:W-:Y:S01]  /*cbd0*/  STL [R1+0x30d0], R15 ;  /* 0x0030d00f01007387 */ /* 0x000fe20000100800 */
[----:B------:R-:W-:Y:S02]  /*cbe0*/  IMAD.MOV R5, RZ, RZ, -R5 ;  /* 0x000000ffff057224 */ /* 0x000fe400078e0a05 */
[----:B------:R-:W-:Y:S01]  /*cbf0*/  VIADD R53, R0, 0x176 ;  /* 0x0000017600357836 */ /* 0x000fe20000000000 */
[----:B------:R-:W-:Y:S01]  /*cc00*/  STL [R1+0x30d4], R16 ;  /* 0x0030d41001007387 */ /* 0x000fe20000100800 */
[----:B------:R-:W-:Y:S01]  /*cc10*/  @!P1 IMAD.MOV R18, RZ, RZ, -R18 ;  /* 0x000000ffff129224 */ /* 0x000fe200078e0a12 */
[C---:B------:R-:W-:Y:S01]  /*cc20*/  ISETP.GT.U32.AND P1, PT, R45.reuse, R22, PT ;  /* 0x000000162d00720c */ /* 0x040fe20003f24070 */
[----:B------:R-:W-:Y:S01]  /*cc30*/  @!P5 IMAD.MOV R19, RZ, RZ, -R19 ;  /* 0x000000ffff13d224 */ /* 0x000fe200078e0a13 */
[----:B------:R-:W-:Y:S01]  /*cc40*/  IABS R6, R53 ;  /* 0x0000003500067213 */ /* 0x000fe20000000000 */
[C---:B------:R-:W-:Y:S01]  /*cc50*/  IMAD R4, R45.reuse, R5, R4 ;  /* 0x000000052d047224 */ /* 0x040fe200078e0204 */
[----:B------:R-:W-:Y:S01]  /*cc60*/  ISETP.GT.U32.AND P5, PT, R45, R24, PT ;  /* 0x000000182d00720c */ /* 0x000fe20003fa4070 */
[----:B------:R-:W-:Y:S01]  /*cc70*/  @!P3 IMAD.IADD R21, R21, 0x1, -R45 ;  /* 0x000000011515b824 */ /* 0x000fe200078e0a2d */
[----:B------:R-:W-:Y:S01]  /*cc80*/  STL [R1+0x30d8], R17 ;  /* 0x0030d81101007387 */ /* 0x000fe20000100800 */
[----:B------:R-:W-:Y:S01]  /*cc90*/  IMAD.HI.U32 R5, R41, R6, RZ ;  /* 0x0000000629057227 */ /* 0x000fe200078e00ff */
[----:B------:R-:W-:-:S02]  /*cca0*/  ISETP.GT.U32.AND P3, PT, R45, R4, PT ;  /* 0x000000042d00720c */ /* 0x000fc40003f64070 */
[----:B------:R-:W-:Y:S01]  /*ccb0*/  STL [R1+0x30dc], R18 ;  /* 0x0030dc1201007387 */ /* 0x000fe20000100800 */
[--C-:B------:R-:W-:Y:S01]  /*ccc0*/  @!P2 IMAD.IADD R20, R20, 0x1, -R45.reuse ;  /* 0x000000011414a824 */ /* 0x100fe200078e0a2d */
[----:B------:R-:W-:Y:S01]  /*ccd0*/  ISETP.GE.AND P2, PT, R56, RZ, PT ;  /* 0x000000ff3800720c */ /* 0x000fe20003f46270 */
[----:B------:R-:W-:Y:S01]  /*cce0*/  @!P6 IMAD.IADD R23, R23, 0x1, -R45 ;  /* 0x000000011717e824 */ /* 0x000fe200078e0a2d */
[----:B------:R-:W-:Y:S01]  /*ccf0*/  STL [R1+0x30e0], R19 ;  /* 0x0030e01301007387 */ /* 0x000fe20000100800 */
        /* <DEDUP_REMOVED lines=21> */
[----:B------:R-:W-:Y:S01]  /*ce50*/  STL [R1+0x30e4], R20 ;  /* 0x0030e41401007387 */ /* 0x000fe20000100800 */
        /* <DEDUP_REMOVED lines=18> */
[C---:B------:R-:W-:Y:S01]  /*cf80*/  ISETP.GT.U32.AND P6, PT, R45.reuse, R27, PT ;  /* 0x0000001b2d00720c */ /* 0x040fe20003fc4070 */
[----:B------:R-:W-:Y:S01]  /*cf90*/  @!P1 IMAD.IADD R26, R26, 0x1, -R45 ;  /* 0x000000011a1a9824 */ /* 0x000fe200078e0a2d */
[----:B------:R-:W-:Y:S01]  /*cfa0*/  ISETP.GT.U32.AND P1, PT, R45, R30, PT ;  /* 0x0000001e2d00720c */ /* 0x000fe20003f24070 */
[----:B------:R-:W-:Y:S01]  /*cfb0*/  IMAD.HI.U32 R5, R41, R31, RZ ;  /* 0x0000001f29057227 */ /* 0x000fe200078e00ff */
[----:B------:R-:W-:-:S03]  /*cfc0*/  ISETP.GE.AND P0, PT, R55, RZ, PT ;  /* 0x000000ff3700720c */ /* 0x000fc60003f06270 */
[----:B------:R-:W-:Y:S01]  /*cfd0*/  @!P2 IMAD.MOV R23, RZ, RZ, -R23 ;  /* 0x000000ffff17a224 */ /* 0x000fe200078e0a17 */
[----:B------:R-:W-:Y:S01]  /*cfe0*/  ISETP.GE.AND P2, PT, R54, RZ, PT ;  /* 0x000000ff3600720c */ /* 0x000fe20003f46270 */
[----:B------:R-:W-:Y:S02]  /*cff0*/  IMAD.MOV R5, RZ, RZ, -R5 ;  /* 0x000000ffff057224 */ /* 0x000fe400078e0a05 */
[C---:B------:R-:W-:Y:S01]  /*d000*/  VIADD R54, R0.reuse, 0x172 ;  /* 0x0000017200367836 */ /* 0x040fe20000000000 */
[----:B------:R-:W-:Y:S01]  /*d010*/  STL [R1+0x30f0], R23 ;  /* 0x0030f01701007387 */ /* 0x000fe20000100800 */
[C---:B------:R-:W-:Y:S02]  /*d020*/  VIADD R55, R0.reuse, 0x171 ;  /* 0x0000017100377836 */ /* 0x040fe40000000000 */
[----:B------:R-:W-:Y:S01]  /*d030*/  IMAD R31, R45, R5, R31 ;  /* 0x000000052d1f7224 */ /* 0x000fe200078e021f */
[----:B------:R-:W-:Y:S01]  /*d040*/  IABS R32, R54 ;  /* 0x0000003600207213 */ /* 0x000fe20000000000 */
[--C-:B------:R-:W-:Y:S01]  /*d050*/  @!P6 IMAD.IADD R27, R27, 0x1, -R45.reuse ;  /* 0x000000011b1be824 */ /* 0x100fe200078e0a2d */
[----:B------:R-:W-:Y:S01]  /*d060*/  IABS R33, R55 ;  /* 0x0000003700217213 */ /* 0x000fe20000000000 */
[----:B------:R-:W-:Y:S01]  /*d070*/  VIADD R40, R0, 0x170 ;  /* 0x0000017000287836 */ /* 0x000fe20000000000 */
[C---:B------:R-:W-:Y:S01]  /*d080*/  ISETP.GT.U32.AND P6, PT, R45.reuse, R31, PT ;  /* 0x0000001f2d00720c */ /* 0x040fe20003fc4070 */
[----:B------:R-:W-:Y:S01]  /*d090*/  @!P1 IMAD.IADD R30, R30, 0x1, -R45 ;  /* 0x000000011e1e9824 */ /* 0x000fe200078e0a2d */
[----:B------:R-:W-:Y:S01]  /*d0a0*/  ISETP.GT.U32.AND P1, PT, R45, R27, PT ;  /* 0x0000001b2d00720c */ /* 0x000fe20003f24070 */
[C---:B------:R-:W-:Y:S01]  /*d0b0*/  IMAD.HI.U32 R4, R41.reuse, R32, RZ ;  /* 0x0000002029047227 */ /* 0x040fe200078e00ff */
[----:B------:R-:W-:Y:S01]  /*d0c0*/  IABS R34, R40 ;  /* 0x0000002800227213 */ /* 0x000fe20000000000 */
[----:B------:R-:W-:Y:S01]  /*d0d0*/  STL [R1+0x30f4], R24 ;  /* 0x0030f41801007387 */ /* 0x000fe20000100800 */
[----:B------:R-:W-:Y:S01]  /*d0e0*/  ISETP.GE.AND P4, PT, R54, RZ, PT ;  /* 0x000000ff3600720c */ /* 0x000fe20003f86270 */
[----:B------:R-:W-:-:S02]  /*d0f0*/  IMAD.HI.U32 R6, R41, R33, RZ ;  /* 0x0000002129067227 */ /* 0x000fc400078e00ff */
[----:B------:R-:W-:Y:S02]  /*d100*/  STL [R1+0x30f8], R25 ;  /* 0x0030f81901007387 */ /* 0x000fe40000100800 */
[----:B------:R-:W-:Y:S02]  /*d110*/  IMAD.MOV R4, RZ, RZ, -R4 ;  /* 0x000000ffff047224 */ /* 0x000fe400078e0a04 */
[----:B------:R-:W-:Y:S01]  /*d120*/  @!P5 IMAD.MOV R26, RZ, RZ, -R26 ;  /* 0x000000ffff1ad224 */ /* 0x000fe200078e0a1a */
[----:B------:R-:W-:Y:S01]  /*d130*/  ISETP.GT.U32.AND P5, PT, R45, R30, PT ;  /* 0x0000001e2d00720c */ /* 0x000fe20003fa4070 */
[----:B------:R-:W-:Y:S02]  /*d140*/  VIADD R39, R0, 0x16f ;  /* 0x0000016f00277836 */ /* 0x000fe40000000000 */
[----:B------:R-:W-:Y:S01]  /*d150*/  IMAD.HI.U32 R5, R41, R34, RZ ;  /* 0x0000002229057227 */ /* 0x000fe200078e00ff */
[----:B------:R-:W-:Y:S02]  /*d160*/  STL [R1+0x30fc], R26 ;  /* 0x0030fc1a01007387 */ /* 0x000fe40000100800 */
[----:B------:R-:W-:Y:S01]  /*d170*/  IABS R35, R39 ;  /* 0x0000002700237213 */ /* 0x000fe20000000000 */
[----:B------:R-:W-:-:S02]  /*d180*/  IMAD.MOV R6, RZ, RZ, -R6 ;  /* 0x000000ffff067224 */ /* 0x000fc400078e0a06 */
[C---:B------:R-:W-:Y:S02]  /*d190*/  IMAD R32, R45.reuse, R4, R32 ;  /* 0x000000042d207224 */ /* 0x040fe400078e0220 */
[----:B------:R-:W-:Y:S02]  /*d1a0*/  IMAD.MOV R5, RZ, RZ, -R5 ;  /* 0x000000ffff057224 */ /* 0x000fe400078e0a05 */
[----:B------:R-:W-:Y:S02]  /*d1b0*/  IMAD R33, R45, R6, R33 ;  /* 0x000000062d217224 */ /* 0x000fe400078e0221 */
[----:B------:R-:W-:Y:S02]  /*d1c0*/  VIADD R38, R0, 0x16e ;  /* 0x0000016e00267836 */ /* 0x000fe40000000000 */
[--C-:B------:R-:W-:Y:S02]  /*d1d0*/  @!P6 IMAD.IADD R31, R31, 0x1, -R45.reuse ;  /* 0x000000011f1fe824 */ /* 0x100fe400078e0a2d */
[----:B------:R-:W-:Y:S01]  /*d1e0*/  @!P1 IMAD.IADD R27, R27, 0x1, -R45 ;  /* 0x000000011b1b9824 */ /* 0x000fe200078e0a2d */
[C---:B------:R-:W-:Y:S01]  /*d1f0*/  ISETP.GT.U32.AND P1, PT, R45.reuse, R32, PT ;  /* 0x000000202d00720c */ /* 0x040fe20003f24070 */
[C---:B------:R-:W-:Y:S01]  /*d200*/  IMAD R34, R45.reuse, R5, R34 ;  /* 0x000000052d227224 */ /* 0x040fe200078e0222 */
[----:B------:R-:W-:Y:S01]  /*d210*/  IABS R36, R38 ;  /* 0x0000002600247213 */ /* 0x000fe20000000000 */
[----:B------:R-:W-:Y:S01]  /*d220*/  @!P2 IMAD.MOV R27, RZ, RZ, -R27 ;  /* 0x000000ffff1ba224 */ /* 0x000fe200078e0a1b */
[----:B------:R-:W-:Y:S01]  /*d230*/  ISETP.GT.U32.AND P6, PT, R45, R31, PT ;  /* 0x0000001f2d00720c */ /* 0x000fe20003fc4070 */
[----:B------:R-:W-:Y:S01]  /*d240*/  IMAD.HI.U32 R4, R41, R35, RZ ;  /* 0x0000002329047227 */ /* 0x000fe200078e00ff */
[----:B------:R-:W-:-:S02]  /*d250*/  ISETP.GT.U32.AND P2, PT, R45, R33, PT ;  /* 0x000000212d00720c */ /* 0x000fc40003f44070 */
[----:B------:R-:W-:Y:S01]  /*d260*/  STL [R1+0x3100], R27 ;  /* 0x0031001b01007387 */ /* 0x000fe20000100800 */
[----:B------:R-:W-:Y:S01]  /*d270*/  @!P5 IMAD.IADD R30, R30, 0x1, -R45 ;  /* 0x000000011e1ed824 */ /* 0x000fe200078e0a2d */
[----:B------:R-:W-:Y:S01]  /*d280*/  ISETP.GT.U32.AND P5, PT, R45, R34, PT ;  /* 0x000000222d00720c */ /* 0x000fe20003fa4070 */
[----:B------:R-:W-:Y:S02]  /*d290*/  IMAD.MOV R4, RZ, RZ, -R4 ;  /* 0x000000ffff047224 */ /* 0x000fe400078e0a04 */
[----:B------:R-:W-:-:S04]  /*d2a0*/  IMAD.HI.U32 R28, R41, R36, RZ ;  /* 0x00000024291c7227 */ /* 0x000fc800078e00ff */
[----:B------:R-:W-:Y:S02]  /*d2b0*/  VIADD R53, R0, 0x16d ;  /* 0x0000016d00357836 */ /* 0x000fe40000000000 */
[----:B------:R-:W-:Y:S02]  /*d2c0*/  IMAD R35, R45, R4, R35 ;  /* 0x000000042d237224 */ /* 0x000fe400078e0223 */
[----:B------:R-:W-:Y:S01]  /*d2d0*/  IMAD.MOV R28, RZ, RZ, -R28 ;  /* 0x000000ffff1c7224 */ /* 0x000fe200078e0a1c */
[----:B------:R-:W-:Y:S01]  /*d2e0*/  IABS R37, R53 ;  /* 0x0000003500257213 */ /* 0x000fe20000000000 */
[--C-:B------:R-:W-:Y:S01]  /*d2f0*/  @!P1 IMAD.IADD R32, R32, 0x1, -R45.reuse ;  /* 0x0000000120209824 */ /* 0x100fe200078e0a2d */
[----:B------:R-:W-:Y:S01]  /*d300*/  ISETP.GE.AND P1, PT, R55, RZ, PT ;  /* 0x000000ff3700720c */ /* 0x000fe20003f26270 */
[----:B------:R-:W-:Y:S02]  /*d310*/  VIADD R54, R0, 0x16c ;  /* 0x0000016c00367836 */ /* 0x000fe40000000000 */
[--C-:B------:R-:W-:Y:S01]  /*d320*/  @!P6 IMAD.IADD R31, R31, 0x1, -R45.reuse ;  /* 0x000000011f1fe824 */ /* 0x100fe200078e0a2d */
[C---:B------:R-:W-:Y:S01]  /*d330*/  ISETP.GT.U32.AND P6, PT, R45.reuse, R35, PT ;  /* 0x000000232d00720c */ /* 0x040fe20003fc4070 */
[----:B------:R-:W-:Y:S01]  /*d340*/  IMAD R36, R45, R28, R36 ;  /* 0x0000001c2d247224 */ /* 0x000fe200078e0224 */
[----:B------:R-:W-:Y:S01]  /*d350*/  IABS R4, R54 ;  /* 0x0000003600047213 */ /* 0x000fe20000000000 */
[----:B------:R-:W-:Y:S01]  /*d360*/  @!P2 IMAD.IADD R33, R33, 0x1, -R45 ;  /* 0x000000012121a824 */ /* 0x000fe200078e0a2d */
[----:B------:R-:W-:Y:S01]  /*d370*/  ISETP.GT.U32.AND P2, PT, R45, R32, PT ;  /* 0x000000202d00720c */ /* 0x000fe20003f44070 */
[----:B------:R-:W-:-:S04]  /*d380*/  IMAD.HI.U32 R6, R41, R37, RZ ;  /* 0x0000002529067227 */ /* 0x000fc800078e00ff */
[----:B------:R-:W-:Y:S01]  /*d390*/  @!P5 IMAD.IADD R34, R34, 0x1, -R45 ;  /* 0x000000012222d824 */ /* 0x000fe200078e0a2d */
[C---:B------:R-:W-:Y:S01]  /*d3a0*/  ISETP.GT.U32.AND P5, PT, R45.reuse, R33, PT ;  /* 0x000000212d00720c */ /* 0x040fe20003fa4070 */
[----:B------:R-:W-:Y:S01]  /*d3b0*/  @!P0 IMAD.MOV R31, RZ, RZ, -R31 ;  /* 0x000000ffff1f8224 */ /* 0x000fe200078e0a1f */
[----:B------:R-:W-:Y:S01]  /*d3c0*/  ISETP.GT.U32.AND P0, PT, R45, R36, PT ;  /* 0x000000242d00720c */ /* 0x000fe20003f04070 */
[----:B------:R-:W-:Y:S02]  /*d3d0*/  IMAD.MOV R6, RZ, RZ, -R6 ;  /* 0x000000ffff067224 */ /* 0x000fe400078e0a06 */
[----:B------:R-:W-:Y:S02]  /*d3e0*/  VIADD R56, R0, 0x16b ;  /* 0x0000016b00387836 */ /* 0x000fe40000000000 */
[----:B------:R-:W-:-:S03]  /*d3f0*/  IMAD.HI.U32 R5, R41, R4, RZ ;  /* 0x0000000429057227 */ /* 0x000fc600078e00ff */
[----:B------:R-:W-:Y:S01]  /*d400*/  IABS R29, R56 ;  /* 0x00000038001d7213 */ /* 0x000fe20000000000 */
[----:B------:R-:W-:Y:S02]  /*d410*/  IMAD R37, R45, R6, R37 ;  /* 0x000000062d257224 */ /* 0x000fe400078e0225 */
[----:B------:R-:W-:Y:S02]  /*d420*/  IMAD.MOV R5, RZ, RZ, -R5 ;  /* 0x000000ffff057224 */ /* 0x000fe400078e0a05 */
[--C-:B------:R-:W-:Y:S01]  /*d430*/  @!P6 IMAD.IADD R35, R35, 0x1, -R45.reuse ;  /* 0x000000012323e824 */ /* 0x100fe200078e0a2d */
[C---:B------:R-:W-:Y:S01]  /*d440*/  ISETP.GT.U32.AND P6, PT, R45.reuse, R34, PT ;  /* 0x000000222d00720c */ /* 0x040fe20003fc4070 */
[----:B------:R-:W-:Y:S02]  /*d450*/  VIADD R55, R0, 0x16a ;  /* 0x0000016a00377836 */ /* 0x000fe40000000000 */
[--C-:B------:R-:W-:Y:S01]  /*d460*/  @!P2 IMAD.IADD R32, R32, 0x1, -R45.reuse ;  /* 0x000000012020a824 */ /* 0x100fe200078e0a2d */
[C---:B------:R-:W-:Y:S01]  /*d470*/  ISETP.GT.U32.AND P2, PT, R45.reuse, R37, PT ;  /* 0x000000252d00720c */ /* 0x040fe20003f44070 */
[----:B------:R-:W-:Y:S01]  /*d480*/  IMAD R4, R45, R5, R4 ;  /* 0x000000052d047224 */ /* 0x000fe200078e0204 */
[----:B------:R-:W-:Y:S01]  /*d490*/  IABS R5, R55 ;  /* 0x0000003700057213 */ /* 0x000fe20000000000 */
[--C-:B------:R-:W-:Y:S01]  /*d4a0*/  @!P5 IMAD.IADD R33, R33, 0x1, -R45.reuse ;  /* 0x000000012121d824 */ /* 0x100fe200078e0a2d */
[----:B------:R-:W-:Y:S01]  /*d4b0*/  ISETP.GE.AND P5, PT, R40, RZ, PT ;  /* 0x000000ff2800720c */ /* 0x000fe20003fa6270 */
[----:B------:R-:W-:Y:S01]  /*d4c0*/  @!P0 IMAD.IADD R36, R36, 0x1, -R45 ;  /* 0x0000000124248824 */ /* 0x000fe200078e0a2d */
[----:B------:R-:W-:Y:S01]  /*d4d0*/  ISETP.GE.AND P0, PT, R38, RZ, PT ;  /* 0x000000ff2600720c */ /* 0x000fe20003f06270 */
[----:B------:R-:W-:-:S04]  /*d4e0*/  IMAD.HI.U32 R6, R41, R29, RZ ;  /* 0x0000001d29067227 */ /* 0x000fc800078e00ff */
[----:B------:R-:W-:Y:S01]  /*d4f0*/  @!P4 IMAD.MOV R32, RZ, RZ, -R32 ;  /* 0x000000ffff20c224 */ /* 0x000fe200078e0a20 */
[----:B------:R-:W-:Y:S01]  /*d500*/  ISETP.GT.U32.AND P4, PT, R45, R36, PT ;  /* 0x000000242d00720c */ /* 0x000fe20003f84070 */
[----:B------:R-:W-:Y:S02]  /*d510*/  IMAD.MOV R28, RZ, RZ, -R6 ;  /* 0x000000ffff1c7224 */ /* 0x000fe400078e0a06 */
[----:B------:R-:W-:-:S04]  /*d520*/  IMAD.HI.U32 R6, R41, R5, RZ ;  /* 0x0000000529067227 */ /* 0x000fc800078e00ff */
[----:B------:R-:W-:Y:S01]  /*d530*/  @!P3 IMAD.MOV R30, RZ, RZ, -R30 ;  /* 0x000000ffff1eb224 */ /* 0x000fe200078e0a1e */
[C---:B------:R-:W-:Y:S01]  /*d540*/  ISETP.GT.U32.AND P3, PT, R45.reuse, R35, PT ;  /* 0x000000232d00720c */ /* 0x040fe20003f64070 */
[----:B------:R-:W-:Y:S01]  /*d550*/  @!P6 IMAD.IADD R34, R34, 0x1, -R45 ;  /* 0x000000012222e824 */ /* 0x000fe200078e0a2d */
[C---:B------:R-:W-:Y:S01]  /*d560*/  ISETP.GT.U32.AND P6, PT, R45.reuse, R4, PT ;  /* 0x000000042d00720c */ /* 0x040fe20003fc4070 */
[----:B------:R-:W-:Y:S01]  /*d570*/  IMAD R29, R45, R28, R29 ;  /* 0x0000001c2d1d7224 */ /* 0x000fe200078e021d */
[----:B------:R-:W-:Y:S01]  /*d580*/  STL [R1+0x3104], R30 ;  /* 0x0031041e01007387 */ /* 0x000fe20000100800 */
[----:B------:R-:W-:Y:S02]  /*d590*/  IMAD.MOV R6, RZ, RZ, -R6 ;  /* 0x000000ffff067224 */ /* 0x000fe400078e0a06 */
[----:B------:R-:W-:Y:S01]  /*d5a0*/  @!P2 IMAD.IADD R37, R37, 0x1, -R45 ;  /* 0x000000012525a824 */ /* 0x000fe200078e0a2d */
[----:B------:R-:W-:Y:S01]  /*d5b0*/  ISETP.GE.AND P2, PT, R53, RZ, PT ;  /* 0x000000ff3500720c */ /* 0x000fe20003f46270 */
[----:B------:R-:W-:Y:S01]  /*d5c0*/  VIADD R53, R0, 0x169 ;  /* 0x0000016900357836 */ /* 0x000fe20000000000 */
[----:B------:R-:W-:Y:S01]  /*d5d0*/  STL [R1+0x3108], R31 ;  /* 0x0031081f01007387 */ /* 0x000fe20000100800 */
[----:B------:R-:W-:Y:S01]  /*d5e0*/  @!P5 IMAD.MOV R34, RZ, RZ, -R34 ;  /* 0x000000ffff22d224 */ /* 0x000fe200078e0a22 */
[C---:B------:R-:W-:Y:S01]  /*d5f0*/  ISETP.GT.U32.AND P5, PT, R45.reuse, R29, PT ;  /* 0x0000001d2d00720c */ /* 0x040fe20003fa4070 */
[C---:B------:R-:W-:Y:S01]  /*d600*/  IMAD R5, R45.reuse, R6, R5 ;  /* 0x000000062d057224 */ /* 0x040fe200078e0205 */
[----:B------:R-:W-:Y:S01]  /*d610*/  IABS R28, R53 ;  /* 0x00000035001c7213 */ /* 0x000fe20000000000 */
[----:B------:R-:W-:Y:S01]  /*d620*/  @!P1 IMAD.MOV R33, RZ, RZ, -R33 ;  /* 0x000000ffff219224 */ /* 0x000fe200078e0a21 */
[C---:B------:R-:W-:Y:S01]  /*d630*/  ISETP.GT.U32.AND P1, PT, R45.reuse, R37, PT ;  /* 0x000000252d00720c */ /* 0x040fe20003f24070 */
[--C-:B------:R-:W-:Y:S01]  /*d640*/  @!P4 IMAD.IADD R36, R36, 0x1, -R45.reuse ;  /* 0x000000012424c824 */ /* 0x100fe200078e0a2d */
[----:B------:R-:W-:Y:S01]  /*d650*/  ISETP.GT.U32.AND P4, PT, R45, R5, PT ;  /* 0x000000052d00720c */ /* 0x000fe20003f84070 */
[--C-:B------:R-:W-:Y:S01]  /*d660*/  @!P3 IMAD.IADD R35, R35, 0x1, -R45.reuse ;  /* 0x000000012323b824 */ /* 0x100fe200078e0a2d */
[----:B------:R-:W-:Y:S01]  /*d670*/  ISETP.GE.AND P3, PT, R39, RZ, PT ;  /* 0x000000ff2700720c */ /* 0x000fe20003f66270 */
[----:B------:R-:W-:Y:S01]  /*d680*/  IMAD.HI.U32 R39, R41, R28, RZ ;  /* 0x0000001c29277227 */ /* 0x000fe200078e00ff */
[----:B------:R-:W-:Y:S03]  /*d690*/  STL [R1+0x310c], R32 ;  /* 0x00310c2001007387 */ /* 0x000fe60000100800 */
[----:B------:R-:W-:-:S02]  /*d6a0*/  @!P6 IMAD.IADD R4, R4, 0x1, -R45 ;  /* 0x000000010404e824 */ /* 0x000fc400078e0a2d */
[----:B------:R-:W-:Y:S01]  /*d6b0*/  @!P5 IMAD.IADD R29, R29, 0x1, -R45 ;  /* 0x000000011d1dd824 */ /* 0x000fe200078e0a2d */
[----:B------:R-:W-:Y:S01]  /*d6c0*/  ISETP.GE.AND P5, PT, R53, RZ, PT ;  /* 0x000000ff3500720c */ /* 0x000fe20003fa6270 */
[----:B------:R-:W-:Y:S01]  /*d6d0*/  IMAD.MOV R39, RZ, RZ, -R39 ;  /* 0x000000ffff277224 */ /* 0x000fe200078e0a27 */
[----:B------:R-:W-:Y:S01]  /*d6e0*/  ISETP.GT.U32.AND P6, PT, R45, R4, PT ;  /* 0x000000042d00720c */ /* 0x000fe20003fc4070 */
[--C-:B------:R-:W-:Y:S01]  /*d6f0*/  @!P1 IMAD.IADD R37, R37, 0x1, -R45.reuse ;  /* 0x0000000125259824 */ /* 0x100fe200078e0a2d */
[----:B------:R-:W-:Y:S01]  /*d700*/  ISETP.GE.AND P1, PT, R56, RZ, PT ;  /* 0x000000ff3800720c */ /* 0x000fe20003f26270 */
[----:B------:R-:W-:Y:S01]  /*d710*/  @!P4 IMAD.IADD R5, R5, 0x1, -R45 ;  /* 0x000000010505c824 */ /* 0x000fe200078e0a2d */
[C---:B------:R-:W-:Y:S01]  /*d720*/  ISETP.GT.U32.AND P4, PT, R45.reuse, R29, PT ;  /* 0x0000001d2d00720c */ /* 0x040fe20003f84070 */
[----:B------:R-:W-:Y:S02]  /*d730*/  IMAD R28, R45, R39, R28 ;  /* 0x000000272d1c7224 */ /* 0x000fe400078e021c */
[----:B------:R-:W-:-:S02]  /*d740*/  @!P2 IMAD.MOV R37, RZ, RZ, -R37 ;  /* 0x000000ffff25a224 */ /* 0x000fc400078e0a25 */
[----:B------:R-:W-:Y:S01]  /*d750*/  @!P3 IMAD.MOV R35, RZ, RZ, -R35 ;  /* 0x000000ffff23b224 */ /* 0x000fe200078e0a23 */
[C---:B------:R-:W-:Y:S01]  /*d760*/  ISETP.GT.U32.AND P2, PT, R45.reuse, R28, PT ;  /* 0x0000001c2d00720c */ /* 0x040fe20003f44070 */
[----:B------:R-:W-:Y:S01]  /*d770*/  @!P0 IMAD.MOV R36, RZ, RZ, -R36 ;  /* 0x000000ffff248224 */ /* 0x000fe200078e0a24 */
[----:B------:R-:W-:Y:S01]  /*d780*/  ISETP.GE.AND P3, PT, R54, RZ, PT ;  /* 0x000000ff3600720c */ /* 0x000fe20003f66270 */
[----:B------:R-:W-:Y:S01]  /*d790*/  VIADD R54, R0, 0x168 ;  /* 0x0000016800367836 */ /* 0x000fe20000000000 */
[----:B------:R-:W-:Y:S01]  /*d7a0*/  ISETP.GT.U32.AND P0, PT, R45, R5, PT ;  /* 0x000000052d00720c */ /* 0x000fe20003f04070 */
[--C-:B------:R-:W-:Y:S01]  /*d7b0*/  @!P6 IMAD.IADD R4, R4, 0x1, -R45.reuse ;  /* 0x000000010404e824 */ /* 0x100fe200078e0a2d */
[----:B------:R-:W-:Y:S01]  /*d7c0*/  ISETP.GE.AND P6, PT, R55, RZ, PT ;  /* 0x000000ff3700720c */ /* 0x000fe20003fc6270 */
[----:B------:R-:W-:Y:S01]  /*d7d0*/  VIADD R55, R0, 0x167 ;  /* 0x0000016700377836 */ /* 0x000fe20000000000 */
[----:B------:R-:W-:Y:S01]  /*d7e0*/  IABS R38, R54 ;  /* 0x0000003600267213 */ /* 0x000fe20000000000 */
[----:B------:R-:W-:-:S02]  /*d7f0*/  @!P4 IMAD.IADD R29, R29, 0x1, -R45 ;  /* 0x000000011d1dc824 */ /* 0x000fc400078e0a2d */
[----:B------:R-:W-:Y:S01]  /*d800*/  VIADD R49, R0, 0x163 ;  /* 0x0000016300317836 */ /* 0x000fe20000000000 */
[----:B------:R-:W-:Y:S01]  /*d810*/  IABS R6, R55 ;  /* 0x0000003700067213 */ /* 0x000fe20000000000 */
[----:B0-----:R-:W-:Y:S01]  /*d820*/  IMAD.MOV.U32 R7, RZ, RZ, R29 ;  /* 0x000000ffff077224 */ /* 0x001fe200078e001d */
[----:B------:R-:W-:Y:S01]  /*d830*/  ISETP.GE.AND P4, PT, R55, RZ, PT ;  /* 0x000000ff3700720c */ /* 0x000fe20003f86270 */
[----:B------:R-:W-:Y:S01]  /*d840*/  @!P2 IMAD.IADD R28, R28, 0x1, -R45 ;  /* 0x000000011c1ca824 */ /* 0x000fe200078e0a2d */
[----:B------:R-:W-:Y:S01]  /*d850*/  IABS R29, R49 ;  /* 0x00000031001d7213 */ /* 0x000fe20000000000 */
[----:B------:R-:W-:-:S04]  /*d860*/  IMAD.HI.U32 R39, R41, R38, RZ ;  /* 0x0000002629277227 */ /* 0x000fc800078e00ff */
[----:B------:R-:W-:Y:S01]  /*d870*/  @!P3 IMAD.MOV R4, RZ, RZ, -R4 ;  /* 0x000000ffff04b224 */ /* 0x000fe200078e0a04 */
[----:B------:R-:W-:Y:S01]  /*d880*/  ISETP.GE.AND P3, PT, R54, RZ, PT ;  /* 0x000000ff3600720c */ /* 0x000fe20003f66270 */
[----:B------:R-:W-:Y:S01]  /*d890*/  @!P1 IMAD.MOV R7, RZ, RZ, -R7 ;  /* 0x000000ffff079224 */ /* 0x000fe200078e0a07 */
[----:B------:R-:W-:Y:S01]  /*d8a0*/  ISETP.GT.U32.AND P1, PT, R45, R28, PT ;  /* 0x0000001c2d00720c */ /* 0x000fe20003f24070 */
[----:B------:R-:W-:Y:S01]  /*d8b0*/  IMAD.HI.U32 R40, R41, R6, RZ ;  /* 0x0000000629287227 */ /* 0x000fe200078e00ff */
[----:B------:R-:W-:Y:S03]  /*d8c0*/  STL [R1+0x560], R4 ;  /* 0x0005600401007387 */ /* 0x000fe60000100800 */
[----:B------:R-:W-:Y:S01]  /*d8d0*/  IMAD.MOV R39, RZ, RZ, -R39 ;  /* 0x000000ffff277224 */ /* 0x000fe200078e0a27 */
[----:B------:R0:W-:Y:S01]  /*d8e0*/  STL [R1+0x568], R7 ;  /* 0x0005680701007387 */ /* 0x0001e20000100800 */
[----:B------:R-:W-:-:S02]  /*d8f0*/  @!P0 IMAD.IADD R5, R5, 0x1, -R45 ;  /* 0x0000000105058824 */ /* 0x000fc400078e0a2d */
[----:B------:R-:W-:Y:S02]  /*d900*/  IMAD.MOV R40, RZ, RZ, -R40 ;  /* 0x000000ffff287224 */ /* 0x000fe400078e0a28 */
[C---:B------:R-:W-:Y:S02]  /*d910*/  IMAD R38, R45.reuse, R39, R38 ;  /* 0x000000272d267224 */ /* 0x040fe400078e0226 */
[----:B------:R-:W-:Y:S02]  /*d920*/  VIADD R55, R0, 0x166 ;  /* 0x0000016600377836 */ /* 0x000fe40000000000 */
[C---:B------:R-:W-:Y:S02]  /*d930*/  IMAD R6, R45.reuse, R40, R6 ;  /* 0x000000282d067224 */ /* 0x040fe400078e0206 */
[----:B0-----:R-:W-:Y:S01]  /*d940*/  IMAD.MOV.U32 R7, RZ, RZ, R5 ;  /* 0x000000ffff077224 */ /* 0x001fe200078e0005 */
[----:B------:R-:W-:Y:S01]  /*d950*/  IABS R4, R55 ;  /* 0x0000003700047213 */ /* 0x000fe20000000000 */
[----:B------:R-:W-:Y:S01]  /*d960*/  @!P1 IMAD.IADD R28, R28, 0x1, -R45 ;  /* 0x000000011c1c9824 */ /* 0x000fe200078e0a2d */
[C---:B------:R-:W-:Y:S01]  /*d970*/  ISETP.GT.U32.AND P1, PT, R45.reuse, R6, PT ;  /* 0x000000062d00720c */ /* 0x040fe20003f24070 */
[----:B------:R-:W-:Y:S01]  /*d980*/  @!P6 IMAD.MOV R7, RZ, RZ, -R7 ;  /* 0x000000ffff07e224 */ /* 0x000fe200078e0a07 */
[----:B------:R-:W-:Y:S01]  /*d990*/  ISETP.GT.U32.AND P6, PT, R45, R38, PT ;  /* 0x000000262d00720c */ /* 0x000fe20003fc4070 */
[----:B------:R-:W-:Y:S01]  /*d9a0*/  IMAD.HI.U32 R40, R41, R4, RZ ;  /* 0x0000000429287227 */ /* 0x000fe200078e00ff */
[----:B------:R-:W-:-:S02]  /*d9b0*/  ISETP.GE.AND P0, PT, R55, RZ, PT ;  /* 0x000000ff3700720c */ /* 0x000fc40003f06270 */
[----:B------:R0:W-:Y:S01]  /*d9c0*/  STL [R1+0x56c], R7 ;  /* 0x00056c0701007387 */ /* 0x0001e20000100800 */
[C---:B------:R-:W-:Y:S02]  /*d9d0*/  VIADD R54, R0.reuse, 0x165 ;  /* 0x0000016500367836 */ /* 0x040fe40000000000 */
[----:B------:R-:W-:Y:S02]  /*d9e0*/  IMAD.MOV R40, RZ, RZ, -R40 ;  /* 0x000000ffff287224 */ /* 0x000fe400078e0a28 */
[----:B------:R-:W-:Y:S01]  /*d9f0*/  VIADD R55, R0, 0x164 ;  /* 0x0000016400377836 */ /* 0x000fe20000000000 */
[----:B------:R-:W-:Y:S01]  /*da00*/  IABS R43, R54 ;  /* 0x00000036002b7213 */ /* 0x000fe20000000000 */
[C---:B------:R-:W-:Y:S01]  /*da10*/  IMAD R4, R45.reuse, R40, R4 ;  /* 0x000000282d047224 */ /* 0x040fe200078e0204 */
[----:B------:R-:W-:Y:S01]  /*da20*/  ISETP.GE.AND P2, PT, R54, RZ, PT ;  /* 0x000000ff3600720c */ /* 0x000fe20003f46270 */
[--C-:B------:R-:W-:Y:S01]  /*da30*/  @!P6 IMAD.IADD R38, R38, 0x1, -R45.reuse ;  /* 0x000000012626e824 */ /* 0x100fe200078e0a2d */
[----:B------:R-:W-:Y:S01]  /*da40*/  IABS R42, R55 ;  /* 0x00000037002a7213 */ /* 0x000fe20000000000 */
[----:B------:R-:W-:Y:S01]  /*da50*/  @!P1 IMAD.IADD R6, R6, 0x1, -R45 ;  /* 0x0000000106069824 */ /* 0x000fe200078e0a2d */
[----:B------:R-:W-:Y:S01]  /*da60*/  ISETP.GT.U32.AND P6, PT, R45, R4, PT ;  /* 0x000000042d00720c */ /* 0x000fe20003fc4070 */
[----:B------:R-:W-:Y:S01]  /*da70*/  IMAD.HI.U32 R5, R41, R43, RZ ;  /* 0x0000002b29057227 */ /* 0x000fe200078e00ff */
[----:B------:R-:W-:-:S03]  /*da80*/  ISETP.GT.U32.AND P1, PT, R45, R38, PT ;  /* 0x000000262d00720c */ /* 0x000fc60003f24070 */
[----:B0-----:R-:W-:Y:S02]  /*da90*/  IMAD.MOV.U32 R7, RZ, RZ, R28 ;  /* 0x000000ffff077224 */ /* 0x001fe400078e001c */
[----:B------:R-:W-:Y:S02]  /*daa0*/  IMAD.MOV R5, RZ, RZ, -R5 ;  /* 0x000000ffff057224 */ /* 0x000fe400078e0a05 */
[----:B------:R-:W-:-:S04]  /*dab0*/  IMAD.HI.U32 R44, R41, R42, RZ ;  /* 0x0000002a292c7227 */ /* 0x000fc800078e00ff */
[----:B------:R-:W-:Y:S01]  /*dac0*/  @!P5 IMAD.MOV R7, RZ, RZ, -R7 ;  /* 0x000000ffff07d224 */ /* 0x000fe200078e0a07 */
[C---:B------:R-:W-:Y:S01]  /*dad0*/  ISETP.GT.U32.AND P5, PT, R45.reuse, R6, PT ;  /* 0x000000062d00720c */ /* 0x040fe20003fa4070 */
[----:B------:R-:W-:Y:S02]  /*dae0*/  VIADD R48, R0, 0x162 ;  /* 0x0000016200307836 */ /* 0x000fe40000000000 */
[C---:B------:R-:W-:Y:S01]  /*daf0*/  IMAD R43, R45.reuse, R5, R43 ;  /* 0x000000052d2b7224 */ /* 0x040fe200078e022b */
[----:B------:R0:W-:Y:S01]  /*db00*/  STL [R1+0x57c], R7 ;  /* 0x00057c0701007387 */ /* 0x0001e20000100800 */
[----:B------:R-:W-:Y:S01]  /*db10*/  IMAD.MOV R44, RZ, RZ, -R44 ;  /* 0x000000ffff2c7224 */ /* 0x000fe200078e0a2c */
[----:B------:R-:W-:Y:S01]  /*db20*/  IABS R39, R48 ;  /* 0x0000003000277213 */ /* 0x000fe20000000000 */
[----:B------:R-:W-:Y:S01]  /*db30*/  @!P1 IMAD.IADD R38, R38, 0x1, -R45 ;  /* 0x0000000126269824 */ /* 0x000fe200078e0a2d */
[----:B------:R-:W-:Y:S01]  /*db40*/  ISETP.GT.U32.AND P1, PT, R45, R43, PT ;  /* 0x0000002b2d00720c */ /* 0x000fe20003f24070 */
[----:B------:R-:W-:-:S04]  /*db50*/  IMAD.HI.U32 R40, R41, R29, RZ ;  /* 0x0000001d29287227 */ /* 0x000fc800078e00ff */
[C---:B------:R-:W-:Y:S02]  /*db60*/  IMAD R42, R45.reuse, R44, R42 ;  /* 0x0000002c2d2a7224 */ /* 0x040fe400078e022a */
[----:B------:R-:W-:Y:S02]  /*db70*/  @!P6 IMAD.IADD R4, R4, 0x1, -R45 ;  /* 0x000000010404e824 */ /* 0x000fe400078e0a2d */
[----:B0-----:R-:W-:Y:S02]  /*db80*/  IMAD.MOV.U32 R7, RZ, RZ, R38 ;  /* 0x000000ffff077224 */ /* 0x001fe400078e0026 */
[----:B------:R-:W-:Y:S01]  /*db90*/  IMAD.MOV R40, RZ, RZ, -R40 ;  /* 0x000000ffff287224 */ /* 0x000fe200078e0a28 */
[C---:B------:R-:W-:Y:S01]  /*dba0*/  ISETP.GT.U32.AND P6, PT, R45.reuse, R4, PT ;  /* 0x000000042d00720c */ /* 0x040fe20003fc4070 */
[----:B------:R-:W-:Y:S02]  /*dbb0*/  VIADD R47, R0, 0x161 ;  /* 0x00000161002f7836 */ /* 0x000fe40000000000 */
[----:B------:R-:W-:Y:S01]  /*dbc0*/  @!P3 IMAD.MOV R7, RZ, RZ, -R7 ;  /* 0x000000ffff07b224 */ /* 0x000fe200078e0a07 */
[----:B------:R-:W-:Y:S01]  /*dbd0*/  ISETP.GT.U32.AND P3, PT, R45, R42, PT ;  /* 0x0000002a2d00720c */ /* 0x000fe20003f64070 */
[----:B------:R-:W-:-:S03]  /*dbe0*/  IMAD.HI.U32 R5, R41, R39, RZ ;  /* 0x0000002729057227 */ /* 0x000fc600078e00ff */
[----:B------:R-:W-:Y:S01]  /*dbf0*/  STL [R1+0x580], R7 ;  /* 0x0005800701007387 */ /* 0x000fe20000100800 */
[C---:B------:R-:W-:Y:S01]  /*dc00*/  IMAD R29, R45.reuse, R40, R29 ;  /* 0x000000282d1d7224 */ /* 0x040fe200078e021d */
[----:B------:R-:W-:Y:S01]  /*dc10*/  IABS R40, R47 ;  /* 0x0000002f00287213 */ /* 0x000fe20000000000 */
[----:B------:R-:W-:Y:S02]  /*dc20*/  IMAD.MOV R5, RZ, RZ, -R5 ;  /* 0x000000ffff057224 */ /* 0x000fe400078e0a05 */
[----:B------:R-:W-:Y:S02]  /*dc30*/  VIADD R53, R0, 0x160 ;  /* 0x0000016000357836 */ /* 0x000fe40000000000 */
[----:B------:R-:W-:Y:S01]  /*dc40*/  @!P5 IMAD.IADD R6, R6, 0x1, -R45 ;  /* 0x000000010606d824 */ /* 0x000fe200078e0a2d */
[C---:B------:R-:W-:Y:S01]  /*dc50*/  ISETP.GT.U32.AND P5, PT, R45.reuse, R29, PT ;  /* 0x0000001d2d00720c */ /* 0x040fe20003fa4070 */
[----:B------:R-:W-:Y:S01]  /*dc60*/  IMAD R39, R45, R5, R39 ;  /* 0x000000052d277224 */ /* 0x000fe200078e0227 */
[----:B------:R-:W-:Y:S01]  /*dc70*/  IABS R5, R53 ;  /* 0x0000003500057213 */ /* 0x000fe20000000000 */
[----:B------:R-:W-:-:S04]  /*dc80*/  IMAD.HI.U32 R46, R41, R40, RZ ;  /* 0x00000028292e7227 */ /* 0x000fc800078e00ff */
[--C-:B------:R-:W-:Y:S01]  /*dc90*/  @!P1 IMAD.IADD R43, R43, 0x1, -R45.reuse ;  /* 0x000000012b2b9824 */ /* 0x100fe200078e0a2d */
[----:B------:R-:W-:Y:S01]  /*dca0*/  ISETP.GE.AND P1, PT, R55, RZ, PT ;  /* 0x000000ff3700720c */ /* 0x000fe20003f26270 */
[----:B------:R-:W-:Y:S02]  /*dcb0*/  @!P4 IMAD.MOV R6, RZ, RZ, -R6 ;  /* 0x000000ffff06c224 */ /* 0x000fe400078e0a06 */
[----:B------:R-:W-:Y:S02]  /*dcc0*/  IMAD.MOV R46, RZ, RZ, -R46 ;  /* 0x000000ffff2e7224 */ /* 0x000fe400078e0a2e */
[--C-:B------:R-:W-:Y:S01]  /*dcd0*/  @!P6 IMAD.IADD R4, R4, 0x1, -R45.reuse ;  /* 0x000000010404e824 */ /* 0x100fe200078e0a2d */
[C---:B------:R-:W-:Y:S01]  /*dce0*/  ISETP.GT.U32.AND P6, PT, R45.reuse, R39, PT ;  /* 0x000000272d00720c */ /* 0x040fe20003fc4070 */
[----:B------:R-:W-:Y:S01]  /*dcf0*/  @!P3 IMAD.IADD R42, R42, 0x1, -R45 ;  /* 0x000000012a2ab824 */ /* 0x000fe200078e0a2d */
[----:B------:R-:W-:Y:S01]  /*dd00*/  ISETP.GT.U32.AND P3, PT, R45, R43, PT ;  /* 0x0000002b2d00720c */ /* 0x000fe20003f64070 */
[----:B------:R-:W-:Y:S01]  /*dd10*/  IMAD.HI.U32 R44, R41, R5, RZ ;  /* 0x00000005292c7227 */ /* 0x000fe200078e00ff */
[----:B------:R0:W-:Y:S03]  /*dd20*/  STL [R1+0x584], R6 ;  /* 0x0005840601007387 */ /* 0x0001e60000100800 */
[----:B------:R-:W-:-:S02]  /*dd30*/  VIADD R54, R0, 0x15f ;  /* 0x0000015f00367836 */ /* 0x000fc40000000000 */
[----:B------:R-:W-:Y:S02]  /*dd40*/  IMAD R40, R45, R46, R40 ;  /* 0x0000002e2d287224 */ /* 0x000fe400078e0228 */
[----:B------:R-:W-:Y:S01]  /*dd50*/  IMAD.MOV R44, RZ, RZ, -R44 ;  /* 0x000000ffff2c7224 */ /* 0x000fe200078e0a2c */
[----:B------:R-:W-:Y:S01]  /*dd60*/  IABS R28, R54 ;  /* 0x00000036001c7213 */ /* 0x000fe20000000000 */
[----:B------:R-:W-:Y:S01]  /*dd70*/  @!P5 IMAD.IADD R29, R29, 0x1, -R45 ;  /* 0x000000011d1dd824 */ /* 0x000fe200078e0a2d */
[C---:B------:R-:W-:Y:S01]  /*dd80*/  ISETP.GT.U32.AND P5, PT, R45.reuse, R42, PT ;  /* 0x0000002a2d00720c */ /* 0x040fe20003fa4070 */
[----:B0-----:R-:W-:Y:S02]  /*dd90*/  IMAD.MOV.U32 R6, RZ, RZ, R4 ;  /* 0x000000ffff067224 */ /* 0x001fe400078e0004 */
[C---:B------:R-:W-:Y:S02]  /*dda0*/  IMAD R5, R45.reuse, R44, R5 ;  /* 0x0000002c2d057224 */ /* 0x040fe400078e0205 */
[----:B------:R-:W-:Y:S01]  /*ddb0*/  @!P0 IMAD.MOV R6, RZ, RZ, -R6 ;  /* 0x000000ffff068224 */ /* 0x000fe200078e0a06 */
[----:B------:R-:W-:Y:S01]  /*ddc0*/  ISETP.GT.U32.AND P0, PT, R45, R40, PT ;  /* 0x000000282d00720c */ /* 0x000fe20003f04070 */
[----:B------:R-:W-:-:S03]  /*ddd0*/  IMAD.HI.U32 R38, R41, R28, RZ ;  /* 0x0000001c29267227 */ /* 0x000fc600078e00ff */
[----:B------:R0:W-:Y:S01]  /*dde0*/  STL [R1+0x5a0], R6 ;  /* 0x0005a00601007387 */ /* 0x0001e20000100800 */
[--C-:B------:R-:W-:Y:S01]  /*ddf0*/  @!P6 IMAD.IADD R39, R39, 0x1, -R45.reuse ;  /* 0x000000012727e824 */ /* 0x100fe200078e0a2d */
[----:B------:R-:W-:Y:S01]  /*de00*/  ISETP.GT.U32.AND P6, PT, R45, R29, PT ;  /* 0x0000001d2d00720c */ /* 0x000fe20003fc4070 */
[C---:B------:R-:W-:Y:S02]  /*de10*/  VIADD R56, R0.reuse, 0x15e ;  /* 0x0000015e00387836 */ /* 0x040fe40000000000 */
[----:B------:R-:W-:Y:S01]  /*de20*/  @!P3 IMAD.IADD R43, R43, 0x1, -R45 ;  /* 0x000000012b2bb824 */ /* 0x000fe200078e0a2d */
[C---:B------:R-:W-:Y:S01]  /*de30*/  ISETP.GT.U32.AND P3, PT, R45.reuse, R5, PT ;  /* 0x000000052d00720c */ /* 0x040fe20003f64070 */
[----:B------:R-:W-:Y:S01]  /*de40*/  IMAD.MOV R38, RZ, RZ, -R38 ;  /* 0x000000ffff267224 */ /* 0x000fe200078e0a26 */
[----:B------:R-:W-:Y:S01]  /*de50*/  IABS R4, R56 ;  /* 0x0000003800047213 */ /* 0x000fe20000000000 */
[----:B------:R-:W-:Y:S01]  /*de60*/  VIADD R55, R0, 0x15d ;  /* 0x0000015d00377836 */ /* 0x000fe20000000000 */
[C---:B------:R-:W-:Y:S01]  /*de70*/  ISETP.GT.U32.AND P4, PT, R45.reuse, R39, PT ;  /* 0x000000272d00720c */ /* 0x040fe20003f84070 */
[----:B------:R-:W-:-:S02]  /*de80*/  IMAD R28, R45, R38, R28 ;  /* 0x000000262d1c7224 */ /* 0x000fc400078e021c */
[--C-:B------:R-:W-:Y:S01]  /*de90*/  @!P5 IMAD.IADD R42, R42, 0x1, -R45.reuse ;  /* 0x000000012a2ad824 */ /* 0x100fe200078e0a2d */
[----:B------:R-:W-:Y:S01]  /*dea0*/  IABS R38, R55 ;  /* 0x0000003700267213 */ /* 0x000fe20000000000 */
[----:B------:R-:W-:Y:S01]  /*deb0*/  @!P0 IMAD.IADD R40, R40, 0x1, -R45 ;  /* 0x0000000128288824 */ /* 0x000fe200078e0a2d */
[----:B------:R-:W-:Y:S01]  /*dec0*/  ISETP.GE.AND P5, PT, R49, RZ, PT ;  /* 0x000000ff3100720c */ /* 0x000fe20003fa6270 */
[----:B------:R-:W-:Y:S01]  /*ded0*/  IMAD.MOV.U32 R8, RZ, RZ, R43 ;  /* 0x000000ffff087224 */ /* 0x000fe200078e002b */
[----:B------:R-:W-:Y:S01]  /*dee0*/  ISETP.GE.AND P0, PT, R47, RZ, PT ;  /* 0x000000ff2f00720c */ /* 0x000fe20003f06270 */
[----:B------:R-:W-:-:S04]  /*def0*/  IMAD.HI.U32 R44, R41, R4, RZ ;  /* 0x00000004292c7227 */ /* 0x000fc800078e00ff */
[----:B------:R-:W-:Y:S01]  /*df00*/  @!P2 IMAD.MOV R8, RZ, RZ, -R8 ;  /* 0x000000ffff08a224 */ /* 0x000fe200078e0a08 */
[----:B------:R-:W-:Y:S01]  /*df10*/  ISETP.GT.U32.AND P2, PT, R45, R40, PT ;  /* 0x000000282d00720c */ /* 0x000fe20003f44070 */
[----:B------:R-:W-:Y:S01]  /*df20*/  @!P6 IMAD.IADD R29, R29, 0x1, -R45 ;  /* 0x000000011d1de824 */ /* 0x000fe200078e0a2d */
[----:B------:R-:W-:Y:S01]  /*df30*/  ISETP.GT.U32.AND P6, PT, R45, R28, PT ;  /* 0x0000001c2d00720c */ /* 0x000fe20003fc4070 */
[----:B------:R-:W-:Y:S01]  /*df40*/  IMAD.MOV R44, RZ, RZ, -R44 ;  /* 0x000000ffff2c7224 */ /* 0x000fe200078e0a2c */
[----:B------:R1:W-:Y:S01]  /*df50*/  STL [R1+0x5a8], R8 ;  /* 0x0005a80801007387 */ /* 0x0003e20000100800 */
[----:B0-----:R-:W-:-:S04]  /*df60*/  IMAD.HI.U32 R6, R41, R38, RZ ;  /* 0x0000002629067227 */ /* 0x001fc800078e00ff */
[----:B------:R-:W-:Y:S01]  /*df70*/  @!P3 IMAD.IADD R5, R5, 0x1, -R45 ;  /* 0x000000010505b824 */ /* 0x000fe200078e0a2d */
[----:B------:R-:W-:Y:S01]  /*df80*/  ISETP.GE.AND P3, PT, R53, RZ, PT ;  /* 0x000000ff3500720c */ /* 0x000fe20003f66270 */
[----:B------:R-:W-:Y:S02]  /*df90*/  IMAD.MOV.U32 R7, RZ, RZ, R42 ;  /* 0x000000ffff077224 */ /* 0x000fe400078e002a */
[C---:B------:R-:W-:Y:S02]  /*dfa0*/  IMAD R4, R45.reuse, R44, R4 ;  /* 0x0000002c2d047224 */ /* 0x040fe400078e0204 */
[----:B------:R-:W-:Y:S02]  /*dfb0*/  IMAD.MOV R6, RZ, RZ, -R6 ;  /* 0x000000ffff067224 */ /* 0x000fe400078e0a06 */
[----:B------:R-:W-:Y:S01]  /*dfc0*/  @!P1 IMAD.MOV R7, RZ, RZ, -R7 ;  /* 0x000000ffff079224 */ /* 0x000fe200078e0a07 */
[----:B------:R-:W-:Y:S01]  /*dfd0*/  ISETP.GT.U32.AND P1, PT, R45, R5, PT ;  /* 0x000000052d00720c */ /* 0x000fe20003f24070 */
[----:B------:R-:W-:-:S02]  /*dfe0*/  VIADD R53, R0, 0x15c ;  /* 0x0000015c00357836 */ /* 0x000fc40000000000 */
[----:B-1----:R-:W-:Y:S01]  /*dff0*/  IMAD.MOV.U32 R8, RZ, RZ, R29 ;  /* 0x000000ffff087224 */ /* 0x002fe200078e001d */
[----:B------:R0:W-:Y:S01]  /*e000*/  STL [R1+0x5b4], R7 ;  /* 0x0005b40701007387 */ /* 0x0001e20000100800 */
[--C-:B------:R-:W-:Y:S01]  /*e010*/  @!P4 IMAD.IADD R39, R39, 0x1, -R45.reuse ;  /* 0x000000012727c824 */ /* 0x100fe200078e0a2d */
[----:B------:R-:W-:Y:S01]  /*e020*/  ISETP.GE.AND P4, PT, R48, RZ, PT ;  /* 0x000000ff3000720c */ /* 0x000fe20003f86270 */
[----:B------:R-:W-:Y:S01]  /*e030*/  @!P5 IMAD.MOV R8, RZ, RZ, -R8 ;  /* 0x000000ffff08d224 */ /* 0x000fe200078e0a08 */
[----:B------:R-:W-:Y:S01]  /*e040*/  IABS R29, R53 ;  /* 0x00000035001d7213 */ /* 0x000fe20000000000 */
[C---:B------:R-:W-:Y:S01]  /*e050*/  IMAD R38, R45.reuse, R6, R38 ;  /* 0x000000062d267224 */ /* 0x040fe200078e0226 */
[----:B------:R-:W-:Y:S01]  /*e060*/  ISETP.GT.U32.AND P5, PT, R45, R4, PT ;  /* 0x000000042d00720c */ /* 0x000fe20003fa4070 */
[----:B------:R-:W-:Y:S01]  /*e070*/  @!P2 IMAD.IADD R40, R40, 0x1, -R45 ;  /* 0x000000012828a824 */ /* 0x000fe200078e0a2d */
[----:B------:R1:W-:Y:S01]  /*e080*/  STL [R1+0x5b8], R8 ;  /* 0x0005b80801007387 */ /* 0x0003e20000100800 */
[----:B------:R-:W-:Y:S01]  /*e090*/  IMAD.HI.U32 R6, R41, R29, RZ ;  /* 0x0000001d29067227 */ /* 0x000fe200078e00ff */
[----:B------:R-:W-:-:S03]  /*e0a0*/  ISETP.GT.U32.AND P2, PT, R45, R38, PT ;  /* 0x000000262d00720c */ /* 0x000fc60003f44070 */
[----:B------:R-:W-:Y:S02]  /*e0b0*/  @!P6 IMAD.IADD R28, R28, 0x1, -R45 ;  /* 0x000000011c1ce824 */ /* 0x000fe400078e0a2d */
[----:B0-----:R-:W-:Y:S02]  /*e0c0*/  IMAD.MOV.U32 R7, RZ, RZ, R39 ;  /* 0x000000ffff077224 */ /* 0x001fe400078e0027 */
[----:B------:R-:W-:Y:S01]  /*e0d0*/  @!P1 IMAD.IADD R5, R5, 0x1, -R45 ;  /* 0x0000000105059824 */ /* 0x000fe200078e0a2d */
[----:B------:R-:W-:Y:S01]  /*e0e0*/  ISETP.GT.U32.AND P6, PT, R45, R28, PT ;  /* 0x0000001c2d00720c */ /* 0x000fe20003fc4070 */
[----:B------:R-:W-:Y:S01]  /*e0f0*/  IMAD.MOV R6, RZ, RZ, -R6 ;  /* 0x000000ffff067224 */ /* 0x000fe200078e0a06 */
[----:B------:R-:W-:Y:S01]  /*e100*/  ISETP.GE.AND P1, PT, R56, RZ, PT ;  /* 0x000000ff3800720c */ /* 0x000fe20003f26270 */
[----:B------:R-:W-:Y:S01]  /*e110*/  @!P4 IMAD.MOV R7, RZ, RZ, -R7 ;  /* 0x000000ffff07c224 */ /* 0x000fe200078e0a07 */
[----:B------:R-:W-:Y:S01]  /*e120*/  ISETP.GE.AND P4, PT, R54, RZ, PT ;  /* 0x000000ff3600720c */ /* 0x000fe20003f86270 */
[----:B------:R-:W-:Y:S01]  /*e130*/  @!P5 IMAD.IADD R4, R4, 0x1, -R45 ;  /* 0x000000010404d824 */ /* 0x000fe200078e0a2d */
[----:B------:R-:W-:Y:S01]  /*e140*/  ISETP.GE.AND P5, PT, R53, RZ, PT ;  /* 0x000000ff3500720c */ /* 0x000fe20003fa6270 */
[----:B------:R-:W-:Y:S01]  /*e150*/  IMAD R29, R45, R6, R29 ;  /* 0x000000062d1d7224 */ /* 0x000fe200078e021d */
[----:B------:R0:W-:Y:S01]  /*e160*/  STL [R1+0x5c0], R7 ;  /* 0x0005c00701007387 */ /* 0x0001e20000100800 */
[----:B-1----:R-:W-:-:S02]  /*e170*/  IMAD.MOV.U32 R8, RZ, RZ, R5 ;  /* 0x000000ffff087224 */ /* 0x002fc400078e0005 */
[--C-:B------:R-:W-:Y:S01]  /*e180*/  @!P2 IMAD.IADD R38, R38, 0x1, -R45.reuse ;  /* 0x000000012626a824 */ /* 0x100fe200078e0a2d */
[C---:B------:R-:W-:Y:S01]  /*e190*/  ISETP.GT.U32.AND P2, PT, R45.reuse, R4, PT ;  /* 0x000000042d00720c */ /* 0x040fe20003f44070 */
[----:B------:R-:W-:Y:S01]  /*e1a0*/  @!P3 IMAD.MOV R8, RZ, RZ, -R8 ;  /* 0x000000ffff08b224 */ /* 0x000fe200078e0a08 */
[----:B------:R-:W-:Y:S01]  /*e1b0*/  ISETP.GT.U32.AND P3, PT, R45, R29, PT ;  /* 0x0000001d2d00720c */ /* 0x000fe20003f64070 */
[----:B------:R-:W-:Y:S02]  /*e1c0*/  VIADD R54, R0, 0x15b ;  /* 0x0000015b00367836 */ /* 0x000fe40000000000 */
[----:B------:R-:W-:Y:S01]  /*e1d0*/  @!P6 IMAD.IADD R28, R28, 0x1, -R45 ;  /* 0x000000011c1ce824 */ /* 0x000fe200078e0a2d */
[----:B------:R-:W-:Y:S01]  /*e1e0*/  ISETP.GE.AND P6, PT, R55, RZ, PT ;  /* 0x000000ff3700720c */ /* 0x000fe20003fc6270 */
[----:B0-----:R-:W-:Y:S01]  /*e1f0*/  IMAD.MOV.U32 R7, RZ, RZ, R40 ;  /* 0x000000ffff077224 */ /* 0x001fe200078e0028 */
[----:B------:R-:W-:Y:S01]  /*e200*/  IABS R42, R54 ;  /* 0x00000036002a7213 */ /* 0x000fe20000000000 */
[----:B------:R-:W-:-:S02]  /*e210*/  VIADD R55, R0, 0x15a ;  /* 0x0000015a00377836 */ /* 0x000fc40000000000 */
[----:B------:R-:W-:Y:S01]  /*e220*/  @!P0 IMAD.MOV R7, RZ, RZ, -R7 ;  /* 0x000000ffff078224 */ /* 0x000fe200078e0a07 */
[----:B------:R-:W-:Y:S01]  /*e230*/  ISETP.GT.U32.AND P0, PT, R45, R38, PT ;  /* 0x000000262d00720c */ /* 0x000fe20003f04070 */
[--C-:B------:R-:W-:Y:S01]  /*e240*/  @!P2 IMAD.IADD R4, R4, 0x1, -R45.reuse ;  /* 0x000000010404a824 */ /* 0x100fe200078e0a2d */
[----:B------:R-:W-:Y:S01]  /*e250*/  IABS R39, R55 ;  /* 0x0000003700277213 */ /* 0x000fe20000000000 */
[----:B------:R-:W-:Y:S01]  /*e260*/  @!P3 IMAD.IADD R29, R29, 0x1, -R45 ;  /* 0x000000011d1db824 */ /* 0x000fe200078e0a2d */
[----:B------:R0:W-:Y:S01]  /*e270*/  STL [R1+0x5c4], R7 ;  /* 0x0005c40701007387 */ /* 0x0001e20000100800 */
[----:B------:R-:W-:Y:S01]  /*e280*/  IMAD.HI.U32 R6, R41, R42, RZ ;  /* 0x0000002a29067227 */ /* 0x000fe200078e00ff */
[----:B------:R-:W-:Y:S02]  /*e290*/  ISETP.GE.AND P2, PT, R55, RZ, PT ;  /* 0x000000ff3700720c */ /* 0x000fe40003f46270 */
[----:B------:R-:W-:Y:S01]  /*e2a0*/  STL [R1+0x5d4], R8 ;  /* 0x0005d40801007387 */ /* 0x000fe20000100800 */
[----:B------:R-:W-:Y:S01]  /*e2b0*/  @!P1 IMAD.MOV R4, RZ, RZ, -R4 ;  /* 0x000000ffff049224 */ /* 0x000fe200078e0a04 */
[----:B------:R-:W-:Y:S01]  /*e2c0*/  ISETP.GT.U32.AND P1, PT, R45, R29, PT ;  /* 0x0000001d2d00720c */ /* 0x000fe20003f24070 */
[----:B------:R-:W-:-:S04]  /*e2d0*/  IMAD.HI.U32 R5, R41, R39, RZ ;  /* 0x0000002729057227 */ /* 0x000fc800078e00ff */
[----:B0-----:R-:W-:Y:S02]  /*e2e0*/  IMAD.MOV.U32 R7, RZ, RZ, R28 ;  /* 0x000000ffff077224 */ /* 0x001fe400078e001c */
[----:B------:R-:W-:Y:S02]  /*e2f0*/  IMAD.MOV R6, RZ, RZ, -R6 ;  /* 0x000000ffff067224 */ /* 0x000fe400078e0a06 */
[----:B------:R-:W-:Y:S01]  /*e300*/  @!P4 IMAD.MOV R7, RZ, RZ, -R7 ;  /* 0x000000ffff07c224 */ /* 0x000fe200078e0a07 */
[----:B------:R-:W-:Y:S01]  /*e310*/  ISETP.GE.AND P4, PT, R54, RZ, PT ;  /* 0x000000ff3600720c */ /* 0x000fe20003f86270 */
[----:B------:R-:W-:Y:S02]  /*e320*/  @!P0 IMAD.IADD R38, R38, 0x1, -R45 ;  /* 0x0000000126268824 */ /* 0x000fe400078e0a2d */
[----:B------:R-:W-:Y:S01]  /*e330*/  IMAD.MOV R5, RZ, RZ, -R5 ;  /* 0x000000ffff057224 */ /* 0x000fe200078e0a05 */
[----:B------:R0:W-:Y:S01]  /*e340*/  STL [R1+0x5d8], R7 ;  /* 0x0005d80701007387 */ /* 0x0001e20000100800 */
[----:B------:R-:W-:-:S02]  /*e350*/  IMAD R42, R45, R6, R42 ;  /* 0x000000062d2a7224 */ /* 0x000fc400078e022a */
[C---:B------:R-:W-:Y:S01]  /*e360*/  VIADD R55, R0.reuse, 0x159 ;  /* 0x0000015900377836 */ /* 0x040fe20000000000 */
[----:B------:R1:W-:Y:S01]  /*e370*/  STL [R1+0x5dc], R4 ;  /* 0x0005dc0401007387 */ /* 0x0003e20000100800 */
[----:B------:R-:W-:Y:S02]  /*e380*/  IMAD R39, R45, R5, R39 ;  /* 0x000000052d277224 */ /* 0x000fe400078e0227 */
[----:B------:R-:W-:Y:S01]  /*e390*/  @!P1 IMAD.IADD R29, R29, 0x1, -R45 ;  /* 0x000000011d1d9824 */ /* 0x000fe200078e0a2d */
[----:B------:R-:W-:Y:S01]  /*e3a0*/  IABS R5, R55 ;  /* 0x0000003700057213 */ /* 0x000fe20000000000 */
[----:B------:R-:W-:Y:S01]  /*e3b0*/  VIADD R54, R0, 0x158 ;  /* 0x0000015800367836 */ /* 0x000fe20000000000 */
[----:B------:R-:W-:Y:S01]  /*e3c0*/  ISETP.GT.U32.AND P1, PT, R45, R39, PT ;  /* 0x000000272d00720c */ /* 0x000fe20003f24070 */
[----:B0-----:R-:W-:Y:S01]  /*e3d0*/  IMAD.MOV.U32 R7, RZ, RZ, R38 ;  /* 0x000000ffff077224 */ /* 0x001fe200078e0026 */
[----:B------:R-:W-:Y:S01]  /*e3e0*/  ISETP.GE.AND P0, PT, R55, RZ, PT ;  /* 0x000000ff3700720c */ /* 0x000fe20003f06270 */
[----:B------:R-:W-:Y:S01]  /*e3f0*/  IMAD.HI.U32 R43, R41, R5, RZ ;  /* 0x00000005292b7227 */ /* 0x000fe200078e00ff */
[----:B-1----:R-:W-:-:S02]  /*e400*/  IABS R4, R54 ;  /* 0x0000003600047213 */ /* 0x002fc40000000000 */
[----:B------:R-:W-:Y:S01]  /*e410*/  ISETP.GE.AND P3, PT, R54, RZ, PT ;  /* 0x000000ff3600720c */ /* 0x000fe20003f66270 */
[----:B------:R-:W-:Y:S01]  /*e420*/  @!P6 IMAD.MOV R7, RZ, RZ, -R7 ;  /* 0x000000ffff07e224 */ /* 0x000fe200078e0a07 */
[C---:B------:R-:W-:Y:S01]  /*e430*/  ISETP.GT.U32.AND P6, PT, R45.reuse, R42, PT ;  /* 0x0000002a2d00720c */ /* 0x040fe20003fc4070 */
[----:B------:R-:W-:Y:S02]  /*e440*/  IMAD.MOV R43, RZ, RZ, -R43 ;  /* 0x000000ffff2b7224 */ /* 0x000fe400078e0a2b */
[C---:B------:R-:W-:Y:S01]  /*e450*/  VIADD R55, R0.reuse, 0x157 ;  /* 0x0000015700377836 */ /* 0x040fe20000000000 */
[----:B------:R0:W-:Y:S01]  /*e460*/  STL [R1+0x5f8], R7 ;  /* 0x0005f80701007387 */ /* 0x0001e20000100800 */
[----:B------:R-:W-:Y:S02]  /*e470*/  IMAD R5, R45, R43, R5 ;  /* 0x0000002b2d057224 */ /* 0x000fe400078e0205 */
[----:B------:R-:W-:Y:S01]  /*e480*/  @!P1 IMAD.IADD R39, R39, 0x1, -R45 ;  /* 0x0000000127279824 */ /* 0x000fe200078e0a2d */
[----:B------:R-:W-:Y:S01]  /*e490*/  IABS R28, R55 ;  /* 0x00000037001c7213 */ /* 0x000fe20000000000 */
[----:B------:R-:W-:-:S02]  /*e4a0*/  VIADD R49, R0, 0x156 ;  /* 0x0000015600317836 */ /* 0x000fc40000000000 */
[----:B------:R-:W-:-:S03]  /*e4b0*/  IMAD.HI.U32 R38, R41, R4, RZ ;  /* 0x0000000429267227 */ /* 0x000fc600078e00ff */
[----:B------:R-:W-:Y:S01]  /*e4c0*/  IABS R6, R49 ;  /* 0x0000003100067213 */ /* 0x000fe20000000000 */
[----:B------:R-:W-:Y:S01]  /*e4d0*/  @!P6 IMAD.IADD R42, R42, 0x1, -R45 ;  /* 0x000000012a2ae824 */ /* 0x000fe200078e0a2d */
[C---:B------:R-:W-:Y:S01]  /*e4e0*/  ISETP.GT.U32.AND P6, PT, R45.reuse, R5, PT ;  /* 0x000000052d00720c */ /* 0x040fe20003fc4070 */
[----:B0-----:R-:W-:Y:S02]  /*e4f0*/  IMAD.MOV.U32 R7, RZ, RZ, R29 ;  /* 0x000000ffff077224 */ /* 0x001fe400078e001d */
[----:B------:R-:W-:Y:S01]  /*e500*/  VIADD R48, R0, 0x155 ;  /* 0x0000015500307836 */ /* 0x000fe20000000000 */
[----:B------:R-:W-:Y:S01]  /*e510*/  ISETP.GT.U32.AND P1, PT, R45, R42, PT ;  /* 0x0000002a2d00720c */ /* 0x000fe20003f24070 */
[----:B------:R-:W-:Y:S02]  /*e520*/  IMAD.MOV R38, RZ, RZ, -R38 ;  /* 0x000000ffff267224 */ /* 0x000fe400078e0a26 */
[----:B------:R-:W-:Y:S01]  /*e530*/  IMAD.HI.U32 R44, R41, R28, RZ ;  /* 0x0000001c292c7227 */ /* 0x000fe200078e00ff */
[----:B------:R-:W-:-:S03]  /*e540*/  IABS R40, R48 ;  /* 0x0000003000287213 */ /* 0x000fc60000000000 */
[----:B------:R-:W-:Y:S01]  /*e550*/  @!P5 IMAD.MOV R7, RZ, RZ, -R7 ;  /* 0x000000ffff07d224 */ /* 0x000fe200078e0a07 */
[C---:B------:R-:W-:Y:S01]  /*e560*/  ISETP.GT.U32.AND P5, PT, R45.reuse, R39, PT ;  /* 0x000000272d00720c */ /* 0x040fe20003fa4070 */
[----:B------:R-:W-:Y:S02]  /*e570*/  IMAD R4, R45, R38, R4 ;  /* 0x000000262d047224 */ /* 0x000fe400078e0204 */
[----:B------:R-:W-:Y:S01]  /*e580*/  IMAD.MOV R44, RZ, RZ, -R44 ;  /* 0x000000ffff2c7224 */ /* 0x000fe200078e0a2c */
[----:B------:R0:W-:Y:S01]  /*e590*/  STL [R1+0x5fc], R7 ;  /* 0x0005fc0701007387 */ /* 0x0001e20000100800 */
[--C-:B------:R-:W-:Y:S02]  /*e5a0*/  @!P6 IMAD.IADD R5, R5, 0x1, -R45.reuse ;  /* 0x000000010505e824 */ /* 0x100fe400078e0a2d */
[----:B------:R-:W-:Y:S01]  /*e5b0*/  @!P1 IMAD.IADD R42, R42, 0x1, -R45 ;  /* 0x000000012a2a9824 */ /* 0x000fe200078e0a2d */
[----:B------:R-:W-:Y:S01]  /*e5c0*/  ISETP.GT.U32.AND P1, PT, R45, R4, PT ;  /* 0x000000042d00720c */ /* 0x000fe20003f24070 */
[----:B------:R-:W-:Y:S01]  /*e5d0*/  IMAD.HI.U32 R43, R41, R6, RZ ;  /* 0x00000006292b7227 */ /* 0x000fe200078e00ff */
[----:B------:R-:W-:-:S03]  /*e5e0*/  ISETP.GT.U32.AND P6, PT, R45, R5, PT ;  /* 0x000000052d00720c */ /* 0x000fc60003fc4070 */
[----:B------:R-:W-:Y:S02]  /*e5f0*/  IMAD R28, R45, R44, R28 ;  /* 0x0000002c2d1c7224 */ /* 0x000fe400078e021c */
[----:B0-----:R-:W-:Y:S02]  /*e600*/  IMAD.MOV.U32 R7, RZ, RZ, R42 ;  /* 0x000000ffff077224 */ /* 0x001fe400078e002a */
[----:B------:R-:W-:-:S04]  /*e610*/  IMAD.HI.U32 R38, R41, R40, RZ ;  /* 0x0000002829267227 */ /* 0x000fc800078e00ff */
[----:B------:R-:W-:Y:S02]  /*e620*/  IMAD.MOV R43, RZ, RZ, -R43 ;  /* 0x000000ffff2b7224 */ /* 0x000fe400078e0a2b */
[C---:B------:R-:W-:Y:S02]  /*e630*/  VIADD R47, R0.reuse, 0x154 ;  /* 0x00000154002f7836 */ /* 0x040fe40000000000 */
[----:B------:R-:W-:Y:S01]  /*e640*/  @!P4 IMAD.MOV R7, RZ, RZ, -R7 ;  /* 0x000000ffff07c224 */ /* 0x000fe200078e0a07 */
[C---:B------:R-:W-:Y:S01]  /*e650*/  ISETP.GT.U32.AND P4, PT, R45.reuse, R28, PT ;  /* 0x0000001c2d00720c */ /* 0x040fe20003f84070 */
[----:B------:R-:W-:Y:S02]  /*e660*/  IMAD.MOV R38, RZ, RZ, -R38 ;  /* 0x000000ffff267224 */ /* 0x000fe400078e0a26 */
[----:B------:R-:W-:Y:S01]  /*e670*/  IMAD R6, R45, R43, R6 ;  /* 0x0000002b2d067224 */ /* 0x000fe200078e0206 */
[----:B------:R-:W-:Y:S01]  /*e680*/  IABS R43, R47 ;  /* 0x0000002f002b7213 */ /* 0x000fe20000000000 */
[----:B------:R-:W-:Y:S01]  /*e690*/  @!P5 IMAD.IADD R39, R39, 0x1, -R45 ;  /* 0x000000012727d824 */ /* 0x000fe200078e0a2d */
[----:B------:R0:W-:Y:S01]  /*e6a0*/  STL [R1+0x60c], R7 ;  /* 0x00060c0701007387 */ /* 0x0001e20000100800 */
[----:B------:R-:W-:Y:S01]  /*e6b0*/  VIADD R53, R0, 0x153 ;  /* 0x0000015300357836 */ /* 0x000fe20000000000 */
[C---:B------:R-:W-:Y:S01]  /*e6c0*/  ISETP.GT.U32.AND P5, PT, R45.reuse, R6, PT ;  /* 0x000000062d00720c */ /* 0x040fe20003fa4070 */
[----:B------:R-:W-:-:S02]  /*e6d0*/  IMAD R40, R45, R38, R40 ;  /* 0x000000262d287224 */ /* 0x000fc400078e0228 */
[----:B------:R-:W-:Y:S01]  /*e6e0*/  IMAD.HI.U32 R42, R41, R43, RZ ;  /* 0x0000002b292a7227 */ /* 0x000fe200078e00ff */
[----:B------:R-:W-:-:S03]  /*e6f0*/  IABS R38, R53 ;  /* 0x0000003500267213 */ /* 0x000fc60000000000 */
[----:B------:R-:W-:Y:S01]  /*e700*/  @!P6 IMAD.IADD R5, R5, 0x1, -R45 ;  /* 0x000000010505e824 */ /* 0x000fe200078e0a2d */
[----:B------:R-:W-:Y:S01]  /*e710*/  ISETP.GT.U32.AND P6, PT, R45, R40, PT ;  /* 0x000000282d00720c */ /* 0x000fe20003fc4070 */
[----:B0-----:R-:W-:Y:S02]  /*e720*/  IMAD.MOV.U32 R7, RZ, RZ, R39 ;  /* 0x000000ffff077224 */ /* 0x001fe400078e0027 */
[----:B------:R-:W-:Y:S01]  /*e730*/  @!P1 IMAD.IADD R4, R4, 0x1, -R45 ;  /* 0x0000000104049824 */ /* 0x000fe200078e0a2d */
[----:B------:R-:W-:Y:S01]  /*e740*/  ISETP.GE.AND P1, PT, R55, RZ, PT ;  /* 0x000000ff3700720c */ /* 0x000fe20003f26270 */
[----:B------:R-:W-:Y:S02]  /*e750*/  @!P2 IMAD.MOV R7, RZ, RZ, -R7 ;  /* 0x000000ffff07a224 */ /* 0x000fe400078e0a07 */
[----:B------:R-:W-:Y:S02]  /*e760*/  IMAD.MOV R42, RZ, RZ, -R42 ;  /* 0x000000ffff2a7224 */ /* 0x000fe400078e0a2a */
[----:B------:R-:W-:Y:S01]  /*e770*/  @!P4 IMAD.IADD R28, R28, 0x1, -R45 ;  /* 0x000000011c1cc824 */ /* 0x000fe200078e0a2d */
[----:B------:R-:W-:Y:S01]  /*e780*/  ISETP.GT.U32.AND P4, PT, R45, R4, PT ;  /* 0x000000042d00720c */ /* 0x000fe20003f84070 */
[----:B------:R0:W-:Y:S01]  /*e790*/  STL [R1+0x610], R7 ;  /* 0x0006100701007387 */ /* 0x0001e20000100800 */
[----:B------:R-:W-:-:S02]  /*e7a0*/  VIADD R54, R0, 0x152 ;  /* 0x0000015200367836 */ /* 0x000fc40000000000 */
[----:B------:R-:W-:-:S03]  /*e7b0*/  IMAD.HI.U32 R46, R41, R38, RZ ;  /* 0x00000026292e7227 */ /* 0x000fc600078e00ff */
[----:B------:R-:W-:Y:S01]  /*e7c0*/  IABS R29, R54 ;  /* 0x00000036001d7213 */ /* 0x000fe20000000000 */
[C---:B------:R-:W-:Y:S02]  /*e7d0*/  IMAD R42, R45.reuse, R42, R43 ;  /* 0x0000002a2d2a7224 */ /* 0x040fe400078e022b */
[----:B------:R-:W-:Y:S02]  /*e7e0*/  IMAD.MOV R46, RZ, RZ, -R46 ;  /* 0x000000ffff2e7224 */ /* 0x000fe400078e0a2e */
[----:B0-----:R-:W-:Y:S02]  /*e7f0*/  IMAD.MOV.U32 R7, RZ, RZ, R5 ;  /* 0x000000ffff077224 */ /* 0x001fe400078e0005 */
[----:B------:R-:W-:Y:S01]  /*e800*/  @!P5 IMAD.IADD R6, R6, 0x1, -R45 ;  /* 0x000000010606d824 */ /* 0x000fe200078e0a2d */
[C---:B------:R-:W-:Y:S01]  /*e810*/  ISETP.GT.U32.AND P5, PT, R45.reuse, R28, PT ;  /* 0x0000001c2d00720c */ /* 0x040fe20003fa4070 */
[----:B------:R-:W-:Y:S01]  /*e820*/  @!P0 IMAD.MOV R7, RZ, RZ, -R7 ;  /* 0x000000ffff078224 */ /* 0x000fe200078e0a07 */
[C---:B------:R-:W-:Y:S01]  /*e830*/  ISETP.GT.U32.AND P0, PT, R45.reuse, R42, PT ;  /* 0x0000002a2d00720c */ /* 0x040fe20003f04070 */
[----:B------:R-:W-:-:S02]  /*e840*/  IMAD R38, R45, R46, R38 ;  /* 0x0000002e2d267224 */ /* 0x000fc400078e0226 */
[--C-:B------:R-:W-:Y:S01]  /*e850*/  @!P6 IMAD.IADD R40, R40, 0x1, -R45.reuse ;  /* 0x000000012828e824 */ /* 0x100fe200078e0a2d */
[----:B------:R-:W-:Y:S01]  /*e860*/  ISETP.GT.U32.AND P6, PT, R45, R6, PT ;  /* 0x000000062d00720c */ /* 0x000fe20003fc4070 */
[----:B------:R-:W-:Y:S01]  /*e870*/  IMAD.HI.U32 R44, R41, R29, RZ ;  /* 0x0000001d292c7227 */ /* 0x000fe200078e00ff */
[----:B------:R0:W-:Y:S02]  /*e880*/  STL [R1+0x614], R7 ;  /* 0x0006140701007387 */ /* 0x0001e40000100800 */
[C---:B------:R-:W-:Y:S01]  /*e890*/  ISETP.GT.U32.AND P2, PT, R45.reuse, R40, PT ;  /* 0x000000282d00720c */ /* 0x040fe20003f44070 */
[----:B------:R-:W-:Y:S02]  /*e8a0*/  VIADD R56, R0, 0x151 ;  /* 0x0000015100387836 */ /* 0x000fe40000000000 */
[----:B------:R-:W-:Y:S01]  /*e8b0*/  @!P4 IMAD.IADD R4, R4, 0x1, -R45 ;  /* 0x000000010404c824 */ /* 0x000fe200078e0a2d */
[----:B------:R-:W-:Y:S01]  /*e8c0*/  ISETP.GT.U32.AND P4, PT, R45, R38, PT ;  /* 0x000000262d00720c */ /* 0x000fe20003f84070 */
[----:B------:R-:W-:Y:S01]  /*e8d0*/  IMAD.MOV R44, RZ, RZ, -R44 ;  /* 0x000000ffff2c7224 */ /* 0x000fe200078e0a2c */
[----:B------:R-:W-:Y:S01]  /*e8e0*/  IABS R5, R56 ;  /* 0x0000003800057213 */ /* 0x000fe20000000000 */
[----:B------:R-:W-:-:S02]  /*e8f0*/  VIADD R55, R0, 0x150 ;  /* 0x0000015000377836 */ /* 0x000fc40000000000 */
[----:B------:R-:W-:Y:S02]  /*e900*/  IMAD R44, R45, R44, R29 ;  /* 0x0000002c2d2c7224 */ /* 0x000fe400078e021d */
[--C-:B------:R-:W-:Y:S01]  /*e910*/  @!P5 IMAD.IADD R28, R28, 0x1, -R45.reuse ;  /* 0x000000011c1cd824 */ /* 0x100fe200078e0a2d */
[----:B------:R-:W-:Y:S01]  /*e920*/  IABS R29, R55 ;  /* 0x00000037001d7213 */ /* 0x000fe20000000000 */
[----:B------:R-:W-:Y:S01]  /*e930*/  @!P0 IMAD.IADD R42, R42, 0x1, -R45 ;  /* 0x000000012a2a8824 */ /* 0x000fe200078e0a2d */
[----:B------:R-:W-:Y:S01]  /*e940*/  ISETP.GE.AND P5, PT, R49, RZ, PT ;  /* 0x000000ff3100720c */ /* 0x000fe20003fa6270 */
[----:B------:R-:W-:Y:S01]  /*e950*/  IMAD.MOV.U32 R8, RZ, RZ, R4 ;  /* 0x000000ffff087224 */ /* 0x000fe200078e0004 */
[----:B------:R-:W-:Y:S01]  /*e960*/  ISETP.GE.AND P0, PT, R47, RZ, PT ;  /* 0x000000ff2f00720c */ /* 0x000fe20003f06270 */
[----:B------:R-:W-:-:S04]  /*e970*/  IMAD.HI.U32 R43, R41, R5, RZ ;  /* 0x00000005292b7227 */ /* 0x000fc800078e00ff */
[----:B------:R-:W-:Y:S01]  /*e980*/  @!P6 IMAD.IADD R6, R6, 0x1, -R45 ;  /* 0x000000010606e824 */ /* 0x000fe200078e0a2d */
[C---:B------:R-:W-:Y:S01]  /*e990*/  ISETP.GT.U32.AND P6, PT, R45.reuse, R44, PT ;  /* 0x0000002c2d00720c */ /* 0x040fe20003fc4070 */
[----:B------:R-:W-:Y:S01]  /*e9a0*/  @!P3 IMAD.MOV R8, RZ, RZ, -R8 ;  /* 0x000000ffff08b224 */ /* 0x000fe200078e0a08 */
[----:B------:R-:W-:Y:S01]  /*e9b0*/  ISETP.GT.U32.AND P3, PT, R45, R42, PT ;  /* 0x0000002a2d00720c */ /* 0x000fe20003f64070 */
[----:B------:R-:W-:Y:S02]  /*e9c0*/  IMAD.MOV R43, RZ, RZ, -R43 ;  /* 0x000000ffff2b7224 */ /* 0x000fe400078e0a2b */
[----:B------:R-:W-:Y:S01]  /*e9d0*/  IMAD.HI.U32 R39, R41, R29, RZ ;  /* 0x0000001d29277227 */ /* 0x000fe200078e00ff */
[----:B------:R1:W-:Y:S03]  /*e9e0*/  STL [R1+0x61c], R8 ;  /* 0x00061c0801007387 */ /* 0x0003e60000100800 */
[--C-:B------:R-:W-:Y:S01]  /*e9f0*/  @!P4 IMAD.IADD R38, R38, 0x1, -R45.reuse ;  /* 0x000000012626c824 */ /* 0x100fe200078e0a2d */
[----:B------:R-:W-:Y:S01]  /*ea00*/  ISETP.GE.AND P4, PT, R53, RZ, PT ;  /* 0x000000ff3500720c */ /* 0x000fe20003f86270 */
[----:B------:R-:W-:Y:S01]  /*ea10*/  @!P2 IMAD.IADD R40, R40, 0x1, -R45 ;  /* 0x000000012828a824 */ /* 0x000fe200078e0a2d */
[----:B------:R-:W-:Y:S01]  /*ea20*/  ISETP.GE.AND P2, PT, R48, RZ, PT ;  /* 0x000000ff3000720c */ /* 0x000fe20003f46270 */
[----:B------:R-:W-:-:S02]  /*ea30*/  IMAD R5, R45, R43, R5 ;  /* 0x0000002b2d057224 */ /* 0x000fc400078e0205 */
[----:B------:R-:W-:Y:S02]  /*ea40*/  IMAD.MOV R4, RZ, RZ, -R39 ;  /* 0x000000ffff047224 */ /* 0x000fe400078e0a27 */
[----:B0-----:R-:W-:Y:S02]  /*ea50*/  IMAD.MOV.U32 R7, RZ, RZ, R28 ;  /* 0x000000ffff077224 */ /* 0x001fe400078e001c */
[----:B------:R-:W-:Y:S02]  /*ea60*/  VIADD R53, R0, 0x14f ;  /* 0x0000014f00357836 */ /* 0x000fe40000000000 */
[----:B-1----:R-:W-:Y:S02]  /*ea70*/  IMAD.MOV.U32 R8, RZ, RZ, R6 ;  /* 0x000000ffff087224 */ /* 0x002fe400078e0006 */
[----:B------:R-:W-:Y:S01]  /*ea80*/  @!P1 IMAD.MOV R7, RZ, RZ, -R7 ;  /* 0x000000ffff079224 */ /* 0x000fe200078e0a07 */
[C---:B------:R-:W-:Y:S01]  /*ea90*/  ISETP.GT.U32.AND P1, PT, R45.reuse, R38, PT ;  /* 0x000000262d00720c */ /* 0x040fe20003f24070 */
[----:B------:R-:W-:Y:S01]  /*eaa0*/  @!P5 IMAD.MOV R8, RZ, RZ, -R8 ;  /* 0x000000ffff08d224 */ /* 0x000fe200078e0a08 */
[----:B------:R-:W-:Y:S01]  /*eab0*/  IABS R6, R53 ;  /* 0x0000003500067213 */ /* 0x000fe20000000000 */
[C---:B------:R-:W-:Y:S01]  /*eac0*/  IMAD R28, R45.reuse, R4, R29 ;  /* 0x000000042d1c7224 */ /* 0x040fe200078e021d */
[C---:B------:R-:W-:Y:S01]  /*ead0*/  ISETP.GT.U32.AND P5, PT, R45.reuse, R5, PT ;  /* 0x000000052d00720c */ /* 0x040fe20003fa4070 */
[--C-:B------:R-:W-:Y:S01]  /*eae0*/  @!P6 IMAD.IADD R44, R44, 0x1, -R45.reuse ;  /* 0x000000012c2ce824 */ /* 0x100fe200078e0a2d */
[----:B------:R0:W-:Y:S01]  /*eaf0*/  STL [R1+0x62c], R7 ;  /* 0x00062c0701007387 */ /* 0x0001e20000100800 */
[----:B------:R-:W-:Y:S01]  /*eb00*/  @!P3 IMAD.IADD R42, R42, 0x1, -R45 ;  /* 0x000000012a2ab824 */ /* 0x000fe200078e0a2d */
[C---:B------:R-:W-:Y:S01]  /*eb10*/  ISETP.GT.U32.AND P3, PT, R45.reuse, R28, PT ;  /* 0x0000001c2d00720c */ /* 0x040fe20003f64070 */
[----:B------:R-:W-:Y:S01]  /*eb20*/  IMAD.MOV.U32 R29, RZ, RZ, R6 ;  /* 0x000000ffff1d7224 */ /* 0x000fe200078e0006 */
[----:B------:R-:W-:Y:S01]  /*eb30*/  ISETP.GT.U32.AND P6, PT, R45, R44, PT ;  /* 0x0000002c2d00720c */ /* 0x000fe20003fc4070 */
[----:B------:R1:W-:Y:S01]  /*eb40*/  STL [R1+0x630], R8 ;  /* 0x0006300801007387 */ /* 0x0003e20000100800 */
[----:B------:R-:W-:-:S02]  /*eb50*/  VIADD R49, R0, 0x149 ;  /* 0x0000014900317836 */ /* 0x000fc40000000000 */
[----:B------:R-:W-:-:S04]  /*eb60*/  IMAD.HI.U32 R6, R41, R29, RZ ;  /* 0x0000001d29067227 */ /* 0x000fc800078e00ff */
[----:B0-----:R-:W-:Y:S02]  /*eb70*/  IMAD.MOV.U32 R7, RZ, RZ, R40 ;  /* 0x000000ffff077224 */ /* 0x001fe400078e0028 */
[----:B------:R-:W-:Y:S01]  /*eb80*/  @!P1 IMAD.IADD R38, R38, 0x1, -R45 ;  /* 0x0000000126269824 */ /* 0x000fe200078e0a2d */
[----:B------:R-:W-:Y:S01]  /*eb90*/  ISETP.GE.AND P1, PT, R56, RZ, PT ;  /* 0x000000ff3800720c */ /* 0x000fe20003f26270 */
[----:B------:R-:W-:Y:S01]  /*eba0*/  @!P2 IMAD.MOV R7, RZ, RZ, -R7 ;  /* 0x000000ffff07a224 */ /* 0x000fe200078e0a07 */
[----:B------:R-:W-:Y:S01]  /*ebb0*/  ISETP.GE.AND P2, PT, R54, RZ, PT ;  /* 0x000000ff3600720c */ /* 0x000fe20003f46270 */
[--C-:B------:R-:W-:Y:S01]  /*ebc0*/  @!P5 IMAD.IADD R5, R5, 0x1, -R45.reuse ;  /* 0x000000010505d824 */ /* 0x100fe200078e0a2d */
[----:B------:R-:W-:Y:S01]  /*ebd0*/  ISETP.GE.AND P5, PT, R53, RZ, PT ;  /* 0x000000ff3500720c */ /* 0x000fe20003fa6270 */
[----:B------:R-:W-:Y:S01]  /*ebe0*/  IMAD.MOV R6, RZ, RZ, -R6 ;  /* 0x000000ffff067224 */ /* 0x000fe200078e0a06 */
[----:B------:R0:W-:Y:S01]  /*ebf0*/  STL [R1+0x634], R7 ;  /* 0x0006340701007387 */ /* 0x0001e20000100800 */
[----:B------:R-:W-:Y:S01]  /*ec00*/  @!P3 IMAD.IADD R28, R28, 0x1, -R45 ;  /* 0x000000011c1cb824 */ /* 0x000fe200078e0a2d */
[C---:B------:R-:W-:Y:S01]  /*ec10*/  ISETP.GT.U32.AND P3, PT, R45.reuse, R5, PT ;  /* 0x000000052d00720c */ /* 0x040fe20003f64070 */
[----:B------:R-:W-:-:S02]  /*ec20*/  IMAD R29, R45, R6, R29 ;  /* 0x000000062d1d7224 */ /* 0x000fc400078e021d */
[----:B-1----:R-:W-:Y:S02]  /*ec30*/  IMAD.MOV.U32 R8, RZ, RZ, R38 ;  /* 0x000000ffff087224 */ /* 0x002fe400078e0026 */
[----:B------:R-:W-:Y:S01]  /*ec40*/  @!P6 IMAD.IADD R44, R44, 0x1, -R45 ;  /* 0x000000012c2ce824 */ /* 0x000fe200078e0a2d */
[----:B------:R-:W-:Y:S01]  /*ec50*/  ISETP.GE.AND P6, PT, R55, RZ, PT ;  /* 0x000000ff3700720c */ /* 0x000fe20003fc6270 */
[----:B------:R-:W-:Y:S01]  /*ec60*/  @!P4 IMAD.MOV R8, RZ, RZ, -R8 ;  /* 0x000000ffff08c224 */ /* 0x000fe200078e0a08 */
[C---:B------:R-:W-:Y:S01]  /*ec70*/  ISETP.GT.U32.AND P4, PT, R45.reuse, R29, PT ;  /* 0x0000001d2d00720c */ /* 0x040fe20003f84070 */
[----:B0-----:R-:W-:Y:S02]  /*ec80*/  IMAD.MOV.U32 R7, RZ, RZ, R42 ;  /* 0x000000ffff077224 */ /* 0x001fe400078e002a */
[C---:B------:R-:W-:Y:S02]  /*ec90*/  VIADD R54, R0.reuse, 0x14e ;  /* 0x0000014e00367836 */ /* 0x040fe40000000000 */
[----:B------:R-:W-:Y:S01]  /*eca0*/  @!P0 IMAD.MOV R7, RZ, RZ, -R7 ;  /* 0x000000ffff078224 */ /* 0x000fe200078e0a07 */
[----:B------:R-:W-:Y:S01]  /*ecb0*/  ISETP.GT.U32.AND P0, PT, R45, R28, PT ;  /* 0x0000001c2d00720c */ /* 0x000fe20003f04070 */
[C---:B------:R-:W-:Y:S01]  /*ecc0*/  VIADD R55, R0.reuse, 0x14d ;  /* 0x0000014d00377836 */ /* 0x040fe20000000000 */
[----:B------:R-:W-:Y:S01]  /*ecd0*/  IABS R4, R54 ;  /* 0x0000003600047213 */ /* 0x000fe20000000000 */
[--C-:B------:R-:W-:Y:S01]  /*ece0*/  @!P3 IMAD.IADD R5, R5, 0x1, -R45.reuse ;  /* 0x000000010505b824 */ /* 0x100fe200078e0a2d */
[----:B------:R0:W-:Y:S01]  /*ecf0*/  STL [R1+0x650], R7 ;  /* 0x0006500701007387 */ /* 0x0001e20000100800 */
[----:B------:R-:W-:Y:S01]  /*ed00*/  VIADD R48, R0, 0x148 ;  /* 0x0000014800307836 */ /* 0x000fe20000000000 */
[----:B------:R-:W-:Y:S01]  /*ed10*/  IABS R39, R55 ;  /* 0x0000003700277213 */ /* 0x000fe20000000000 */
[----:B------:R-:W-:Y:S01]  /*ed20*/  @!P4 IMAD.IADD R29, R29, 0x1, -R45 ;  /* 0x000000011d1dc824 */ /* 0x000fe200078e0a2d */
[----:B------:R-:W-:Y:S01]  /*ed30*/  STL [R1+0x654], R8 ;  /* 0x0006540801007387 */ /* 0x000fe20000100800 */
[----:B------:R-:W-:Y:S01]  /*ed40*/  IMAD.HI.U32 R6, R41, R4, RZ ;  /* 0x0000000429067227 */ /* 0x000fe200078e00ff */
[----:B------:R-:W-:-:S02]  /*ed50*/  ISETP.GE.AND P3, PT, R55, RZ, PT ;  /* 0x000000ff3700720c */ /* 0x000fc40003f66270 */
[----:B------:R-:W-:Y:S01]  /*ed60*/  IABS R40, R48 ;  /* 0x0000003000287213 */ /* 0x000fe20000000000 */
        /* <DEDUP_REMOVED lines=8> */
[----:B------:R-:W-:Y:S01]  /*edf0*/  IMAD R42, R45, R6, R4 ;  /* 0x000000062d2a7224 */ /* 0x000fe200078e0204 */
[----:B------:R-:W-:Y:S01]  /*ee00*/  IABS R6, R49 ;  /* 0x0000003100067213 */ /* 0x000fe20000000000 */
[----:B------:R-:W-:-:S02]  /*ee10*/  VIADD R55, R0, 0x14c ;  /* 0x0000014c00377836 */ /* 0x000fc40000000000 */
[----:B------:R-:W-:Y:S02]  /*ee20*/  IMAD R39, R45, R38, R39 ;  /* 0x000000262d277224 */ /* 0x000fe400078e0227 */
[C---:B------:R-:W-:Y:S01]  /*ee30*/  VIADD R54, R0.reuse, 0x14b ;  /* 0x0000014b00367836 */ /* 0x040fe20000000000 */
[----:B------:R-:W-:Y:S01]  /*ee40*/  ISETP.GE.AND P0, PT, R55, RZ, PT ;  /* 0x000000ff3700720c */ /* 0x000fe20003f06270 */
[C---:B------:R-:W-:Y:S02]  /*ee50*/  VIADD R47, R0.reuse, 0x147 ;  /* 0x00000147002f7836 */ /* 0x040fe40000000000 */
[----:B0-----:R-:W-:Y:S01]  /*ee60*/  IMAD.MOV.U32 R7, RZ, RZ, R5 ;  /* 0x000000ffff077224 */ /* 0x001fe200078e0005 */
[----:B------:R-:W-:Y:S01]  /*ee70*/  IABS R5, R55 ;  /* 0x0000003700057213 */ /* 0x000fe20000000000 */
[----:B------:R-:W-:Y:S01]  /*ee80*/  VIADD R55, R0, 0x14a ;  /* 0x0000014a00377836 */ /* 0x000fe20000000000 */
[----:B------:R-:W-:Y:S01]  /*ee90*/  IABS R4, R54 ;  /* 0x0000003600047213 */ /* 0x000fe20000000000 */
[----:B------:R-:W-:Y:S01]  /*eea0*/  @!P1 IMAD.MOV R7, RZ, RZ, -R7 ;  /* 0x000000ffff079224 */ /* 0x000fe200078e0a07 */
[----:B------:R-:W-:Y:S01]  /*eeb0*/  ISETP.GT.U32.AND P1, PT, R45, R29, PT ;  /* 0x0000001d2d00720c */ /* 0x000fe20003f24070 */
[----:B------:R-:W-:Y:S01]  /*eec0*/  IMAD.HI.U32 R44, R41, R5, RZ ;  /* 0x00000005292c7227 */ /* 0x000fe200078e00ff */
[----:B------:R-:W-:-:S02]  /*eed0*/  IABS R43, R55 ;  /* 0x00000037002b7213 */ /* 0x000fc40000000000 */
[----:B------:R0:W-:Y:S01]  /*eee0*/  STL [R1+0x668], R7 ;  /* 0x0006680701007387 */ /* 0x0001e20000100800 */
[----:B------:R-:W-:Y:S01]  /*eef0*/  IMAD.HI.U32 R38, R41, R4, RZ ;  /* 0x0000000429267227 */ /* 0x000fe200078e00ff */
[----:B------:R-:W-:-:S03]  /*ef00*/  ISETP.GE.AND P4, PT, R54, RZ, PT ;  /* 0x000000ff3600720c */ /* 0x000fc60003f86270 */
[----:B------:R-:W-:Y:S02]  /*ef10*/  IMAD.MOV R38, RZ, RZ, -R38 ;  /* 0x000000ffff267224 */ /* 0x000fe400078e0a26 */
[----:B------:R-:W-:Y:S02]  /*ef20*/  VIADD R53, R0, 0x146 ;  /* 0x0000014600357836 */ /* 0x000fe40000000000 */
[----:B------:R-:W-:Y:S01]  /*ef30*/  @!P1 IMAD.IADD R29, R29, 0x1, -R45 ;  /* 0x000000011d1d9824 */ /* 0x000fe200078e0a2d */
[C---:B------:R-:W-:Y:S01]  /*ef40*/  ISETP.GT.U32.AND P1, PT, R45.reuse, R39, PT ;  /* 0x000000272d00720c */ /* 0x040fe20003f24070 */
[----:B0-----:R-:W-:Y:S02]  /*ef50*/  IMAD.MOV.U32 R7, RZ, RZ, R28 ;  /* 0x000000ffff077224 */ /* 0x001fe400078e001c */
[----:B------:R-:W-:Y:S02]  /*ef60*/  IMAD.MOV.U32 R28, RZ, RZ, R43 ;  /* 0x000000ffff1c7224 */ /* 0x000fe400078e002b */
[----:B------:R-:W-:Y:S01]  /*ef70*/  @!P6 IMAD.MOV R7, RZ, RZ, -R7 ;  /* 0x000000ffff07e224 */ /* 0x000fe200078e0a07 */
[----:B------:R-:W-:Y:S01]  /*ef80*/  ISETP.GT.U32.AND P6, PT, R45, R42, PT ;  /* 0x0000002a2d00720c */ /* 0x000fe20003fc4070 */
[----:B------:R-:W-:-:S02]  /*ef90*/  IMAD.MOV R43, RZ, RZ, -R44 ;  /* 0x000000ffff2b7224 */ /* 0x000fc400078e0a2c */
[----:B------:R-:W-:Y:S01]  /*efa0*/  IMAD.HI.U32 R44, R41, R28, RZ ;  /* 0x0000001c292c7227 */ /* 0x000fe200078e00ff */
[----:B------:R0:W-:Y:S03]  /*efb0*/  STL [R1+0x66c], R7 ;  /* 0x00066c0701007387 */ /* 0x0001e60000100800 */
[----:B------:R-:W-:Y:S02]  /*efc0*/  IMAD R5, R45, R43, R5 ;  /* 0x0000002b2d057224 */ /* 0x000fe400078e0205 */
[--C-:B------:R-:W-:Y:S02]  /*efd0*/  @!P1 IMAD.IADD R39, R39, 0x1, -R45.reuse ;  /* 0x0000000127279824 */ /* 0x100fe400078e0a2d */
[C---:B------:R-:W-:Y:S02]  /*efe0*/  IMAD R4, R45.reuse, R38, R4 ;  /* 0x000000262d047224 */ /* 0x040fe400078e0204 */
[----:B------:R-:W-:Y:S01]  /*eff0*/  @!P6 IMAD.IADD R42, R42, 0x1, -R45 ;  /* 0x000000012a2ae824 */ /* 0x000fe200078e0a2d */
[----:B------:R-:W-:Y:S01]  /*f000*/  ISETP.GT.U32.AND P6, PT, R45, R5, PT ;  /* 0x000000052d00720c */ /* 0x000fe20003fc4070 */
[----:B0-----:R-:W-:-:S02]  /*f010*/  IMAD.MOV.U32 R7, RZ, RZ, R29 ;  /* 0x000000ffff077224 */ /* 0x001fc400078e001d */
[----:B------:R-:W-:Y:S01]  /*f020*/  IMAD.MOV R44, RZ, RZ, -R44 ;  /* 0x000000ffff2c7224 */ /* 0x000fe200078e0a2c */
[C---:B------:R-:W-:Y:S01]  /*f030*/  ISETP.GT.U32.AND P1, PT, R45.reuse, R42, PT ;  /* 0x0000002a2d00720c */ /* 0x040fe20003f24070 */
[----:B------:R-:W-:Y:S01]  /*f040*/  @!P5 IMAD.MOV R7, RZ, RZ, -R7 ;  /* 0x000000ffff07d224 */ /* 0x000fe200078e0a07 */
[----:B------:R-:W-:Y:S01]  /*f050*/  ISETP.GT.U32.AND P5, PT, R45, R39, PT ;  /* 0x000000272d00720c */ /* 0x000fe20003fa4070 */
[----:B------:R-:W-:-:S03]  /*f060*/  IMAD.HI.U32 R43, R41, R6, RZ ;  /* 0x00000006292b7227 */ /* 0x000fc600078e00ff */
[----:B------:R0:W-:Y:S01]  /*f070*/  STL [R1+0x674], R7 ;  /* 0x0006740701007387 */ /* 0x0001e20000100800 */
[----:B------:R-:W-:Y:S02]  /*f080*/  IMAD R28, R45, R44, R28 ;  /* 0x0000002c2d1c7224 */ /* 0x000fe400078e021c */
[----:B------:R-:W-:Y:S02]  /*f090*/  @!P6 IMAD.IADD R5, R5, 0x1, -R45 ;  /* 0x000000010505e824 */ /* 0x000fe400078e0a2d */
[----:B------:R-:W-:Y:S02]  /*f0a0*/  IMAD.MOV R43, RZ, RZ, -R43 ;  /* 0x000000ffff2b7224 */ /* 0x000fe400078e0a2b */
[----:B------:R-:W-:Y:S01]  /*f0b0*/  @!P1 IMAD.IADD R42, R42, 0x1, -R45 ;  /* 0x000000012a2a9824 */ /* 0x000fe200078e0a2d */
[----:B------:R-:W-:Y:S01]  /*f0c0*/  ISETP.GT.U32.AND P1, PT, R45, R4, PT ;  /* 0x000000042d00720c */ /* 0x000fe20003f24070 */
[----:B------:R-:W-:Y:S01]  /*f0d0*/  IMAD.HI.U32 R38, R41, R40, RZ ;  /* 0x0000002829267227 */ /* 0x000fe200078e00ff */
[----:B------:R-:W-:-:S03]  /*f0e0*/  ISETP.GT.U32.AND P6, PT, R45, R5, PT ;  /* 0x000000052d00720c */ /* 0x000fc60003fc4070 */
[----:B0-----:R-:W-:Y:S02]  /*f0f0*/  IMAD.MOV.U32 R7, RZ, RZ, R42 ;  /* 0x000000ffff077224 */ /* 0x001fe400078e002a */
[C---:B------:R-:W-:Y:S01]  /*f100*/  IMAD R6, R45.reuse, R43, R6 ;  /* 0x0000002b2d067224 */ /* 0x040fe200078e0206 */
[----:B------:R-:W-:Y:S01]  /*f110*/  IABS R43, R47 ;  /* 0x0000002f002b7213 */ /* 0x000fe20000000000 */
[----:B------:R-:W-:Y:S01]  /*f120*/  @!P2 IMAD.MOV R7, RZ, RZ, -R7 ;  /* 0x000000ffff07a224 */ /* 0x000fe200078e0a07 */
[----:B------:R-:W-:Y:S01]  /*f130*/  ISETP.GT.U32.AND P2, PT, R45, R28, PT ;  /* 0x0000001c2d00720c */ /* 0x000fe20003f44070 */
[----:B------:R-:W-:Y:S01]  /*f140*/  @!P5 IMAD.IADD R39, R39, 0x1, -R45 ;  /* 0x000000012727d824 */ /* 0x000fe200078e0a2d */
[----:B------:R-:W-:Y:S01]  /*f150*/  ISETP.GT.U32.AND P5, PT, R45, R6, PT ;  /* 0x000000062d00720c */ /* 0x000fe20003fa4070 */
[----:B------:R-:W-:Y:S01]  /*f160*/  IMAD.MOV R38, RZ, RZ, -R38 ;  /* 0x000000ffff267224 */ /* 0x000fe200078e0a26 */
[----:B------:R0:W-:Y:S01]  /*f170*/  STL [R1+0x684], R7 ;  /* 0x0006840701007387 */ /* 0x0001e20000100800 */
[----:B------:R-:W-:-:S04]  /*f180*/  IMAD.HI.U32 R42, R41, R43, RZ ;  /* 0x0000002b292a7227 */ /* 0x000fc800078e00ff */
[----:B------:R-:W-:Y:S01]  /*f190*/  IMAD R40, R45, R38, R40 ;  /* 0x000000262d287224 */ /* 0x000fe200078e0228 */
[----:B------:R-:W-:Y:S01]  /*f1a0*/  IABS R38, R53 ;  /* 0x0000003500267213 */ /* 0x000fe20000000000 */
[----:B------:R-:W-:Y:S01]  /*f1b0*/  @!P1 IMAD.IADD R4, R4, 0x1, -R45 ;  /* 0x0000000104049824 */ /* 0x000fe200078e0a2d */
[----:B------:R-:W-:Y:S01]  /*f1c0*/  ISETP.GE.AND P1, PT, R55, RZ, PT ;  /* 0x000000ff3700720c */ /* 0x000fe20003f26270 */
[----:B------:R-:W-:Y:S02]  /*f1d0*/  IMAD.MOV R42, RZ, RZ, -R42 ;  /* 0x000000ffff2a7224 */ /* 0x000fe400078e0a2a */
[----:B0-----:R-:W-:Y:S02]  /*f1e0*/  IMAD.MOV.U32 R7, RZ, RZ, R39 ;  /* 0x000000ffff077224 */ /* 0x001fe400078e0027 */
[----:B------:R-:W-:Y:S01]  /*f1f0*/  @!P6 IMAD.IADD R5, R5, 0x1, -R45 ;  /* 0x000000010505e824 */ /* 0x000fe200078e0a2d */
[----:B------:R-:W-:Y:S01]  /*f200*/  ISETP.GT.U32.AND P6, PT, R45, R40, PT ;  /* 0x000000282d00720c */ /* 0x000fe20003fc4070 */
[----:B------:R-:W-:-:S02]  /*f210*/  @!P3 IMAD.MOV R7, RZ, RZ, -R7 ;  /* 0x000000ffff07b224 */ /* 0x000fc400078e0a07 */
[----:B------:R-:W-:Y:S01]  /*f220*/  @!P2 IMAD.IADD R28, R28, 0x1, -R45 ;  /* 0x000000011c1ca824 */ /* 0x000fe200078e0a2d */
[----:B------:R-:W-:Y:S01]  /*f230*/  ISETP.GT.U32.AND P2, PT, R45, R4, PT ;  /* 0x000000042d00720c */ /* 0x000fe20003f44070 */
[----:B------:R-:W-:Y:S01]  /*f240*/  IMAD.HI.U32 R46, R41, R38, RZ ;  /* 0x00000026292e7227 */ /* 0x000fe200078e00ff */
[----:B------:R0:W-:Y:S03]  /*f250*/  STL [R1+0x688], R7 ;  /* 0x0006880701007387 */ /* 0x0001e60000100800 */
[----:B------:R-:W-:Y:S02]  /*f260*/  IMAD R42, R45, R42, R43 ;  /* 0x0000002a2d2a7224 */ /* 0x000fe400078e022b */
[----:B------:R-:W-:Y:S02]  /*f270*/  VIADD R54, R0, 0x145 ;  /* 0x0000014500367836 */ /* 0x000fe40000000000 */
[----:B------:R-:W-:-:S02]  /*f280*/  IMAD.MOV R46, RZ, RZ, -R46 ;  /* 0x000000ffff2e7224 */ /* 0x000fc400078e0a2e */
[----:B------:R-:W-:Y:S01]  /*f290*/  @!P5 IMAD.IADD R6, R6, 0x1, -R45 ;  /* 0x000000010606d824 */ /* 0x000fe200078e0a2d */
[C---:B------:R-:W-:Y:S01]  /*f2a0*/  ISETP.GT.U32.AND P5, PT, R45.reuse, R28, PT ;  /* 0x0000001c2d00720c */ /* 0x040fe20003fa4070 */
[----:B0-----:R-:W-:Y:S01]  /*f2b0*/  IMAD.MOV.U32 R7, RZ, RZ, R5 ;  /* 0x000000ffff077224 */ /* 0x001fe200078e0005 */
[----:B------:R-:W-:Y:S01]  /*f2c0*/  IABS R29, R54 ;  /* 0x00000036001d7213 */ /* 0x000fe20000000000 */
[C---:B------:R-:W-:Y:S02]  /*f2d0*/  IMAD R38, R45.reuse, R46, R38 ;  /* 0x0000002e2d267224 */ /* 0x040fe400078e0226 */
[----:B------:R-:W-:Y:S01]  /*f2e0*/  @!P0 IMAD.MOV R7, RZ, RZ, -R7 ;  /* 0x000000ffff078224 */ /* 0x000fe200078e0a07 */
[C---:B------:R-:W-:Y:S01]  /*f2f0*/  ISETP.GT.U32.AND P0, PT, R45.reuse, R42, PT ;  /* 0x0000002a2d00720c */ /* 0x040fe20003f04070 */
[----:B------:R-:W-:Y:S02]  /*f300*/  VIADD R56, R0, 0x144 ;  /* 0x0000014400387836 */ /* 0x000fe40000000000 */
[--C-:B------:R-:W-:Y:S01]  /*f310*/  @!P2 IMAD.IADD R4, R4, 0x1, -R45.reuse ;  /* 0x000000010404a824 */ /* 0x100fe200078e0a2d */
[----:B------:R-:W-:Y:S01]  /*f320*/  ISETP.GT.U32.AND P2, PT, R45, R38, PT ;  /* 0x000000262d00720c */ /* 0x000fe20003f44070 */
[----:B------:R-:W-:Y:S01]  /*f330*/  IMAD.HI.U32 R44, R41, R29, RZ ;  /* 0x0000001d292c7227 */ /* 0x000fe200078e00ff */
[----:B------:R-:W-:Y:S01]  /*f340*/  IABS R5, R56 ;  /* 0x0000003800057213 */ /* 0x000fe20000000000 */
[----:B------:R0:W-:Y:S02]  /*f350*/  STL [R1+0x68c], R7 ;  /* 0x00068c0701007387 */ /* 0x0001e40000100800 */
[----:B------:R-:W-:Y:S01]  /*f360*/  @!P6 IMAD.IADD R40, R40, 0x1, -R45 ;  /* 0x000000012828e824 */ /* 0x000fe200078e0a2d */
[----:B------:R-:W-:Y:S01]  /*f370*/  ISETP.GT.U32.AND P6, PT, R45, R6, PT ;  /* 0x000000062d00720c */ /* 0x000fe20003fc4070 */
[----:B------:R-:W-:-:S02]  /*f380*/  VIADD R55, R0, 0x143 ;  /* 0x0000014300377836 */ /* 0x000fc40000000000 */
[----:B------:R-:W-:Y:S01]  /*f390*/  IMAD.MOV R44, RZ, RZ, -R44 ;  /* 0x000000ffff2c7224 */ /* 0x000fe200078e0a2c */
[----:B------:R-:W-:Y:S01]  /*f3a0*/  ISETP.GT.U32.AND P3, PT, R45, R40, PT ;  /* 0x000000282d00720c */ /* 0x000fe20003f64070 */
[--C-:B------:R-:W-:Y:S01]  /*f3b0*/  @!P5 IMAD.IADD R28, R28, 0x1, -R45.reuse ;  /* 0x000000011c1cd824 */ /* 0x100fe200078e0a2d */
[----:B------:R-:W-:Y:S01]  /*f3c0*/  IABS R39, R55 ;  /* 0x0000003700277213 */ /* 0x000fe20000000000 */
[----:B------:R-:W-:Y:S01]  /*f3d0*/  @!P0 IMAD.IADD R42, R42, 0x1, -R45 ;  /* 0x000000012a2a8824 */ /* 0x000fe200078e0a2d */
[----:B------:R-:W-:Y:S01]  /*f3e0*/  ISETP.GE.AND P5, PT, R49, RZ, PT ;  /* 0x000000ff3100720c */ /* 0x000fe20003fa6270 */
[----:B------:R-:W-:Y:S01]  /*f3f0*/  IMAD.MOV.U32 R8, RZ, RZ, R4 ;  /* 0x000000ffff087224 */ /* 0x000fe200078e0004 */
[----:B------:R-:W-:Y:S01]  /*f400*/  ISETP.GE.AND P0, PT, R47, RZ, PT ;  /* 0x000000ff2f00720c */ /* 0x000fe20003f06270 */
[----:B------:R-:W-:Y:S02]  /*f410*/  IMAD R29, R45, R44, R29 ;  /* 0x0000002c2d1d7224 */ /* 0x000fe400078e021d */
[----:B------:R-:W-:-:S04]  /*f420*/  IMAD.HI.U32 R44, R41, R5, RZ ;  /* 0x00000005292c7227 */ /* 0x000fc800078e00ff */
[----:B------:R-:W-:Y:S01]  /*f430*/  @!P4 IMAD.MOV R8, RZ, RZ, -R8 ;  /* 0x000000ffff08c224 */ /* 0x000fe200078e0a08 */
[----:B------:R-:W-:Y:S01]  /*f440*/  ISETP.GT.U32.AND P4, PT, R45, R42, PT ;  /* 0x0000002a2d00720c */ /* 0x000fe20003f84070 */
[----:B------:R-:W-:Y:S02]  /*f450*/  IMAD.MOV R44, RZ, RZ, -R44 ;  /* 0x000000ffff2c7224 */ /* 0x000fe400078e0a2c */
[----:B------:R-:W-:Y:S01]  /*f460*/  IMAD.HI.U32 R43, R41, R39, RZ ;  /* 0x00000027292b7227 */ /* 0x000fe200078e00ff */
[----:B------:R-:W-:Y:S03]  /*f470*/  STL [R1+0x6a4], R8 ;  /* 0x0006a40801007387 */ /* 0x000fe60000100800 */
[----:B------:R-:W-:Y:S01]  /*f480*/  @!P2 IMAD.IADD R38, R38, 0x1, -R45 ;  /* 0x000000012626a824 */ /* 0x000fe200078e0a2d */
[----:B------:R-:W-:Y:S01]  /*f490*/  ISETP.GE.AND P2, PT, R53, RZ, PT ;  /* 0x000000ff3500720c */ /* 0x000fe20003f46270 */
[----:B0-----:R-:W-:-:S02]  /*f4a0*/  IMAD.MOV.U32 R7, RZ, RZ, R28 ;  /* 0x000000ffff077224 */ /* 0x001fc400078e001c */
[----:B------:R-:W-:Y:S01]  /*f4b0*/  @!P6 IMAD.IADD R6, R6, 0x1, -R45 ;  /* 0x000000010606e824 */ /* 0x000fe200078e0a2d */
[C---:B------:R-:W-:Y:S01]  /*f4c0*/  ISETP.GT.U32.AND P6, PT, R45.reuse, R29, PT ;  /* 0x0000001d2d00720c */ /* 0x040fe20003fc4070 */
[C---:B------:R-:W-:Y:S02]  /*f4d0*/  IMAD R5, R45.reuse, R44, R5 ;  /* 0x0000002c2d057224 */ /* 0x040fe400078e0205 */
[----:B------:R-:W-:Y:S02]  /*f4e0*/  IMAD.MOV R4, RZ, RZ, -R43 ;  /* 0x000000ffff047224 */ /* 0x000fe400078e0a2b */
[----:B------:R-:W-:Y:S01]  /*f4f0*/  @!P1 IMAD.MOV R7, RZ, RZ, -R7 ;  /* 0x000000ffff079224 */ /* 0x000fe200078e0a07 */
[C---:B------:R-:W-:Y:S01]  /*f500*/  ISETP.GT.U32.AND P1, PT, R45.reuse, R38, PT ;  /* 0x000000262d00720c */ /* 0x040fe20003f24070 */
[----:B------:R-:W-:Y:S02]  /*f510*/  VIADD R53, R0, 0x142 ;  /* 0x0000014200357836 */ /* 0x000fe40000000000 */
[----:B------:R-:W-:Y:S01]  /*f520*/  @!P3 IMAD.IADD R40, R40, 0x1, -R45 ;  /* 0x000000012828b824 */ /* 0x000fe200078e0a2d */
[----:B------:R-:W-:Y:S01]  /*f530*/  ISETP.GE.AND P3, PT, R48, RZ, PT ;  /* 0x000000ff3000720c */ /* 0x000fe20003f66270 */
[----:B------:R-:W-:Y:S01]  /*f540*/  @!P5 IMAD.MOV R6, RZ, RZ, -R6 ;  /* 0x000000ffff06d224 */ /* 0x000fe200078e0a06 */
[----:B------:R-:W-:Y:S01]  /*f550*/  IABS R28, R53 ;  /* 0x00000035001c7213 */ /* 0x000fe20000000000 */
[C---:B------:R-:W-:Y:S01]  /*f560*/  IMAD R39, R45.reuse, R4, R39 ;  /* 0x000000042d277224 */ /* 0x040fe200078e0227 */
[----:B------:R-:W-:Y:S01]  /*f570*/  ISETP.GT.U32.AND P5, PT, R45, R5, PT ;  /* 0x000000052d00720c */ /* 0x000fe20003fa4070 */
[----:B------:R0:W-:Y:S01]  /*f580*/  STL [R1+0x6ac], R7 ;  /* 0x0006ac0701007387 */ /* 0x0001e20000100800 */
[----:B------:R-:W-:-:S02]  /*f590*/  @!P4 IMAD.IADD R42, R42, 0x1, -R45 ;  /* 0x000000012a2ac824 */ /* 0x000fc400078e0a2d */
[----:B------:R-:W-:Y:S01]  /*f5a0*/  ISETP.GT.U32.AND P4, PT, R45, R39, PT ;  /* 0x000000272d00720c */ /* 0x000fe20003f84070 */
[--C-:B------:R-:W-:Y:S01]  /*f5b0*/  @!P6 IMAD.IADD R29, R29, 0x1, -R45.reuse ;  /* 0x000000011d1de824 */ /* 0x100fe200078e0a2d */
[----:B------:R-:W-:Y:S01]  /*f5c0*/  STL [R1+0x6b4], R6 ;  /* 0x0006b40601007387 */ /* 0x000fe20000100800 */
[----:B------:R-:W-:Y:S01]  /*f5d0*/  @!P1 IMAD.IADD R38, R38, 0x1, -R45 ;  /* 0x0000000126269824 */ /* 0x000fe200078e0a2d */
[----:B------:R-:W-:Y:S01]  /*f5e0*/  ISETP.GE.AND P1, PT, R56, RZ, PT ;  /* 0x000000ff3800720c */ /* 0x000fe20003f26270 */
[----:B------:R-:W-:Y:S01]  /*f5f0*/  VIADD R49, R0, 0x13c ;  /* 0x0000013c00317836 */ /* 0x000fe20000000000 */
[----:B------:R-:W-:Y:S01]  /*f600*/  ISETP.GT.U32.AND P6, PT, R45, R29, PT ;  /* 0x0000001d2d00720c */ /* 0x000fe20003fc4070 */
[----:B0-----:R-:W-:Y:S02]  /*f610*/  IMAD.MOV.U32 R7, RZ, RZ, R40 ;  /* 0x000000ffff077224 */ /* 0x001fe400078e0028 */
[----:B------:R-:W-:-:S04]  /*f620*/  IMAD.HI.U32 R40, R41, R28, RZ ;  /* 0x0000001c29287227 */ /* 0x000fc800078e00ff */
[----:B------:R-:W-:Y:S02]  /*f630*/  IMAD.MOV R40, RZ, RZ, -R40 ;  /* 0x000000ffff287224 */ /* 0x000fe400078e0a28 */
[----:B------:R-:W-:Y:S01]  /*f640*/  @!P3 IMAD.MOV R7, RZ, RZ, -R7 ;  /* 0x000000ffff07b224 */ /* 0x000fe200078e0a07 */
[----:B------:R-:W-:Y:S01]  /*f650*/  ISETP.GE.AND P3, PT, R54, RZ, PT ;  /* 0x000000ff3600720c */ /* 0x000fe20003f66270 */
[--C-:B------:R-:W-:Y:S01]  /*f660*/  @!P5 IMAD.IADD R5, R5, 0x1, -R45.reuse ;  /* 0x000000010505d824 */ /* 0x100fe200078e0a2d */
[----:B------:R-:W-:Y:S01]  /*f670*/  ISETP.GE.AND P5, PT, R53, RZ, PT ;  /* 0x000000ff3500720c */ /* 0x000fe20003fa6270 */
[----:B------:R-:W-:Y:S01]  /*f680*/  IMAD R28, R45, R40, R28 ;  /* 0x000000282d1c7224 */ /* 0x000fe200078e021c */
[----:B------:R0:W-:Y:S01]  /*f690*/  STL [R1+0x6c0], R7 ;  /* 0x0006c00701007387 */ /* 0x0001e20000100800 */
[----:B------:R-:W-:Y:S02]  /*f6a0*/  IMAD.MOV.U32 R8, RZ, RZ, R38 ;  /* 0x000000ffff087224 */ /* 0x000fe400078e0026 */
[----:B------:R-:W-:Y:S01]  /*f6b0*/  @!P4 IMAD.IADD R39, R39, 0x1, -R45 ;  /* 0x000000012727c824 */ /* 0x000fe200078e0a2d */
[C---:B------:R-:W-:Y:S01]  /*f6c0*/  ISETP.GT.U32.AND P4, PT, R45.reuse, R5, PT ;  /* 0x000000052d00720c */ /* 0x040fe20003f84070 */
[----:B------:R-:W-:Y:S01]  /*f6d0*/  @!P2 IMAD.MOV R8, RZ, RZ, -R8 ;  /* 0x000000ffff08a224 */ /* 0x000fe200078e0a08 */
[----:B------:R-:W-:Y:S01]  /*f6e0*/  ISETP.GT.U32.AND P2, PT, R45, R28, PT ;  /* 0x0000001c2d00720c */ /* 0x000fe20003f44070 */
[----:B------:R-:W-:-:S02]  /*f6f0*/  VIADD R54, R0, 0x141 ;  /* 0x0000014100367836 */ /* 0x000fc40000000000 */
[----:B------:R-:W-:Y:S01]  /*f700*/  @!P6 IMAD.IADD R29, R29, 0x1, -R45 ;  /* 0x000000011d1de824 */ /* 0x000fe200078e0a2d */
[----:B------:R-:W-:Y:S01]  /*f710*/  ISETP.GE.AND P6, PT, R55, RZ, PT ;  /* 0x000000ff3700720c */ /* 0x000fe20003fc6270 */
[----:B0-----:R-:W-:Y:S01]  /*f720*/  IMAD.MOV.U32 R7, RZ, RZ, R42 ;  /* 0x000000ffff077224 */ /* 0x001fe200078e002a */
[----:B------:R-:W-:Y:S01]  /*f730*/  IABS R4, R54 ;  /* 0x0000003600047213 */ /* 0x000fe20000000000 */
[----:B------:R-:W-:Y:S02]  /*f740*/  VIADD R55, R0, 0x140 ;  /* 0x0000014000377836 */ /* 0x000fe40000000000 */
[----:B------:R-:W-:Y:S01]  /*f750*/  @!P0 IMAD.MOV R7, RZ, RZ, -R7 ;  /* 0x000000ffff078224 */ /* 0x000fe200078e0a07 */
[----:B------:R-:W-:Y:S01]  /*f760*/  ISETP.GT.U32.AND P0, PT, R45, R39, PT ;  /* 0x000000272d00720c */ /* 0x000fe20003f04070 */
[--C-:B------:R-:W-:Y:S01]  /*f770*/  @!P4 IMAD.IADD R5, R5, 0x1, -R45.reuse ;  /* 0x000000010505c824 */ /* 0x100fe200078e0a2d */
[----:B------:R-:W-:Y:S01]  /*f780*/  IABS R6, R55 ;  /* 0x0000003700067213 */ /* 0x000fe20000000000 */
[----:B------:R-:W-:Y:S01]  /*f790*/  @!P2 IMAD.IADD R28, R28, 0x1, -R45 ;  /* 0x000000011c1ca824 */ /* 0x000fe200078e0a2d */
[----:B------:R0:W-:Y:S01]  /*f7a0*/  STL [R1+0x6c4], R7 ;  /* 0x0006c40701007387 */ /* 0x0001e20000100800 */
[----:B------:R-:W-:Y:S01]  /*f7b0*/  IMAD.HI.U32 R40, R41, R4, RZ ;  /* 0x0000000429287227 */ /* 0x000fe200078e00ff */
[----:B------:R-:W-:-:S02]  /*f7c0*/  ISETP.GE.AND P4, PT, R55, RZ, PT ;  /* 0x000000ff3700720c */ /* 0x000fc40003f86270 */
        /* <DEDUP_REMOVED lines=12> */
[----:B------:R-:W-:Y:S01]  /*f890*/  VIADD R55, R0, 0x13f ;  /* 0x0000013f00377836 */ /* 0x000fe20000000000 */
[----:B------:R1:W-:Y:S01]  /*f8a0*/  STL [R1+0x6dc], R5 ;  /* 0x0006dc0501007387 */ /* 0x0003e20000100800 */
[C---:B------:R-:W-:Y:S01]  /*f8b0*/  IMAD R6, R45.reuse, R29, R6 ;  /* 0x0000001d2d067224 */ /* 0x040fe200078e0206 */
[----:B------:R-:W-:Y:S01]  /*f8c0*/  IABS R29, R49 ;  /* 0x00000031001d7213 */ /* 0x000fe20000000000 */
[----:B------:R-:W-:Y:S01]  /*f8d0*/  @!P1 IMAD.IADD R28, R28, 0x1, -R45 ;  /* 0x000000011c1c9824 */ /* 0x000fe200078e0a2d */
[----:B------:R-:W-:Y:S01]  /*f8e0*/  IABS R4, R55 ;  /* 0x0000003700047213 */ /* 0x000fe20000000000 */
[----:B------:R-:W-:Y:S01]  /*f8f0*/  VIADD R54, R0, 0x13e ;  /* 0x0000013e00367836 */ /* 0x000fe20000000000 */
[----:B------:R-:W-:Y:S01]  /*f900*/  ISETP.GT.U32.AND P1, PT, R45, R6, PT ;  /* 0x000000062d00720c */ /* 0x000fe20003f24070 */
[----:B0-----:R-:W-:Y:S01]  /*f910*/  IMAD.MOV.U32 R7, RZ, RZ, R39 ;  /* 0x000000ffff077224 */ /* 0x001fe200078e0027 */
[----:B------:R-:W-:Y:S01]  /*f920*/  ISETP.GE.AND P0, PT, R55, RZ, PT ;  /* 0x000000ff3700720c */ /* 0x000fe20003f06270 */
[----:B------:R-:W-:Y:S01]  /*f930*/  IMAD.HI.U32 R40, R41, R4, RZ ;  /* 0x0000000429287227 */ /* 0x000fe200078e00ff */
[----:B------:R-:W-:-:S02]  /*f940*/  IABS R43, R54 ;  /* 0x00000036002b7213 */ /* 0x000fc40000000000 */
[----:B------:R-:W-:Y:S01]  /*f950*/  ISETP.GE.AND P2, PT, R54, RZ, PT ;  /* 0x000000ff3600720c */ /* 0x000fe20003f46270 */
[----:B------:R-:W-:Y:S01]  /*f960*/  @!P6 IMAD.MOV R7, RZ, RZ, -R7 ;  /* 0x000000ffff07e224 */ /* 0x000fe200078e0a07 */
[C---:B------:R-:W-:Y:S01]  /*f970*/  ISETP.GT.U32.AND P6, PT, R45.reuse, R38, PT ;  /* 0x000000262d00720c */ /* 0x040fe20003fc4070 */
[----:B------:R-:W-:Y:S02]  /*f980*/  IMAD.MOV R40, RZ, RZ, -R40 ;  /* 0x000000ffff287224 */ /* 0x000fe400078e0a28 */
[----:B------:R-:W-:Y:S01]  /*f990*/  VIADD R55, R0, 0x13d ;  /* 0x0000013d00377836 */ /* 0x000fe20000000000 */
[----:B------:R0:W-:Y:S01]  /*f9a0*/  STL [R1+0x6e0], R7 ;  /* 0x0006e00701007387 */ /* 0x0001e20000100800 */
[----:B------:R-:W-:Y:S02]  /*f9b0*/  IMAD R4, R45, R40, R4 ;  /* 0x000000282d047224 */ /* 0x000fe400078e0204 */
[----:B------:R-:W-:Y:S01]  /*f9c0*/  @!P1 IMAD.IADD R6, R6, 0x1, -R45 ;  /* 0x0000000106069824 */ /* 0x000fe200078e0a2d */
[----:B------:R-:W-:Y:S01]  /*f9d0*/  IABS R42, R55 ;  /* 0x00000037002a7213 */ /* 0x000fe20000000000 */
[----:B-1----:R-:W-:-:S04]  /*f9e0*/  IMAD.HI.U32 R5, R41, R43, RZ ;  /* 0x0000002b29057227 */ /* 0x002fc800078e00ff */
[----:B------:R-:W-:Y:S01]  /*f9f0*/  @!P6 IMAD.IADD R38, R38, 0x1, -R45 ;  /* 0x000000012626e824 */ /* 0x000fe200078e0a2d */
[C---:B------:R-:W-:Y:S01]  /*fa00*/  ISETP.GT.U32.AND P6, PT, R45.reuse, R4, PT ;  /* 0x000000042d00720c */ /* 0x040fe20003fc4070 */
[----:B0-----:R-:W-:Y:S02]  /*fa10*/  IMAD.MOV.U32 R7, RZ, RZ, R28 ;  /* 0x000000ffff077224 */ /* 0x001fe400078e001c */
[----:B------:R-:W-:Y:S01]  /*fa20*/  IMAD.MOV R5, RZ, RZ, -R5 ;  /* 0x000000ffff057224 */ /* 0x000fe200078e0a05 */
[----:B------:R-:W-:Y:S01]  /*fa30*/  ISETP.GT.U32.AND P1, PT, R45, R38, PT ;  /* 0x000000262d00720c */ /* 0x000fe20003f24070 */
        /* <DEDUP_REMOVED lines=163> */
[----:B------:R-:W-:Y:S01]  /*10470*/  ISETP.GT.U32.AND P6, PT, R45, R5, PT ;  /* 0x000000052d00720c */ /* 0x000fe20003fc4070 */
[----:B0-----:R-:W-:Y:S02]  /*10480*/  IMAD.MOV.U32 R7, RZ, RZ, R29 ;  /* 0x000000ffff077224 */ /* 0x001fe400078e001d */
[----:B------:R-:W-:Y:S01]  /*10490*/  IMAD.HI.U32 R44, R41, R28, RZ ;  /* 0x0000001c292c7227 */ /* 0x000fe200078e00ff */
[----:B------:R-:W-:-:S03]  /*104a0*/  ISETP.GT.U32.AND P1, PT, R45, R42, PT ;  /* 0x0000002a2d00720c */ /* 0x000fc60003f24070 */
[----:B------:R-:W-:Y:S01]  /*104b0*/  @!P5 IMAD.MOV R7, RZ, RZ, -R7 ;  /* 0x000000ffff07d224 */ /* 0x000fe200078e0a07 */
[----:B------:R-:W-:Y:S01]  /*104c0*/  ISETP.GT.U32.AND P5, PT, R45, R39, PT ;  /* 0x000000272d00720c */ /* 0x000fe20003fa4070 */
[----:B------:R-:W-:Y:S02]  /*104d0*/  VIADD R48, R0, 0x12e ;  /* 0x0000012e00307836 */ /* 0x000fe40000000000 */
[----:B------:R-:W-:Y:S01]  /*104e0*/  IMAD.MOV R38, RZ, RZ, -R38 ;  /* 0x000000ffff267224 */ /* 0x000fe200078e0a26 */
[----:B------:R0:W-:Y:S01]  /*104f0*/  STL [R1+0x770], R7 ;  /* 0x0007700701007387 */ /* 0x0001e20000100800 */
[----:B------:R-:W-:Y:S01]  /*10500*/  IMAD.HI.U32 R43, R41, R6, RZ ;  /* 0x00000006292b7227 */ /* 0x000fe200078e00ff */
[----:B------:R-:W-:-:S03]  /*10510*/  IABS R40, R48 ;  /* 0x0000003000287213 */ /* 0x000fc60000000000 */
[----:B------:R-:W-:Y:S02]  /*10520*/  IMAD.MOV R44, RZ, RZ, -R44 ;  /* 0x000000ffff2c7224 */ /* 0x000fe400078e0a2c */
[----:B------:R-:W-:Y:S02]  /*10530*/  @!P1 IMAD.IADD R42, R42, 0x1, -R45 ;  /* 0x000000012a2a9824 */ /* 0x000fe400078e0a2d */
[C---:B------:R-:W-:Y:S02]  /*10540*/  IMAD R4, R45.reuse, R38, R4 ;  /* 0x000000262d047224 */ /* 0x040fe400078e0204 */
[----:B------:R-:W-:Y:S02]  /*10550*/  IMAD.MOV R43, RZ, RZ, -R43 ;  /* 0x000000ffff2b7224 */ /* 0x000fe400078e0a2b */
[C---:B------:R-:W-:Y:S01]  /*10560*/  IMAD R28, R45.reuse, R44, R28 ;  /* 0x0000002c2d1c7224 */ /* 0x040fe200078e021c */
[----:B------:R-:W-:Y:S01]  /*10570*/  ISETP.GT.U32.AND P1, PT, R45, R4, PT ;  /* 0x000000042d00720c */ /* 0x000fe20003f24070 */
[----:B------:R-:W-:-:S02]  /*10580*/  @!P6 IMAD.IADD R5, R5, 0x1, -R45 ;  /* 0x000000010505e824 */ /* 0x000fc400078e0a2d */
[----:B0-----:R-:W-:Y:S02]  /*10590*/  IMAD.MOV.U32 R7, RZ, RZ, R42 ;  /* 0x000000ffff077224 */ /* 0x001fe400078e002a */
[C---:B------:R-:W-:Y:S01]  /*105a0*/  IMAD R6, R45.reuse, R43, R6 ;  /* 0x0000002b2d067224 */ /* 0x040fe200078e0206 */
[C---:B------:R-:W-:Y:S01]  /*105b0*/  ISETP.GT.U32.AND P6, PT, R45.reuse, R5, PT ;  /* 0x000000052d00720c */ /* 0x040fe20003fc4070 */
[----:B------:R-:W-:Y:S01]  /*105c0*/  @!P4 IMAD.MOV R7, RZ, RZ, -R7 ;  /* 0x000000ffff07c224 */ /* 0x000fe200078e0a07 */
[----:B------:R-:W-:Y:S01]  /*105d0*/  ISETP.GT.U32.AND P4, PT, R45, R28, PT ;  /* 0x0000001c2d00720c */ /* 0x000fe20003f84070 */
[----:B------:R-:W-:-:S03]  /*105e0*/  IMAD.HI.U32 R38, R41, R40, RZ ;  /* 0x0000002829267227 */ /* 0x000fc600078e00ff */
[----:B------:R0:W-:Y:S01]  /*105f0*/  STL [R1+0x774], R7 ;  /* 0x0007740701007387 */ /* 0x0001e20000100800 */
[C---:B------:R-:W-:Y:S02]  /*10600*/  VIADD R47, R0.reuse, 0x12d ;  /* 0x0000012d002f7836 */ /* 0x040fe40000000000 */
[----:B------:R-:W-:Y:S01]  /*10610*/  @!P5 IMAD.IADD R39, R39, 0x1, -R45 ;  /* 0x000000012727d824 */ /* 0x000fe200078e0a2d */
[C---:B------:R-:W-:Y:S01]  /*10620*/  ISETP.GT.U32.AND P5, PT, R45.reuse, R6, PT ;  /* 0x000000062d00720c */ /* 0x040fe20003fa4070 */
[----:B------:R-:W-:Y:S01]  /*10630*/  IMAD.MOV R38, RZ, RZ, -R38 ;  /* 0x000000ffff267224 */ /* 0x000fe200078e0a26 */
[----:B------:R-:W-:Y:S01]  /*10640*/  IABS R43, R47 ;  /* 0x0000002f002b7213 */ /* 0x000fe20000000000 */
[----:B------:R-:W-:Y:S02]  /*10650*/  VIADD R53, R0, 0x12c ;  /* 0x0000012c00357836 */ /* 0x000fe40000000000 */
[----:B------:R-:W-:Y:S02]  /*10660*/  IMAD R40, R45, R38, R40 ;  /* 0x000000262d287224 */ /* 0x000fe400078e0228 */
[----:B0-----:R-:W-:Y:S01]  /*10670*/  IMAD.MOV.U32 R7, RZ, RZ, R39 ;  /* 0x000000ffff077224 */ /* 0x001fe200078e0027 */
[----:B------:R-:W-:Y:S01]  /*10680*/  IABS R38, R53 ;  /* 0x0000003500267213 */ /* 0x000fe20000000000 */
[----:B------:R-:W-:-:S04]  /*10690*/  IMAD.HI.U32 R42, R41, R43, RZ ;  /* 0x0000002b292a7227 */ /* 0x000fc800078e00ff */
[--C-:B------:R-:W-:Y:S01]  /*106a0*/  @!P6 IMAD.IADD R5, R5, 0x1, -R45.reuse ;  /* 0x000000010505e824 */ /* 0x100fe200078e0a2d */
[----:B------:R-:W-:Y:S01]  /*106b0*/  ISETP.GT.U32.AND P6, PT, R45, R40, PT ;  /* 0x000000282d00720c */ /* 0x000fe20003fc4070 */
[--C-:B------:R-:W-:Y:S01]  /*106c0*/  @!P1 IMAD.IADD R4, R4, 0x1, -R45.reuse ;  /* 0x0000000104049824 */ /* 0x100fe200078e0a2d */
[----:B------:R-:W-:Y:S01]  /*106d0*/  ISETP.GE.AND P1, PT, R55, RZ, PT ;  /* 0x000000ff3700720c */ /* 0x000fe20003f26270 */
[----:B------:R-:W-:Y:S02]  /*106e0*/  @!P4 IMAD.IADD R28, R28, 0x1, -R45 ;  /* 0x000000011c1cc824 */ /* 0x000fe400078e0a2d */
[----:B------:R-:W-:Y:S01]  /*106f0*/  @!P2 IMAD.MOV R7, RZ, RZ, -R7 ;  /* 0x000000ffff07a224 */ /* 0x000fe200078e0a07 */
[C---:B------:R-:W-:Y:S01]  /*10700*/  ISETP.GT.U32.AND P4, PT, R45.reuse, R4, PT ;  /* 0x000000042d00720c */ /* 0x040fe20003f84070 */
[----:B------:R-:W-:Y:S02]  /*10710*/  VIADD R54, R0, 0x12b ;  /* 0x0000012b00367836 */ /* 0x000fe40000000000 */
[----:B------:R-:W-:Y:S01]  /*10720*/  IMAD.MOV R42, RZ, RZ, -R42 ;  /* 0x000000ffff2a7224 */ /* 0x000fe200078e0a2a */
[----:B------:R0:W-:Y:S01]  /*10730*/  STL [R1+0x77c], R7 ;  /* 0x00077c0701007387 */ /* 0x0001e20000100800 */
[----:B------:R-:W-:Y:S01]  /*10740*/  @!P5 IMAD.IADD R6, R6, 0x1, -R45 ;  /* 0x000000010606d824 */ /* 0x000fe200078e0a2d */
[----:B------:R-:W-:Y:S01]  /*10750*/  ISETP.GT.U32.AND P5, PT, R45, R28, PT ;  /* 0x0000001c2d00720c */ /* 0x000fe20003fa4070 */
[----:B------:R-:W-:Y:S01]  /*10760*/  IMAD.HI.U32 R46, R41, R38, RZ ;  /* 0x00000026292e7227 */ /* 0x000fe200078e00ff */
[----:B------:R-:W-:-:S03]  /*10770*/  IABS R29, R54 ;  /* 0x00000036001d7213 */ /* 0x000fc60000000000 */
[----:B------:R-:W-:Y:S02]  /*10780*/  IMAD R42, R45, R42, R43 ;  /* 0x0000002a2d2a7224 */ /* 0x000fe400078e022b */
[----:B------:R-:W-:Y:S02]  /*10790*/  IMAD.MOV R46, RZ, RZ, -R46 ;  /* 0x000000ffff2e7224 */ /* 0x000fe400078e0a2e */
[----:B0-----:R-:W-:Y:S02]  /*107a0*/  IMAD.MOV.U32 R7, RZ, RZ, R5 ;  /* 0x000000ffff077224 */ /* 0x001fe400078e0005 */
[----:B------:R-:W-:-:S04]  /*107b0*/  IMAD.HI.U32 R44, R41, R29, RZ ;  /* 0x0000001d292c7227 */ /* 0x000fc800078e00ff */
[----:B------:R-:W-:Y:S01]  /*107c0*/  @!P0 IMAD.MOV R7, RZ, RZ, -R7 ;  /* 0x000000ffff078224 */ /* 0x000fe200078e0a07 */
[C---:B------:R-:W-:Y:S01]  /*107d0*/  ISETP.GT.U32.AND P0, PT, R45.reuse, R42, PT ;  /* 0x0000002a2d00720c */ /* 0x040fe20003f04070 */
[C---:B------:R-:W-:Y:S02]  /*107e0*/  IMAD R38, R45.reuse, R46, R38 ;  /* 0x0000002e2d267224 */ /* 0x040fe400078e0226 */
[--C-:B------:R-:W-:Y:S01]  /*107f0*/  @!P6 IMAD.IADD R40, R40, 0x1, -R45.reuse ;  /* 0x000000012828e824 */ /* 0x100fe200078e0a2d */
[C---:B------:R-:W-:Y:S01]  /*10800*/  ISETP.GT.U32.AND P6, PT, R45.reuse, R6, PT ;  /* 0x000000062d00720c */ /* 0x040fe20003fc4070 */
[----:B------:R-:W-:Y:S01]  /*10810*/  IMAD.MOV R44, RZ, RZ, -R44 ;  /* 0x000000ffff2c7224 */ /* 0x000fe200078e0a2c */
[----:B------:R0:W-:Y:S01]  /*10820*/  STL [R1+0x780], R7 ;  /* 0x0007800701007387 */ /* 0x0001e20000100800 */
[----:B------:R-:W-:Y:S01]  /*10830*/  VIADD R56, R0, 0x12a ;  /* 0x0000012a00387836 */ /* 0x000fe20000000000 */
[C---:B------:R-:W-:Y:S01]  /*10840*/  ISETP.GT.U32.AND P2, PT, R45.reuse, R40, PT ;  /* 0x000000282d00720c */ /* 0x040fe20003f44070 */
[--C-:B------:R-:W-:Y:S01]  /*10850*/  @!P4 IMAD.IADD R4, R4, 0x1, -R45.reuse ;  /* 0x000000010404c824 */ /* 0x100fe200078e0a2d */
[----:B------:R-:W-:Y:S01]  /*10860*/  ISETP.GT.U32.AND P4, PT, R45, R38, PT ;  /* 0x000000262d00720c */ /* 0x000fe20003f84070 */
[----:B------:R-:W-:Y:S01]  /*10870*/  @!P5 IMAD.IADD R28, R28, 0x1, -R45 ;  /* 0x000000011c1cd824 */ /* 0x000fe200078e0a2d */
[----:B------:R-:W-:Y:S01]  /*10880*/  ISETP.GE.AND P5, PT, R49, RZ, PT ;  /* 0x000000ff3100720c */ /* 0x000fe20003fa6270 */
[----:B------:R-:W-:Y:S01]  /*10890*/  IMAD R44, R45, R44, R29 ;  /* 0x0000002c2d2c7224 */ /* 0x000fe200078e021d */
[----:B------:R-:W-:Y:S01]  /*108a0*/  IABS R29, R56 ;  /* 0x00000038001d7213 */ /* 0x000fe20000000000 */
[----:B------:R-:W-:-:S02]  /*108b0*/  VIADD R55, R0, 0x129 ;  /* 0x0000012900377836 */ /* 0x000fc40000000000 */
[----:B------:R-:W-:Y:S01]  /*108c0*/  @!P0 IMAD.IADD R42, R42, 0x1, -R45 ;  /* 0x000000012a2a8824 */ /* 0x000fe200078e0a2d */
[----:B------:R-:W-:Y:S01]  /*108d0*/  ISETP.GE.AND P0, PT, R47, RZ, PT ;  /* 0x000000ff2f00720c */ /* 0x000fe20003f06270 */
[----:B------:R-:W-:Y:S01]  /*108e0*/  IMAD.MOV.U32 R8, RZ, RZ, R4 ;  /* 0x000000ffff087224 */ /* 0x000fe200078e0004 */
[----:B------:R-:W-:Y:S01]  /*108f0*/  IABS R5, R55 ;  /* 0x0000003700057213 */ /* 0x000fe20000000000 */
[----:B------:R-:W-:-:S04]  /*10900*/  IMAD.HI.U32 R43, R41, R29, RZ ;  /* 0x0000001d292b7227 */ /* 0x000fc800078e00ff */
[----:B0-----:R-:W-:Y:S02]  /*10910*/  IMAD.MOV.U32 R7, RZ, RZ, R28 ;  /* 0x000000ffff077224 */ /* 0x001fe400078e001c */
[----:B------:R-:W-:Y:S01]  /*10920*/  @!P6 IMAD.IADD R6, R6, 0x1, -R45 ;  /* 0x000000010606e824 */ /* 0x000fe200078e0a2d */
[C---:B------:R-:W-:Y:S01]  /*10930*/  ISETP.GT.U32.AND P6, PT, R45.reuse, R44, PT ;  /* 0x0000002c2d00720c */ /* 0x040fe20003fc4070 */
[----:B------:R-:W-:Y:S01]  /*10940*/  @!P3 IMAD.MOV R8, RZ, RZ, -R8 ;  /* 0x000000ffff08b224 */ /* 0x000fe200078e0a08 */
[----:B------:R-:W-:Y:S01]  /*10950*/  ISETP.GT.U32.AND P3, PT, R45, R42, PT ;  /* 0x0000002a2d00720c */ /* 0x000fe20003f64070 */
[----:B------:R-:W-:Y:S02]  /*10960*/  IMAD.MOV R43, RZ, RZ, -R43 ;  /* 0x000000ffff2b7224 */ /* 0x000fe400078e0a2b */
[----:B------:R-:W-:Y:S01]  /*10970*/  IMAD.HI.U32 R39, R41, R5, RZ ;  /* 0x0000000529277227 */ /* 0x000fe200078e00ff */
[----:B------:R-:W-:Y:S03]  /*10980*/  STL [R1+0x790], R8 ;  /* 0x0007900801007387 */ /* 0x000fe60000100800 */
[----:B------:R-:W-:-:S02]  /*10990*/  @!P1 IMAD.MOV R7, RZ, RZ, -R7 ;  /* 0x000000ffff079224 */ /* 0x000fc400078e0a07 */
[--C-:B------:R-:W-:Y:S01]  /*109a0*/  @!P4 IMAD.IADD R38, R38, 0x1, -R45.reuse ;  /* 0x000000012626c824 */ /* 0x100fe200078e0a2d */
[----:B------:R-:W-:Y:S01]  /*109b0*/  ISETP.GE.AND P4, PT, R53, RZ, PT ;  /* 0x000000ff3500720c */ /* 0x000fe20003f86270 */
[----:B------:R-:W-:Y:S01]  /*109c0*/  @!P5 IMAD.MOV R6, RZ, RZ, -R6 ;  /* 0x000000ffff06d224 */ /* 0x000fe200078e0a06 */
[----:B------:R0:W-:Y:S01]  /*109d0*/  STL [R1+0x794], R7 ;  /* 0x0007940701007387 */ /* 0x0001e20000100800 */
[----:B------:R-:W-:Y:S01]  /*109e0*/  @!P2 IMAD.IADD R40, R40, 0x1, -R45 ;  /* 0x000000012828a824 */ /* 0x000fe200078e0a2d */
[----:B------:R-:W-:Y:S01]  /*109f0*/  ISETP.GE.AND P2, PT, R48, RZ, PT ;  /* 0x000000ff3000720c */ /* 0x000fe20003f46270 */
[C---:B------:R-:W-:Y:S01]  /*10a00*/  IMAD R29, R45.reuse, R43, R29 ;  /* 0x0000002b2d1d7224 */ /* 0x040fe200078e021d */
[----:B------:R1:W-:Y:S01]  /*10a10*/  STL [R1+0x798], R6 ;  /* 0x0007980601007387 */ /* 0x0003e20000100800 */
[----:B------:R-:W-:Y:S01]  /*10a20*/  IMAD.MOV R4, RZ, RZ, -R39 ;  /* 0x000000ffff047224 */ /* 0x000fe200078e0a27 */
[C---:B------:R-:W-:Y:S01]  /*10a30*/  ISETP.GT.U32.AND P1, PT, R45.reuse, R38, PT ;  /* 0x000000262d00720c */ /* 0x040fe20003f24070 */
[----:B------:R-:W-:Y:S01]  /*10a40*/  VIADD R53, R0, 0x128 ;  /* 0x0000012800357836 */ /* 0x000fe20000000000 */
[----:B------:R-:W-:Y:S01]  /*10a50*/  ISETP.GT.U32.AND P5, PT, R45, R29, PT ;  /* 0x0000001d2d00720c */ /* 0x000fe20003fa4070 */
[----:B------:R-:W-:-:S02]  /*10a60*/  @!P6 IMAD.IADD R44, R44, 0x1, -R45 ;  /* 0x000000012c2ce824 */ /* 0x000fc400078e0a2d */
[----:B------:R-:W-:Y:S01]  /*10a70*/  @!P3 IMAD.IADD R42, R42, 0x1, -R45 ;  /* 0x000000012a2ab824 */ /* 0x000fe200078e0a2d */
[----:B------:R-:W-:Y:S01]  /*10a80*/  IABS R28, R53 ;  /* 0x00000035001c7213 */ /* 0x000fe20000000000 */
[----:B0-----:R-:W-:Y:S01]  /*10a90*/  IMAD.MOV.U32 R7, RZ, RZ, R40 ;  /* 0x000000ffff077224 */ /* 0x001fe200078e0028 */
[C---:B------:R-:W-:Y:S01]  /*10aa0*/  ISETP.GT.U32.AND P6, PT, R45.reuse, R44, PT ;  /* 0x0000002c2d00720c */ /* 0x040fe20003fc4070 */
[C---:B-1----:R-:W-:Y:S02]  /*10ab0*/  IMAD R6, R45.reuse, R4, R5 ;  /* 0x000000042d067224 */ /* 0x042fe400078e0205 */
[----:B------:R-:W-:Y:S02]  /*10ac0*/  IMAD.MOV.U32 R40, RZ, RZ, R28 ;  /* 0x000000ffff287224 */ /* 0x000fe400078e001c */
[----:B------:R-:W-:Y:S01]  /*10ad0*/  @!P2 IMAD.MOV R7, RZ, RZ, -R7 ;  /* 0x000000ffff07a224 */ /* 0x000fe200078e0a07 */
[----:B------:R-:W-:Y:S01]  /*10ae0*/  ISETP.GT.U32.AND P3, PT, R45, R6, PT ;  /* 0x000000062d00720c */ /* 0x000fe20003f64070 */
[----:B------:R-:W-:Y:S01]  /*10af0*/  IMAD.HI.U32 R4, R41, R40, RZ ;  /* 0x0000002829047227 */ /* 0x000fe200078e00ff */
[----:B------:R-:W-:-:S02]  /*10b00*/  ISETP.GE.AND P2, PT, R54, RZ, PT ;  /* 0x000000ff3600720c */ /* 0x000fc40003f46270 */
[----:B------:R0:W-:Y:S01]  /*10b10*/  STL [R1+0x7b4], R7 ;  /* 0x0007b40701007387 */ /* 0x0001e20000100800 */
[--C-:B------:R-:W-:Y:S01]  /*10b20*/  @!P1 IMAD.IADD R38, R38, 0x1, -R45.reuse ;  /* 0x0000000126269824 */ /* 0x100fe200078e0a2d */
[----:B------:R-:W-:Y:S01]  /*10b30*/  ISETP.GE.AND P1, PT, R56, RZ, PT ;  /* 0x000000ff3800720c */ /* 0x000fe20003f26270 */
[--C-:B------:R-:W-:Y:S01]  /*10b40*/  @!P5 IMAD.IADD R29, R29, 0x1, -R45.reuse ;  /* 0x000000011d1dd824 */ /* 0x100fe200078e0a2d */
[----:B------:R-:W-:Y:S01]  /*10b50*/  ISETP.GE.AND P5, PT, R53, RZ, PT ;  /* 0x000000ff3500720c */ /* 0x000fe20003fa6270 */
[----:B------:R-:W-:Y:S02]  /*10b60*/  IMAD.MOV R4, RZ, RZ, -R4 ;  /* 0x000000ffff047224 */ /* 0x000fe400078e0a04 */
[----:B------:R-:W-:Y:S02]  /*10b70*/  IMAD.MOV.U32 R8, RZ, RZ, R38 ;  /* 0x000000ffff087224 */ /* 0x000fe400078e0026 */
[----:B------:R-:W-:Y:S01]  /*10b80*/  @!P3 IMAD.IADD R6, R6, 0x1, -R45 ;  /* 0x000000010606b824 */ /* 0x000fe200078e0a2d */
[----:B------:R-:W-:Y:S01]  /*10b90*/  ISETP.GT.U32.AND P3, PT, R45, R29, PT ;  /* 0x0000001d2d00720c */ /* 0x000fe20003f64070 */
[----:B0-----:R-:W-:-:S02]  /*10ba0*/  IMAD.MOV.U32 R7, RZ, RZ, R42 ;  /* 0x000000ffff077224 */ /* 0x001fc400078e002a */
[C---:B------:R-:W-:Y:S02]  /*10bb0*/  IMAD R40, R45.reuse, R4, R40 ;  /* 0x000000042d287224 */ /* 0x040fe400078e0228 */
[----:B------:R-:W-:Y:S01]  /*10bc0*/  @!P0 IMAD.MOV R7, RZ, RZ, -R7 ;  /* 0x000000ffff078224 */ /* 0x000fe200078e0a07 */
[----:B------:R-:W-:Y:S01]  /*10bd0*/  ISETP.GT.U32.AND P0, PT, R45, R6, PT ;  /* 0x000000062d00720c */ /* 0x000fe20003f04070 */
[--C-:B------:R-:W-:Y:S01]  /*10be0*/  @!P6 IMAD.IADD R44, R44, 0x1, -R45.reuse ;  /* 0x000000012c2ce824 */ /* 0x100fe200078e0a2d */
[----:B------:R-:W-:Y:S01]  /*10bf0*/  ISETP.GE.AND P6, PT, R55, RZ, PT ;  /* 0x000000ff3700720c */ /* 0x000fe20003fc6270 */
[----:B------:R-:W-:Y:S01]  /*10c00*/  @!P4 IMAD.MOV R8, RZ, RZ, -R8 ;  /* 0x000000ffff08c224 */ /* 0x000fe200078e0a08 */
[----:B------:R-:W-:Y:S01]  /*10c10*/  ISETP.GT.U32.AND P4, PT, R45, R40, PT ;  /* 0x000000282d00720c */ /* 0x000fe20003f84070 */
[----:B------:R0:W-:Y:S01]  /*10c20*/  STL [R1+0x7bc], R7 ;  /* 0x0007bc0701007387 */ /* 0x0001e20000100800 */
[C---:B------:R-:W-:Y:S02]  /*10c30*/  VIADD R54, R0.reuse, 0x127 ;  /* 0x0000012700367836 */ /* 0x040fe40000000000 */
[C---:B------:R-:W-:Y:S01]  /*10c40*/  VIADD R55, R0.reuse, 0x126 ;  /* 0x0000012600377836 */ /* 0x040fe20000000000 */
[----:B------:R-:W-:Y:S01]  /*10c50*/  STL [R1+0x7c8], R8 ;  /* 0x0007c80801007387 */ /* 0x000fe20000100800 */
[--C-:B------:R-:W-:Y:S01]  /*10c60*/  @!P3 IMAD.IADD R29, R29, 0x1, -R45.reuse ;  /* 0x000000011d1db824 */ /* 0x100fe200078e0a2d */
[----:B------:R-:W-:Y:S01]  /*10c70*/  IABS R28, R54 ;  /* 0x00000036001c7213 */ /* 0x000fe20000000000 */
[----:B------:R-:W-:Y:S01]  /*10c80*/  VIADD R49, R0, 0x122 ;  /* 0x0000012200317836 */ /* 0x000fe20000000000 */
[----:B------:R-:W-:Y:S01]  /*10c90*/  IABS R5, R55 ;  /* 0x0000003700057213 */ /* 0x000fe20000000000 */
[----:B------:R-:W-:Y:S01]  /*10ca0*/  @!P0 IMAD.IADD R6, R6, 0x1, -R45 ;  /* 0x0000000106068824 */ /* 0x000fe200078e0a2d */
[----:B------:R-:W-:Y:S01]  /*10cb0*/  ISETP.GE.AND P3, PT, R55, RZ, PT ;  /* 0x000000ff3700720c */ /* 0x000fe20003f66270 */
[----:B0-----:R-:W-:-:S02]  /*10cc0*/  IMAD.MOV.U32 R7, RZ, RZ, R44 ;  /* 0x000000ffff077224 */ /* 0x001fc400078e002c */
[----:B------:R-:W-:Y:S02]  /*10cd0*/  @!P4 IMAD.IADD R40, R40, 0x1, -R45 ;  /* 0x000000012828c824 */ /* 0x000fe400078e0a2d */
[----:B------:R-:W-:Y:S01]  /*10ce0*/  @!P2 IMAD.MOV R7, RZ, RZ, -R7 ;  /* 0x000000ffff07a224 */ /* 0x000fe200078e0a07 */
[----:B------:R-:W-:Y:S01]  /*10cf0*/  ISETP.GE.AND P2, PT, R54, RZ, PT ;  /* 0x000000ff3600720c */ /* 0x000fe20003f46270 */
[----:B------:R-:W-:-:S03]  /*10d00*/  IMAD.HI.U32 R4, R41, R28, RZ ;  /* 0x0000001c29047227 */ /* 0x000fc600078e00ff */
[----:B------:R0:W-:Y:S01]  /*10d10*/  STL [R1+0x7cc], R7 ;  /* 0x0007cc0701007387 */ /* 0x0001e20000100800 */
[----:B------:R-:W-:-:S04]  /*10d20*/  IMAD.HI.U32 R38, R41, R5, RZ ;  /* 0x0000000529267227 */ /* 0x000fc800078e00ff */
[----:B------:R-:W-:Y:S02]  /*10d30*/  IMAD.MOV R4, RZ, RZ, -R4 ;  /* 0x000000ffff047224 */ /* 0x000fe400078e0a04 */
[----:B------:R-:W-:Y:S02]  /*10d40*/  IMAD.MOV R38, RZ, RZ, -R38 ;  /* 0x000000ffff267224 */ /* 0x000fe400078e0a26 */
[C---:B------:R-:W-:Y:S02]  /*10d50*/  IMAD R28, R45.reuse, R4, R28 ;  /* 0x000000042d1c7224 */ /* 0x040fe400078e021c */
[----:B0-----:R-:W-:Y:S02]  /*10d60*/  IMAD.MOV.U32 R7, RZ, RZ, R29 ;  /* 0x000000ffff077224 */ /* 0x001fe400078e001d */
[C---:B------:R-:W-:Y:S02]  /*10d70*/  VIADD R55, R0.reuse, 0x125 ;  /* 0x0000012500377836 */ /* 0x040fe40000000000 */
[----:B------:R-:W-:Y:S01]  /*10d80*/  @!P1 IMAD.MOV R7, RZ, RZ, -R7 ;  /* 0x000000ffff079224 */ /* 0x000fe200078e0a07 */
[C---:B------:R-:W-:Y:S01]  /*10d90*/  ISETP.GT.U32.AND P1, PT, R45.reuse, R40, PT ;  /* 0x000000282d00720c */ /* 0x040fe20003f24070 */
[----:B------:R-:W-:Y:S01]  /*10da0*/  IMAD R5, R45, R38, R5 ;  /* 0x000000262d057224 */ /* 0x000fe200078e0205 */
[----:B------:R-:W-:Y:S01]  /*10db0*/  IABS R4, R55 ;  /* 0x0000003700047213 */ /* 0x000fe20000000000 */
[C---:B------:R-:W-:Y:S01]  /*10dc0*/  VIADD R54, R0.reuse, 0x124 ;  /* 0x0000012400367836 */ /* 0x040fe20000000000 */
[----:B------:R0:W-:Y:S01]  /*10dd0*/  STL [R1+0x7d4], R7 ;  /* 0x0007d40701007387 */ /* 0x0001e20000100800 */
[----:B------:R-:W-:Y:S01]  /*10de0*/  ISETP.GE.AND P0, PT, R55, RZ, PT ;  /* 0x000000ff3700720c */ /* 0x000fe20003f06270 */
[----:B------:R-:W-:Y:S01]  /*10df0*/  VIADD R55, R0, 0x123 ;  /* 0x0000012300377836 */ /* 0x000fe20000000000 */
[----:B------:R-:W-:Y:S01]  /*10e00*/  IABS R38, R49 ;  /* 0x0000003100267213 */ /* 0x000fe20000000000 */
[----:B------:R-:W-:Y:S01]  /*10e10*/  IMAD.HI.U32 R42, R41, R4, RZ ;  /* 0x00000004292a7227 */ /* 0x000fe200078e00ff */
[----:B------:R-:W-:-:S02]  /*10e20*/  IABS R43, R54 ;  /* 0x00000036002b7213 */ /* 0x000fc40000000000 */
[----:B------:R-:W-:Y:S01]  /*10e30*/  IABS R39, R55 ;  /* 0x0000003700277213 */ /* 0x000fe20000000000 */
[----:B------:R-:W-:Y:S01]  /*10e40*/  IMAD.MOV R42, RZ, RZ, -R42 ;  /* 0x000000ffff2a7224 */ /* 0x000fe200078e0a2a */
[----:B------:R-:W-:Y:S01]  /*10e50*/  ISETP.GE.AND P4, PT, R54, RZ, PT ;  /* 0x000000ff3600720c */ /* 0x000fe20003f86270 */
[----:B0-----:R-:W-:Y:S02]  /*10e60*/  IMAD.MOV.U32 R7, RZ, RZ, R6 ;  /* 0x000000ffff077224 */ /* 0x001fe400078e0006 */
[----:B------:R-:W-:Y:S01]  /*10e70*/  @!P1 IMAD.IADD R40, R40, 0x1, -R45 ;  /* 0x0000000128289824 */ /* 0x000fe200078e0a2d */
[C---:B------:R-:W-:Y:S01]  /*10e80*/  ISETP.GT.U32.AND P1, PT, R45.reuse, R5, PT ;  /* 0x000000052d00720c */ /* 0x040fe20003f24070 */
[----:B------:R-:W-:Y:S01]  /*10e90*/  @!P6 IMAD.MOV R7, RZ, RZ, -R7 ;  /* 0x000000ffff07e224 */ /* 0x000fe200078e0a07 */
[C---:B------:R-:W-:Y:S01]  /*10ea0*/  ISETP.GT.U32.AND P6, PT, R45.reuse, R28, PT ;  /* 0x0000001c2d00720c */ /* 0x040fe20003fc4070 */
[----:B------:R-:W-:Y:S02]  /*10eb0*/  IMAD R4, R45, R42, R4 ;  /* 0x0000002a2d047224 */ /* 0x000fe400078e0204 */
[C---:B------:R-:W-:Y:S01]  /*10ec0*/  IMAD.HI.U32 R29, R41.reuse, R43, RZ ;  /* 0x0000002b291d7227 */ /* 0x040fe200078e00ff */
[----:B------:R0:W-:Y:S03]  /*10ed0*/  STL [R1+0x7e0], R7 ;  /* 0x0007e00701007387 */ /* 0x0001e60000100800 */
[----:B------:R-:W-:-:S04]  /*10ee0*/  IMAD.HI.U32 R44, R41, R39, RZ ;  /* 0x00000027292c7227 */ /* 0x000fc800078e00ff */
[--C-:B------:R-:W-:Y:S02]  /*10ef0*/  @!P1 IMAD.IADD R5, R5, 0x1, -R45.reuse ;  /* 0x0000000105059824 */ /* 0x100fe400078e0a2d */
[----:B------:R-:W-:Y:S01]  /*10f00*/  @!P6 IMAD.IADD R28, R28, 0x1, -R45 ;  /* 0x000000011c1ce824 */ /* 0x000fe200078e0a2d */
[C---:B------:R-:W-:Y:S01]  /*10f10*/  ISETP.GT.U32.AND P6, PT, R45.reuse, R4, PT ;  /* 0x000000042d00720c */ /* 0x040fe20003fc4070 */
[----:B0-----:R-:W-:Y:S02]  /*10f20*/  IMAD.MOV.U32 R7, RZ, RZ, R40 ;  /* 0x000000ffff077224 */ /* 0x001fe400078e0028 */
[----:B------:R-:W-:Y:S01]  /*10f30*/  VIADD R48, R0, 0x121 ;  /* 0x0000012100307836 */ /* 0x000fe20000000000 */
[C---:B------:R-:W-:Y:S01]  /*10f40*/  ISETP.GT.U32.AND P1, PT, R45.reuse, R28, PT ;  /* 0x0000001c2d00720c */ /* 0x040fe20003f24070 */
[----:B------:R-:W-:Y:S01]  /*10f50*/  @!P5 IMAD.MOV R7, RZ, RZ, -R7 ;  /* 0x000000ffff07d224 */ /* 0x000fe200078e0a07 */
[----:B------:R-:W-:Y:S01]  /*10f60*/  ISETP.GT.U32.AND P5, PT, R45, R5, PT ;  /* 0x000000052d00720c */ /* 0x000fe20003fa4070 */
[----:B------:R-:W-:Y:S01]  /*10f70*/  IMAD.MOV R29, RZ, RZ, -R29 ;  /* 0x000000ffff1d7224 */ /* 0x000fe200078e0a1d */
[----:B------:R-:W-:Y:S01]  /*10f80*/  IABS R6, R48 ;  /* 0x0000003000067213 */ /* 0x000fe20000000000 */
[----:B------:R-:W-:Y:S01]  /*10f90*/  IMAD.HI.U32 R42, R41, R38, RZ ;  /* 0x00000026292a7227 */ /* 0x000fe200078e00ff */
[----:B------:R0:W-:Y:S03]  /*10fa0*/  STL [R1+0x7dc], R7 ;  /* 0x0007dc0701007387 */ /* 0x0001e60000100800 */
[----:B------:R-:W-:-:S02]  /*10fb0*/  IMAD.MOV R44, RZ, RZ, -R44 ;  /* 0x000000ffff2c7224 */ /* 0x000fc400078e0a2c */
[--C-:B------:R-:W-:Y:S02]  /*10fc0*/  @!P6 IMAD.IADD R4, R4, 0x1, -R45.reuse ;  /* 0x000000010404e824 */ /* 0x100fe400078e0a2d */
[----:B------:R-:W-:Y:S02]  /*10fd0*/  @!P1 IMAD.IADD R28, R28, 0x1, -R45 ;  /* 0x000000011c1c9824 */ /* 0x000fe400078e0a2d */
[C---:B------:R-:W-:Y:S01]  /*10fe0*/  IMAD R43, R45.reuse, R29, R43 ;  /* 0x0000001d2d2b7224 */ /* 0x040fe200078e022b */
[C---:B------:R-:W-:Y:S01]  /*10ff0*/  ISETP.GT.U32.AND P6, PT, R45.reuse, R4, PT ;  /* 0x000000042d00720c */ /* 0x040fe20003fc4070 */
[----:B------:R-:W-:Y:S02]  /*11000*/  IMAD.MOV R42, RZ, RZ, -R42 ;  /* 0x000000ffff2a7224 */ /* 0x000fe400078e0a2a */
[C---:B------:R-:W-:Y:S01]  /*11010*/  IMAD R39, R45.reuse, R44, R39 ;  /* 0x0000002c2d277224 */ /* 0x040fe200078e0227 */
[----:B------:R-:W-:Y:S01]  /*11020*/  ISETP.GT.U32.AND P1, PT, R45, R43, PT ;  /* 0x0000002b2d00720c */ /* 0x000fe20003f24070 */
[----:B0-----:R-:W-:-:S02]  /*11030*/  IMAD.MOV.U32 R7, RZ, RZ, R28 ;  /* 0x000000ffff077224 */ /* 0x001fc400078e001c */
[----:B------:R-:W-:-:S04]  /*11040*/  IMAD.HI.U32 R29, R41, R6, RZ ;  /* 0x00000006291d7227 */ /* 0x000fc800078e00ff */
[C---:B------:R-:W-:Y:S02]  /*11050*/  IMAD R38, R45.reuse, R42, R38 ;  /* 0x0000002a2d267224 */ /* 0x040fe400078e0226 */
[C---:B------:R-:W-:Y:S02]  /*11060*/  VIADD R47, R0.reuse, 0x120 ;  /* 0x00000120002f7836 */ /* 0x040fe40000000000 */
[----:B------:R-:W-:Y:S01]  /*11070*/  @!P2 IMAD.MOV R7, RZ, RZ, -R7 ;  /* 0x000000ffff07a224 */ /* 0x000fe200078e0a07 */
[----:B------:R-:W-:Y:S01]  /*11080*/  ISETP.GT.U32.AND P2, PT, R45, R39, PT ;  /* 0x000000272d00720c */ /* 0x000fe20003f44070 */
[----:B------:R-:W-:Y:S01]  /*11090*/  IMAD.MOV R29, RZ, RZ, -R29 ;  /* 0x000000ffff1d7224 */ /* 0x000fe200078e0a1d */
[----:B------:R-:W-:Y:S01]  /*110a0*/  IABS R42, R47 ;  /* 0x0000002f002a7213 */ /* 0x000fe20000000000 */
[----:B------:R-:W-:Y:S01]  /*110b0*/  @!P5 IMAD.IADD R5, R5, 0x1, -R45 ;  /* 0x000000010505d824 */ /* 0x000fe200078e0a2d */
[C---:B------:R-:W-:Y:S01]  /*110c0*/  ISETP.GT.U32.AND P5, PT, R45.reuse, R38, PT ;  /* 0x000000262d00720c */ /* 0x040fe20003fa4070 */
[----:B------:R-:W-:Y:S01]  /*110d0*/  IMAD R6, R45, R29, R6 ;  /* 0x0000001d2d067224 */ /* 0x000fe200078e0206 */
[----:B------:R-:W-:Y:S01]  /*110e0*/  STL [R1+0x7d8], R7 ;  /* 0x0007d80701007387 */ /* 0x000fe20000100800 */
[----:B------:R-:W-:-:S02]  /*110f0*/  VIADD R53, R0, 0x11f ;  /* 0x0000011f00357836 */ /* 0x000fc40000000000 */
[----:B------:R-:W-:-:S03]  /*11100*/  IMAD.HI.U32 R46, R41, R42, RZ ;  /* 0x0000002a292e7227 */ /* 0x000fc600078e00ff */
[----:B------:R-:W-:Y:S01]  /*11110*/  IABS R29, R53 ;  /* 0x00000035001d7213 */ /* 0x000fe20000000000 */
[----:B------:R-:W-:Y:S01]  /*11120*/  @!P6 IMAD.IADD R4, R4, 0x1, -R45 ;  /* 0x000000010404e824 */ /* 0x000fe200078e0a2d */
[----:B------:R-:W-:Y:S01]  /*11130*/  ISETP.GT.U32.AND P6, PT, R45, R6, PT ;  /* 0x000000062d00720c */ /* 0x000fe20003fc4070 */
[----:B------:R-:W-:Y:S02]  /*11140*/  @!P3 IMAD.MOV R5, RZ, RZ, -R5 ;  /* 0x000000ffff05b224 */ /* 0x000fe400078e0a05 */
[--C-:B------:R-:W-:Y:S01]  /*11150*/  @!P1 IMAD.IADD R43, R43, 0x1, -R45.reuse ;  /* 0x000000012b2b9824 */ /* 0x100fe200078e0a2d */
[----:B------:R-:W-:Y:S01]  /*11160*/  ISETP.GE.AND P1, PT, R55, RZ, PT ;  /* 0x000000ff3700720c */ /* 0x000fe20003f26270 */
[----:B------:R-:W-:Y:S01]  /*11170*/  IMAD.MOV R46, RZ, RZ, -R46 ;  /* 0x000000ffff2e7224 */ /* 0x000fe200078e0a2e */
[----:B------:R0:W-:Y:S01]  /*11180*/  STL [R1+0x7d0], R5 ;  /* 0x0007d00501007387 */ /* 0x0001e20000100800 */
[----:B------:R-:W-:Y:S01]  /*11190*/  @!P2 IMAD.IADD R39, R39, 0x1, -R45 ;  /* 0x000000012727a824 */ /* 0x000fe200078e0a2d */
[----:B------:R-:W-:Y:S01]  /*111a0*/  ISETP.GT.U32.AND P2, PT, R45, R43, PT ;  /* 0x0000002b2d00720c */ /* 0x000fe20003f44070 */
[----:B------:R-:W-:-:S02]  /*111b0*/  VIADD R54, R0, 0x11e ;  /* 0x0000011e00367836 */ /* 0x000fc40000000000 */
[C---:B------:R-:W-:Y:S02]  /*111c0*/  IMAD R42, R45.reuse, R46, R42 ;  /* 0x0000002e2d2a7224 */ /* 0x040fe400078e022a */
[----:B------:R-:W-:Y:S01]  /*111d0*/  @!P5 IMAD.IADD R38, R38, 0x1, -R45 ;  /* 0x000000012626d824 */ /* 0x000fe200078e0a2d */
[----:B------:R-:W-:Y:S01]  /*111e0*/  ISETP.GT.U32.AND P5, PT, R45, R39, PT ;  /* 0x000000272d00720c */ /* 0x000fe20003fa4070 */
[----:B------:R-:W-:Y:S01]  /*111f0*/  IMAD.HI.U32 R44, R41, R29, RZ ;  /* 0x0000001d292c7227 */ /* 0x000fe200078e00ff */
[----:B------:R-:W-:-:S03]  /*11200*/  IABS R40, R54 ;  /* 0x0000003600287213 */ /* 0x000fc60000000000 */
[----:B0-----:R-:W-:Y:S02]  /*11210*/  IMAD.MOV.U32 R5, RZ, RZ, R4 ;  /* 0x000000ffff057224 */ /* 0x001fe400078e0004 */
[----:B------:R-:W-:Y:S02]  /*11220*/  IMAD.MOV R44, RZ, RZ, -R44 ;  /* 0x000000ffff2c7224 */ /* 0x000fe400078e0a2c */
[----:B------:R-:W-:Y:S01]  /*11230*/  @!P0 IMAD.MOV R5, RZ, RZ, -R5 ;  /* 0x000000ffff058224 */ /* 0x000fe200078e0a05 */
[C---:B------:R-:W-:Y:S01]  /*11240*/  ISETP.GT.U32.AND P0, PT, R45.reuse, R42, PT ;  /* 0x0000002a2d00720c */ /* 0x040fe20003f04070 */
[----:B------:R-:W-:Y:S01]  /*11250*/  @!P6 IMAD.IADD R6, R6, 0x1, -R45 ;  /* 0x000000010606e824 */ /* 0x000fe200078e0a2d */
[----:B------:R-:W-:Y:S01]  /*11260*/  ISETP.GT.U32.AND P6, PT, R45, R38, PT ;  /* 0x000000262d00720c */ /* 0x000fe20003fc4070 */
[----:B------:R-:W-:Y:S01]  /*11270*/  IMAD.HI.U32 R28, R41, R40, RZ ;  /* 0x00000028291c7227 */ /* 0x000fe200078e00ff */
[----:B------:R0:W-:Y:S02]  /*11280*/  STL [R1+0x7c4], R5 ;  /* 0x0007c40501007387 */ /* 0x0001e40000100800 */
[C---:B------:R-:W-:Y:S01]  /*11290*/  ISETP.GT.U32.AND P3, PT, R45.reuse, R6, PT ;  /* 0x000000062d00720c */ /* 0x040fe20003f64070 */
[----:B------:R-:W-:-:S02]  /*112a0*/  IMAD R29, R45, R44, R29 ;  /* 0x0000002c2d1d7224 */ /* 0x000fc400078e021d */
[C---:B------:R-:W-:Y:S02]  /*112b0*/  VIADD R56, R0.reuse, 0x11d ;  /* 0x0000011d00387836 */ /* 0x040fe40000000000 */
[--C-:B------:R-:W-:Y:S01]  /*112c0*/  @!P2 IMAD.IADD R43, R43, 0x1, -R45.reuse ;  /* 0x000000012b2ba824 */ /* 0x100fe200078e0a2d */
[----:B------:R-:W-:Y:S01]  /*112d0*/  ISETP.GT.U32.AND P2, PT, R45, R29, PT ;  /* 0x0000001d2d00720c */ /* 0x000fe20003f44070 */
[----:B------:R-:W-:Y:S01]  /*112e0*/  IMAD.MOV R28, RZ, RZ, -R28 ;  /* 0x000000ffff1c7224 */ /* 0x000fe200078e0a1c */
[----:B------:R-:W-:Y:S01]  /*112f0*/  IABS R4, R56 ;  /* 0x0000003800047213 */ /* 0x000fe20000000000 */
[----:B------:R-:W-:Y:S02]  /*11300*/  VIADD R55, R0, 0x11c ;  /* 0x0000011c00377836 */ /* 0x000fe40000000000 */
[----:B------:R-:W-:Y:S01]  /*11310*/  @!P5 IMAD.IADD R39, R39, 0x1, -R45 ;  /* 0x000000012727d824 */ /* 0x000fe200078e0a2d */
[----:B------:R-:W-:Y:S01]  /*11320*/  ISETP.GE.AND P5, PT, R49, RZ, PT ;  /* 0x000000ff3100720c */ /* 0x000fe20003fa6270 */
[----:B------:R-:W-:-:S02]  /*11330*/  IMAD.MOV.U32 R8, RZ, RZ, R43 ;  /* 0x000000ffff087224 */ /* 0x000fc400078e002b */
[----:B------:R-:W-:Y:S01]  /*11340*/  IMAD R40, R45, R28, R40 ;  /* 0x0000001c2d287224 */ /* 0x000fe200078e0228 */
[----:B------:R-:W-:Y:S01]  /*11350*/  IABS R28, R55 ;  /* 0x00000037001c7213 */ /* 0x000fe20000000000 */
[----:B------:R-:W-:Y:S01]  /*11360*/  @!P0 IMAD.IADD R42, R42, 0x1, -R45 ;  /* 0x000000012a2a8824 */ /* 0x000fe200078e0a2d */
[----:B------:R-:W-:Y:S01]  /*11370*/  ISETP.GE.AND P0, PT, R47, RZ, PT ;  /* 0x000000ff2f00720c */ /* 0x000fe20003f06270 */
[----:B------:R-:W-:Y:S02]  /*11380*/  IMAD.MOV.U32 R7, RZ, RZ, R39 ;  /* 0x000000ffff077224 */ /* 0x000fe400078e0027 */
[----:B------:R-:W-:-:S04]  /*11390*/  IMAD.HI.U32 R44, R41, R4, RZ ;  /* 0x00000004292c7227 */ /* 0x000fc800078e00ff */
[----:B------:R-:W-:Y:S01]  /*113a0*/  @!P4 IMAD.MOV R8, RZ, RZ, -R8 ;  /* 0x000000ffff08c224 */ /* 0x000fe200078e0a08 */
[C---:B------:R-:W-:Y:S01]  /*113b0*/  ISETP.GT.U32.AND P4, PT, R45.reuse, R42, PT ;  /* 0x0000002a2d00720c */ /* 0x040fe20003f84070 */
[----:B------:R-:W-:Y:S01]  /*113c0*/  @!P6 IMAD.IADD R38, R38, 0x1, -R45 ;  /* 0x000000012626e824 */ /* 0x000fe200078e0a2d */
[----:B------:R-:W-:Y:S01]  /*113d0*/  ISETP.GT.U32.AND P6, PT, R45, R40, PT ;  /* 0x000000282d00720c */ /* 0x000fe20003fc4070 */
[----:B------:R-:W-:Y:S01]  /*113e0*/  @!P1 IMAD.MOV R7, RZ, RZ, -R7 ;  /* 0x000000ffff079224 */ /* 0x000fe200078e0a07 */
[----:B------:R-:W-:Y:S01]  /*113f0*/  STL [R1+0x7c0], R8 ;  /* 0x0007c00801007387 */ /* 0x000fe20000100800 */
[----:B------:R-:W-:Y:S02]  /*11400*/  IMAD.MOV R44, RZ, RZ, -R44 ;  /* 0x000000ffff2c7224 */ /* 0x000fe400078e0a2c */
[----:B0-----:R-:W-:Y:S01]  /*11410*/  IMAD.HI.U32 R5, R41, R28, RZ ;  /* 0x0000001c29057227 */ /* 0x001fe200078e00ff */
[----:B------:R0:W-:Y:S03]  /*11420*/  STL [R1+0x7b8], R7 ;  /* 0x0007b80701007387 */ /* 0x0001e60000100800 */
[----:B------:R-:W-:Y:S01]  /*11430*/  @!P2 IMAD.IADD R29, R29, 0x1, -R45 ;  /* 0x000000011d1da824 */ /* 0x000fe200078e0a2d */
[----:B------:R-:W-:Y:S01]  /*11440*/  ISETP.GE.AND P2, PT, R53, RZ, PT ;  /* 0x000000ff3500720c */ /* 0x000fe20003f46270 */
[----:B------:R-:W-:-:S02]  /*11450*/  IMAD R4, R45, R44, R4 ;  /* 0x0000002c2d047224 */ /* 0x000fc400078e0204 */
[----:B------:R-:W-:Y:S01]  /*11460*/  IMAD.MOV R5, RZ, RZ, -R5 ;  /* 0x000000ffff057224 */ /* 0x000fe200078e0a05 */
[C---:B------:R-:W-:Y:S01]  /*11470*/  ISETP.GT.U32.AND P1, PT, R45.reuse, R29, PT ;  /* 0x0000001d2d00720c */ /* 0x040fe20003f24070 */
[----:B------:R-:W-:Y:S02]  /*11480*/  VIADD R53, R0, 0x11b ;  /* 0x0000011b00357836 */ /* 0x000fe40000000000 */
[----:B0-----:R-:W-:Y:S02]  /*11490*/  IMAD.MOV.U32 R7, RZ, RZ, R38 ;  /* 0x000000ffff077224 */ /* 0x001fe400078e0026 */
[C---:B------:R-:W-:Y:S01]  /*114a0*/  IMAD R28, R45.reuse, R5, R28 ;  /* 0x000000052d1c7224 */ /* 0x040fe200078e021c */
[----:B------:R-:W-:Y:S01]  /*114b0*/  IABS R39, R53 ;  /* 0x0000003500277213 */ /* 0x000fe20000000000 */
[----:B------:R-:W-:Y:S01]  /*114c0*/  @!P5 IMAD.MOV R7, RZ, RZ, -R7 ;  /* 0x000000ffff07d224 */ /* 0x000fe200078e0a07 */
[C---:B------:R-:W-:Y:S01]  /*114d0*/  ISETP.GT.U32.AND P5, PT, R45.reuse, R4, PT ;  /* 0x000000042d00720c */ /* 0x040fe20003fa4070 */
[--C-:B------:R-:W-:Y:S01]  /*114e0*/  @!P3 IMAD.IADD R6, R6, 0x1, -R45.reuse ;  /* 0x000000010606b824 */ /* 0x100fe200078e0a2d */
[----:B------:R-:W-:Y:S01]  /*114f0*/  ISETP.GE.AND P3, PT, R48, RZ, PT ;  /* 0x000000ff3000720c */ /* 0x000fe20003f66270 */
[--C-:B------:R-:W-:Y:S01]  /*11500*/  @!P6 IMAD.IADD R40, R40, 0x1, -R45.reuse ;  /* 0x000000012828e824 */ /* 0x100fe200078e0a2d */
[----:B------:R0:W-:Y:S01]  /*11510*/  STL [R1+0x7b0], R7 ;  /* 0x0007b00701007387 */ /* 0x0001e20000100800 */
[----:B------:R-:W-:Y:S01]  /*11520*/  @!P4 IMAD.IADD R42, R42, 0x1, -R45 ;  /* 0x000000012a2ac824 */ /* 0x000fe200078e0a2d */
[----:B------:R-:W-:Y:S01]  /*11530*/  ISETP.GT.U32.AND P4, PT, R45, R28, PT ;  /* 0x0000001c2d00720c */ /* 0x000fe20003f84070 */
[----:B------:R-:W-:Y:S01]  /*11540*/  IMAD.HI.U32 R38, R41, R39, RZ ;  /* 0x0000002729267227 */ /* 0x000fe200078e00ff */
[----:B------:R-:W-:-:S03]  /*11550*/  ISETP.GT.U32.AND P6, PT, R45, R40, PT ;  /* 0x000000282d00720c */ /* 0x000fc60003fc4070 */
[--C-:B------:R-:W-:Y:S01]  /*11560*/  @!P1 IMAD.IADD R29, R29, 0x1, -R45.reuse ;  /* 0x000000011d1d9824 */ /* 0x100fe200078e0a2d */
[----:B------:R-:W-:Y:S01]  /*11570*/  ISETP.GE.AND P1, PT, R56, RZ, PT ;  /* 0x000000ff3800720c */ /* 0x000fe20003f26270 */
[--C-:B------:R-:W-:Y:S01]  /*11580*/  @!P5 IMAD.IADD R4, R4, 0x1, -R45.reuse ;  /* 0x000000010404d824 */ /* 0x100fe200078e0a2d */
[----:B------:R-:W-:Y:S01]  /*11590*/  ISETP.GE.AND P5, PT, R53, RZ, PT ;  /* 0x000000ff3500720c */ /* 0x000fe20003fa6270 */
[----:B------:R-:W-:Y:S02]  /*115a0*/  IMAD.MOV R38, RZ, RZ, -R38 ;  /* 0x000000ffff267224 */ /* 0x000fe400078e0a26 */
[----:B------:R-:W-:Y:S01]  /*115b0*/  @!P3 IMAD.MOV R6, RZ, RZ, -R6 ;  /* 0x000000ffff06b224 */ /* 0x000fe200078e0a06 */
[----:B------:R-:W-:Y:S01]  /*115c0*/  ISETP.GE.AND P3, PT, R54, RZ, PT ;  /* 0x000000ff3600720c */ /* 0x000fe20003f66270 */
[----:B0-----:R-:W-:Y:S02]  /*115d0*/  IMAD.MOV.U32 R7, RZ, RZ, R42 ;  /* 0x000000ffff077224 */ /* 0x001fe400078e002a */
[----:B------:R-:W-:Y:S01]  /*115e0*/  @!P4 IMAD.IADD R28, R28, 0x1, -R45 ;  /* 0x000000011c1cc824 */ /* 0x000fe200078e0a2d */
[C---:B------:R-:W-:Y:S01]  /*115f0*/  ISETP.GT.U32.AND P4, PT, R45.reuse, R4, PT ;  /* 0x000000042d00720c */ /* 0x040fe20003f84070 */
[----:B------:R-:W-:Y:S01]  /*11600*/  IMAD R39, R45, R38, R39 ;  /* 0x000000262d277224 */ /* 0x000fe200078e0227 */
[----:B------:R0:W-:Y:S01]  /*11610*/  STL [R1+0x7ac], R6 ;  /* 0x0007ac0601007387 */ /* 0x0001e20000100800 */
[----:B------:R-:W-:-:S02]  /*11620*/  IMAD.MOV.U32 R8, RZ, RZ, R29 ;  /* 0x000000ffff087224 */ /* 0x000fc400078e001d */
        /* <DEDUP_REMOVED lines=8> */
[----:B------:R-:W-:Y:S01]  /*116b0*/  VIADD R55, R0, 0x119 ;  /* 0x0000011900377836 */ /* 0x000fe20000000000 */
[----:B------:R-:W-:Y:S01]  /*116c0*/  STL [R1+0x7a4], R8 ;  /* 0x0007a40801007387 */ /* 0x000fe20000100800 */
[--C-:B------:R-:W-:Y:S01]  /*116d0*/  @!P4 IMAD.IADD R4, R4, 0x1, -R45.reuse ;  /* 0x000000010404c824 */ /* 0x100fe200078e0a2d */
[----:B0-----:R-:W-:Y:S01]  /*116e0*/  IABS R6, R54 ;  /* 0x0000003600067213 */ /* 0x001fe20000000000 */
[----:B------:R-:W-:Y:S01]  /*116f0*/  VIADD R49, R0, 0x115 ;  /* 0x0000011500317836 */ /* 0x000fe20000000000 */
[----:B------:R-:W-:Y:S01]  /*11700*/  IABS R5, R55 ;  /* 0x0000003700057213 */ /* 0x000fe20000000000 */
[----:B------:R-:W-:Y:S01]  /*11710*/  @!P0 IMAD.IADD R28, R28, 0x1, -R45 ;  /* 0x000000011c1c8824 */ /* 0x000fe200078e0a2d */
[----:B------:R-:W-:Y:S01]  /*11720*/  ISETP.GE.AND P4, PT, R55, RZ, PT ;  /* 0x000000ff3700720c */ /* 0x000fe20003f86270 */
[----:B-1----:R-:W-:-:S02]  /*11730*/  IMAD.MOV.U32 R7, RZ, RZ, R40 ;  /* 0x000000ffff077224 */ /* 0x002fc400078e0028 */
[----:B------:R-:W-:Y:S02]  /*11740*/  @!P2 IMAD.IADD R39, R39, 0x1, -R45 ;  /* 0x000000012727a824 */ /* 0x000fe400078e0a2d */
[----:B------:R-:W-:Y:S01]  /*11750*/  @!P3 IMAD.MOV R7, RZ, RZ, -R7 ;  /* 0x000000ffff07b224 */ /* 0x000fe200078e0a07 */
[----:B------:R-:W-:Y:S01]  /*11760*/  ISETP.GE.AND P3, PT, R54, RZ, PT ;  /* 0x000000ff3600720c */ /* 0x000fe20003f66270 */
[----:B------:R-:W-:Y:S01]  /*11770*/  IMAD.HI.U32 R38, R41, R6, RZ ;  /* 0x0000000629267227 */ /* 0x000fe200078e00ff */
[----:B------:R-:W-:Y:S02]  /*11780*/  ISETP.GT.U32.AND P2, PT, R45, R39, PT ;  /* 0x000000272d00720c */ /* 0x000fe40003f44070 */
[----:B------:R0:W-:Y:S01]  /*11790*/  STL [R1+0x7a0], R7 ;  /* 0x0007a00701007387 */ /* 0x0001e20000100800 */
[----:B------:R-:W-:-:S04]  /*117a0*/  IMAD.HI.U32 R29, R41, R5, RZ ;  /* 0x00000005291d7227 */ /* 0x000fc800078e00ff */
[----:B------:R-:W-:Y:S02]  /*117b0*/  IMAD.MOV R38, RZ, RZ, -R38 ;  /* 0x000000ffff267224 */ /* 0x000fe400078e0a26 */
[----:B------:R-:W-:Y:S02]  /*117c0*/  VIADD R55, R0, 0x118 ;  /* 0x0000011800377836 */ /* 0x000fe40000000000 */
[----:B------:R-:W-:Y:S02]  /*117d0*/  IMAD.MOV R29, RZ, RZ, -R29 ;  /* 0x000000ffff1d7224 */ /* 0x000fe400078e0a1d */
[----:B0-----:R-:W-:Y:S01]  /*117e0*/  IMAD.MOV.U32 R7, RZ, RZ, R4 ;  /* 0x000000ffff077224 */ /* 0x001fe200078e0004 */
[----:B------:R-:W-:Y:S01]  /*117f0*/  IABS R4, R55 ;  /* 0x0000003700047213 */ /* 0x000fe20000000000 */
[----:B------:R-:W-:Y:S01]  /*11800*/  IMAD R6, R45, R38, R6 ;  /* 0x000000262d067224 */ /* 0x000fe200078e0206 */
[----:B------:R-:W-:Y:S01]  /*11810*/  ISETP.GE.AND P0, PT, R55, RZ, PT ;  /* 0x000000ff3700720c */ /* 0x000fe20003f06270 */
[----:B------:R-:W-:Y:S01]  /*11820*/  @!P1 IMAD.MOV R7, RZ, RZ, -R7 ;  /* 0x000000ffff079224 */ /* 0x000fe200078e0a07 */
[----:B------:R-:W-:Y:S01]  /*11830*/  IABS R38, R49 ;  /* 0x0000003100267213 */ /* 0x000fe20000000000 */
[----:B------:R-:W-:-:S02]  /*11840*/  IMAD R5, R45, R29, R5 ;  /* 0x0000001d2d057224 */ /* 0x000fc400078e0205 */
[----:B------:R-:W-:Y:S01]  /*11850*/  IMAD.HI.U32 R42, R41, R4, RZ ;  /* 0x00000004292a7227 */ /* 0x000fe200078e00ff */
[----:B------:R0:W-:Y:S03]  /*11860*/  STL [R1+0x79c], R7 ;  /* 0x00079c0701007387 */ /* 0x0001e60000100800 */
[----:B------:R-:W-:Y:S01]  /*11870*/  @!P2 IMAD.IADD R39, R39, 0x1, -R45 ;  /* 0x000000012727a824 */ /* 0x000fe200078e0a2d */
[C---:B------:R-:W-:Y:S01]  /*11880*/  ISETP.GT.U32.AND P2, PT, R45.reuse, R5, PT ;  /* 0x000000052d00720c */ /* 0x040fe20003f44070 */
[----:B------:R-:W-:Y:S02]  /*11890*/  IMAD.MOV R42, RZ, RZ, -R42 ;  /* 0x000000ffff2a7224 */ /* 0x000fe400078e0a2a */
[----:B------:R-:W-:Y:S02]  /*118a0*/  VIADD R54, R0, 0x117 ;  /* 0x0000011700367836 */ /* 0x000fe40000000000 */
[----:B------:R-:W-:-:S02]  /*118b0*/  IMAD R4, R45, R42, R4 ;  /* 0x0000002a2d047224 */ /* 0x000fc400078e0204 */
[----:B0-----:R-:W-:Y:S01]  /*118c0*/  IMAD.MOV.U32 R7, RZ, RZ, R28 ;  /* 0x000000ffff077224 */ /* 0x001fe200078e001c */
[----:B------:R-:W-:Y:S01]  /*118d0*/  IABS R43, R54 ;  /* 0x00000036002b7213 */ /* 0x000fe20000000000 */
[----:B------:R-:W-:Y:S01]  /*118e0*/  VIADD R55, R0, 0x116 ;  /* 0x0000011600377836 */ /* 0x000fe20000000000 */
[----:B------:R-:W-:Y:S01]  /*118f0*/  ISETP.GE.AND P1, PT, R54, RZ, PT ;  /* 0x000000ff3600720c */ /* 0x000fe20003f26270 */
[----:B------:R-:W-:Y:S01]  /*11900*/  @!P6 IMAD.MOV R7, RZ, RZ, -R7 ;  /* 0x000000ffff07e224 */ /* 0x000fe200078e0a07 */
[----:B------:R-:W-:Y:S01]  /*11910*/  ISETP.GT.U32.AND P6, PT, R45, R6, PT ;  /* 0x000000062d00720c */ /* 0x000fe20003fc4070 */
[----:B------:R-:W-:Y:S01]  /*11920*/  @!P2 IMAD.IADD R5, R5, 0x1, -R45 ;  /* 0x000000010505a824 */ /* 0x000fe200078e0a2d */
[----:B------:R-:W-:Y:S01]  /*11930*/  IABS R40, R55 ;  /* 0x0000003700287213 */ /* 0x000fe20000000000 */
[----:B------:R-:W-:Y:S01]  /*11940*/  IMAD.HI.U32 R29, R41, R43, RZ ;  /* 0x0000002b291d7227 */ /* 0x000fe200078e00ff */
[----:B------:R0:W-:Y:S03]  /*11950*/  STL [R1+0x78c], R7 ;  /* 0x00078c0701007387 */ /* 0x0001e60000100800 */
[----:B------:R-:W-:-:S02]  /*11960*/  VIADD R48, R0, 0x114 ;  /* 0x0000011400307836 */ /* 0x000fc40000000000 */
[----:B------:R-:W-:Y:S02]  /*11970*/  IMAD.MOV R29, RZ, RZ, -R29 ;  /* 0x000000ffff1d7224 */ /* 0x000fe400078e0a1d */
[----:B------:R-:W-:Y:S01]  /*11980*/  IMAD.HI.U32 R44, R41, R40, RZ ;  /* 0x00000028292c7227 */ /* 0x000fe200078e00ff */
[----:B------:R-:W-:-:S03]  /*11990*/  IABS R28, R48 ;  /* 0x00000030001c7213 */ /* 0x000fc60000000000 */
[----:B------:R-:W-:Y:S01]  /*119a0*/  @!P6 IMAD.IADD R6, R6, 0x1, -R45 ;  /* 0x000000010606e824 */ /* 0x000fe200078e0a2d */
[C---:B------:R-:W-:Y:S01]  /*119b0*/  ISETP.GT.U32.AND P6, PT, R45.reuse, R4, PT ;  /* 0x000000042d00720c */ /* 0x040fe20003fc4070 */
[----:B0-----:R-:W-:Y:S02]  /*119c0*/  IMAD.MOV.U32 R7, RZ, RZ, R39 ;  /* 0x000000ffff077224 */ /* 0x001fe400078e0027 */
[C---:B------:R-:W-:Y:S01]  /*119d0*/  IMAD R43, R45.reuse, R29, R43 ;  /* 0x0000001d2d2b7224 */ /* 0x040fe200078e022b */
[C---:B------:R-:W-:Y:S01]  /*119e0*/  ISETP.GT.U32.AND P2, PT, R45.reuse, R6, PT ;  /* 0x000000062d00720c */ /* 0x040fe20003f44070 */
[----:B------:R-:W-:Y:S01]  /*119f0*/  @!P5 IMAD.MOV R7, RZ, RZ, -R7 ;  /* 0x000000ffff07d224 */ /* 0x000fe200078e0a07 */
[----:B------:R-:W-:Y:S01]  /*11a00*/  ISETP.GT.U32.AND P5, PT, R45, R5, PT ;  /* 0x000000052d00720c */ /* 0x000fe20003fa4070 */
[----:B------:R-:W-:-:S03]  /*11a10*/  IMAD.HI.U32 R42, R41, R38, RZ ;  /* 0x00000026292a7227 */ /* 0x000fc600078e00ff */
[----:B------:R0:W-:Y:S01]  /*11a20*/  STL [R1+0x788], R7 ;  /* 0x0007880701007387 */ /* 0x0001e20000100800 */
[----:B------:R-:W-:Y:S02]  /*11a30*/  IMAD.MOV R44, RZ, RZ, -R44 ;  /* 0x000000ffff2c7224 */ /* 0x000fe400078e0a2c */
[----:B------:R-:W-:Y:S02]  /*11a40*/  @!P6 IMAD.IADD R4, R4, 0x1, -R45 ;  /* 0x000000010404e824 */ /* 0x000fe400078e0a2d */
[----:B------:R-:W-:-:S03]  /*11a50*/  IMAD.HI.U32 R29, R41, R28, RZ ;  /* 0x0000001c291d7227 */ /* 0x000fc600078e00ff */
[C---:B------:R-:W-:Y:S01]  /*11a60*/  ISETP.GT.U32.AND P6, PT, R45.reuse, R4, PT ;  /* 0x000000042d00720c */ /* 0x040fe20003fc4070 */
[----:B------:R-:W-:Y:S01]  /*11a70*/  @!P2 IMAD.IADD R6, R6, 0x1, -R45 ;  /* 0x000000010606a824 */ /* 0x000fe200078e0a2d */
[C---:B------:R-:W-:Y:S01]  /*11a80*/  ISETP.GT.U32.AND P2, PT, R45.reuse, R43, PT ;  /* 0x0000002b2d00720c */ /* 0x040fe20003f44070 */
[----:B------:R-:W-:Y:S02]  /*11a90*/  IMAD.MOV R42, RZ, RZ, -R42 ;  /* 0x000000ffff2a7224 */ /* 0x000fe400078e0a2a */
[C---:B------:R-:W-:Y:S02]  /*11aa0*/  IMAD R40, R45.reuse, R44, R40 ;  /* 0x0000002c2d287224 */ /* 0x040fe400078e0228 */
[----:B0-----:R-:W-:Y:S02]  /*11ab0*/  IMAD.MOV.U32 R7, RZ, RZ, R6 ;  /* 0x000000ffff077224 */ /* 0x001fe400078e0006 */
[----:B------:R-:W-:Y:S02]  /*11ac0*/  IMAD.MOV R29, RZ, RZ, -R29 ;  /* 0x000000ffff1d7224 */ /* 0x000fe400078e0a1d */
[----:B------:R-:W-:-:S02]  /*11ad0*/  IMAD R38, R45, R42, R38 ;  /* 0x0000002a2d267224 */ /* 0x000fc400078e0226 */
[----:B------:R-:W-:Y:S01]  /*11ae0*/  @!P3 IMAD.MOV R7, RZ, RZ, -R7 ;  /* 0x000000ffff07b224 */ /* 0x000fe200078e0a07 */
[C---:B------:R-:W-:Y:S01]  /*11af0*/  ISETP.GT.U32.AND P3, PT, R45.reuse, R40, PT ;  /* 0x000000282d00720c */ /* 0x040fe20003f64070 */
[C---:B------:R-:W-:Y:S02]  /*11b00*/  VIADD R47, R0.reuse, 0x113 ;  /* 0x00000113002f7836 */ /* 0x040fe40000000000 */
[----:B------:R-:W-:Y:S01]  /*11b10*/  IMAD R28, R45, R29, R28 ;  /* 0x0000001d2d1c7224 */ /* 0x000fe200078e021c */
[----:B------:R-:W-:Y:S01]  /*11b20*/  STL [R1+0x784], R7 ;  /* 0x0007840701007387 */ /* 0x000fe20000100800 */
[--C-:B------:R-:W-:Y:S01]  /*11b30*/  @!P5 IMAD.IADD R5, R5, 0x1, -R45.reuse ;  /* 0x000000010505d824 */ /* 0x100fe200078e0a2d */
[C---:B------:R-:W-:Y:S01]  /*11b40*/  ISETP.GT.U32.AND P5, PT, R45.reuse, R38, PT ;  /* 0x000000262d00720c */ /* 0x040fe20003fa4070 */
[----:B------:R-:W-:Y:S01]  /*11b50*/  VIADD R53, R0, 0x112 ;  /* 0x0000011200357836 */ /* 0x000fe20000000000 */
[----:B------:R-:W-:Y:S01]  /*11b60*/  IABS R42, R47 ;  /* 0x0000002f002a7213 */ /* 0x000fe20000000000 */
[--C-:B------:R-:W-:Y:S01]  /*11b70*/  @!P6 IMAD.IADD R4, R4, 0x1, -R45.reuse ;  /* 0x000000010404e824 */ /* 0x100fe200078e0a2d */
[----:B------:R-:W-:Y:S01]  /*11b80*/  ISETP.GT.U32.AND P6, PT, R45, R28, PT ;  /* 0x0000001c2d00720c */ /* 0x000fe20003fc4070 */
[----:B------:R-:W-:Y:S01]  /*11b90*/  @!P2 IMAD.IADD R43, R43, 0x1, -R45 ;  /* 0x000000012b2ba824 */ /* 0x000fe200078e0a2d */
[----:B------:R-:W-:Y:S01]  /*11ba0*/  IABS R29, R53 ;  /* 0x00000035001d7213 */ /* 0x000fe20000000000 */
[----:B------:R-:W-:Y:S01]  /*11bb0*/  IMAD.HI.U32 R46, R41, R42, RZ ;  /* 0x0000002a292e7227 */ /* 0x000fe200078e00ff */
[----:B------:R-:W-:-:S03]  /*11bc0*/  ISETP.GE.AND P2, PT, R55, RZ, PT ;  /* 0x000000ff3700720c */ /* 0x000fc60003f46270 */
[----:B------:R-:W-:Y:S02]  /*11bd0*/  VIADD R54, R0, 0x111 ;  /* 0x0000011100367836 */ /* 0x000fe40000000000 */
[----:B------:R-:W-:Y:S01]  /*11be0*/  @!P3 IMAD.IADD R40, R40, 0x1, -R45 ;  /* 0x000000012828b824 */ /* 0x000fe200078e0a2d */
[----:B------:R-:W-:Y:S01]  /*11bf0*/  ISETP.GT.U32.AND P3, PT, R45, R43, PT ;  /* 0x0000002b2d00720c */ /* 0x000fe20003f64070 */
[----:B------:R-:W-:Y:S01]  /*11c00*/  @!P4 IMAD.MOV R5, RZ, RZ, -R5 ;  /* 0x000000ffff05c224 */ /* 0x000fe200078e0a05 */
[----:B------:R-:W-:Y:S01]  /*11c10*/  IABS R39, R54 ;  /* 0x0000003600277213 */ /* 0x000fe20000000000 */
[----:B------:R-:W-:-:S03]  /*11c20*/  IMAD.HI.U32 R44, R41, R29, RZ ;  /* 0x0000001d292c7227 */ /* 0x000fc600078e00ff */
[----:B------:R0:W-:Y:S01]  /*11c30*/  STL [R1+0x778], R5 ;  /* 0x0007780501007387 */ /* 0x0001e20000100800 */
[----:B------:R-:W-:Y:S02]  /*11c40*/  IMAD.MOV R46, RZ, RZ, -R46 ;  /* 0x000000ffff2e7224 */ /* 0x000fe400078e0a2e */
[--C-:B------:R-:W-:Y:S01]  /*11c50*/  @!P5 IMAD.IADD R38, R38, 0x1, -R45.reuse ;  /* 0x000000012626d824 */ /* 0x100fe200078e0a2d */
[C---:B------:R-:W-:Y:S01]  /*11c60*/  ISETP.GT.U32.AND P5, PT, R45.reuse, R40, PT ;  /* 0x000000282d00720c */ /* 0x040fe20003fa4070 */
[----:B------:R-:W-:Y:S02]  /*11c70*/  IMAD.MOV R44, RZ, RZ, -R44 ;  /* 0x000000ffff2c7224 */ /* 0x000fe400078e0a2c */
[C---:B------:R-:W-:Y:S02]  /*11c80*/  IMAD R42, R45.reuse, R46, R42 ;  /* 0x0000002e2d2a7224 */ /* 0x040fe400078e022a */
[----:B------:R-:W-:Y:S01]  /*11c90*/  @!P6 IMAD.IADD R28, R28, 0x1, -R45 ;  /* 0x000000011c1ce824 */ /* 0x000fe200078e0a2d */
[----:B------:R-:W-:Y:S01]  /*11ca0*/  ISETP.GT.U32.AND P6, PT, R45, R38, PT ;  /* 0x000000262d00720c */ /* 0x000fe20003fc4070 */
[----:B0-----:R-:W-:-:S02]  /*11cb0*/  IMAD.MOV.U32 R5, RZ, RZ, R4 ;  /* 0x000000ffff057224 */ /* 0x001fc400078e0004 */
[----:B------:R-:W-:Y:S01]  /*11cc0*/  IMAD.HI.U32 R6, R41, R39, RZ ;  /* 0x0000002729067227 */ /* 0x000fe200078e00ff */
[----:B------:R-:W-:-:S03]  /*11cd0*/  ISETP.GT.U32.AND P4, PT, R45, R28, PT ;  /* 0x0000001c2d00720c */ /* 0x000fc60003f84070 */
[C---:B------:R-:W-:Y:S02]  /*11ce0*/  IMAD R29, R45.reuse, R44, R29 ;  /* 0x0000002c2d1d7224 */ /* 0x040fe400078e021d */
[----:B------:R-:W-:Y:S02]  /*11cf0*/  VIADD R56, R0, 0x110 ;  /* 0x0000011000387836 */ /* 0x000fe40000000000 */
[----:B------:R-:W-:Y:S01]  /*11d00*/  @!P0 IMAD.MOV R5, RZ, RZ, -R5 ;  /* 0x000000ffff058224 */ /* 0x000fe200078e0a05 */
[----:B------:R-:W-:Y:S01]  /*11d10*/  ISETP.GT.U32.AND P0, PT, R45, R42, PT ;  /* 0x0000002a2d00720c */ /* 0x000fe20003f04070 */
[----:B------:R-:W-:Y:S01]  /*11d20*/  IMAD.MOV R6, RZ, RZ, -R6 ;  /* 0x000000ffff067224 */ /* 0x000fe200078e0a06 */
[----:B------:R-:W-:Y:S01]  /*11d30*/  IABS R4, R56 ;  /* 0x0000003800047213 */ /* 0x000fe20000000000 */
[----:B------:R-:W-:Y:S01]  /*11d40*/  @!P3 IMAD.IADD R43, R43, 0x1, -R45 ;  /* 0x000000012b2bb824 */ /* 0x000fe200078e0a2d */
[C---:B------:R-:W-:Y:S01]  /*11d50*/  ISETP.GT.U32.AND P3, PT, R45.reuse, R29, PT ;  /* 0x0000001d2d00720c */ /* 0x040fe20003f64070 */
[----:B------:R-:W-:Y:S01]  /*11d60*/  IMAD R39, R45, R6, R39 ;  /* 0x000000062d277224 */ /* 0x000fe200078e0227 */
[----:B------:R0:W-:Y:S01]  /*11d70*/  STL [R1+0x76c], R5 ;  /* 0x00076c0501007387 */ /* 0x0001e20000100800 */
[----:B------:R-:W-:Y:S01]  /*11d80*/  @!P5 IMAD.IADD R40, R40, 0x1, -R45 ;  /* 0x000000012828d824 */ /* 0x000fe200078e0a2d */
[----:B------:R-:W-:Y:S01]  /*11d90*/  ISETP.GE.AND P5, PT, R49, RZ, PT ;  /* 0x000000ff3100720c */ /* 0x000fe20003fa6270 */
[----:B------:R-:W-:-:S02]  /*11da0*/  IMAD.MOV.U32 R8, RZ, RZ, R43 ;  /* 0x000000ffff087224 */ /* 0x000fc400078e002b */
[----:B------:R-:W-:Y:S02]  /*11db0*/  VIADD R55, R0, 0x10f ;  /* 0x0000010f00377836 */ /* 0x000fe40000000000 */
[----:B------:R-:W-:-:S03]  /*11dc0*/  IMAD.HI.U32 R44, R41, R4, RZ ;  /* 0x00000004292c7227 */ /* 0x000fc600078e00ff */
[----:B------:R-:W-:Y:S01]  /*11dd0*/  IABS R6, R55 ;  /* 0x0000003700067213 */ /* 0x000fe20000000000 */
[--C-:B------:R-:W-:Y:S01]  /*11de0*/  @!P6 IMAD.IADD R38, R38, 0x1, -R45.reuse ;  /* 0x000000012626e824 */ /* 0x100fe200078e0a2d */
[C---:B------:R-:W-:Y:S01]  /*11df0*/  ISETP.GT.U32.AND P6, PT, R45.reuse, R39, PT ;  /* 0x000000272d00720c */ /* 0x040fe20003fc4070 */
[----:B------:R-:W-:Y:S02]  /*11e00*/  @!P1 IMAD.MOV R8, RZ, RZ, -R8 ;  /* 0x000000ffff089224 */ /* 0x000fe400078e0a08 */
[----:B------:R-:W-:Y:S02]  /*11e10*/  IMAD.MOV R44, RZ, RZ, -R44 ;  /* 0x000000ffff2c7224 */ /* 0x000fe400078e0a2c */
[--C-:B------:R-:W-:Y:S01]  /*11e20*/  @!P0 IMAD.IADD R42, R42, 0x1, -R45.reuse ;  /* 0x000000012a2a8824 */ /* 0x100fe200078e0a2d */
[----:B------:R1:W-:Y:S01]  /*11e30*/  STL [R1+0x768], R8 ;  /* 0x0007680801007387 */ /* 0x0003e20000100800 */
[--C-:B------:R-:W-:Y:S01]  /*11e40*/  @!P4 IMAD.IADD R28, R28, 0x1, -R45.reuse ;  /* 0x000000011c1cc824 */ /* 0x100fe200078e0a2d */
[----:B------:R-:W-:Y:S01]  /*11e50*/  ISETP.GE.AND P4, PT, R48, RZ, PT ;  /* 0x000000ff3000720c */ /* 0x000fe20003f86270 */
[----:B------:R-:W-:Y:S01]  /*11e60*/  IMAD.MOV.U32 R7, RZ, RZ, R40 ;  /* 0x000000ffff077224 */ /* 0x000fe200078e0028 */
[----:B------:R-:W-:Y:S01]  /*11e70*/  ISETP.GT.U32.AND P1, PT, R45, R42, PT ;  /* 0x0000002a2d00720c */ /* 0x000fe20003f24070 */
[----:B------:R-:W-:Y:S01]  /*11e80*/  @!P3 IMAD.IADD R29, R29, 0x1, -R45 ;  /* 0x000000011d1db824 */ /* 0x000fe200078e0a2d */
[----:B------:R-:W-:Y:S01]  /*11e90*/  ISETP.GE.AND P3, PT, R53, RZ, PT ;  /* 0x000000ff3500720c */ /* 0x000fe20003f66270 */
[----:B------:R-:W-:Y:S01]  /*11ea0*/  IMAD R4, R45, R44, R4 ;  /* 0x0000002c2d047224 */ /* 0x000fe200078e0204 */
[----:B------:R-:W-:Y:S01]  /*11eb0*/  ISETP.GE.AND P0, PT, R47, RZ, PT ;  /* 0x000000ff2f00720c */ /* 0x000fe20003f06270 */
[----:B0-----:R-:W-:-:S04]  /*11ec0*/  IMAD.HI.U32 R5, R41, R6, RZ ;  /* 0x0000000629057227 */ /* 0x001fc800078e00ff */
[----:B-1----:R-:W-:Y:S02]  /*11ed0*/  IMAD.MOV.U32 R8, RZ, RZ, R38 ;  /* 0x000000ffff087224 */ /* 0x002fe400078e0026 */
[----:B------:R-:W-:Y:S01]  /*11ee0*/  @!P2 IMAD.MOV R7, RZ, RZ, -R7 ;  /* 0x000000ffff07a224 */ /* 0x000fe200078e0a07 */
[C---:B------:R-:W-:Y:S01]  /*11ef0*/  ISETP.GT.U32.AND P2, PT, R45.reuse, R29, PT ;  /* 0x0000001d2d00720c */ /* 0x040fe20003f44070 */
[----:B------:R-:W-:Y:S02]  /*11f00*/  VIADD R53, R0, 0x10e ;  /* 0x0000010e00357836 */ /* 0x000fe40000000000 */
[----:B------:R-:W-:Y:S01]  /*11f10*/  @!P5 IMAD.MOV R8, RZ, RZ, -R8 ;  /* 0x000000ffff08d224 */ /* 0x000fe200078e0a08 */
[----:B------:R-:W-:Y:S01]  /*11f20*/  ISETP.GT.U32.AND P5, PT, R45, R4, PT ;  /* 0x000000042d00720c */ /* 0x000fe20003fa4070 */
[----:B------:R-:W-:Y:S01]  /*11f30*/  IMAD.MOV R5, RZ, RZ, -R5 ;  /* 0x000000ffff057224 */ /* 0x000fe200078e0a05 */
[----:B------:R0:W-:Y:S01]  /*11f40*/  STL [R1+0x760], R7 ;  /* 0x0007600701007387 */ /* 0x0001e20000100800 */
[--C-:B------:R-:W-:Y:S01]  /*11f50*/  @!P6 IMAD.IADD R39, R39, 0x1, -R45.reuse ;  /* 0x000000012727e824 */ /* 0x100fe200078e0a2d */
[----:B------:R-:W-:Y:S01]  /*11f60*/  IABS R40, R53 ;  /* 0x0000003500287213 */ /* 0x000fe20000000000 */
[C---:B------:R-:W-:Y:S01]  /*11f70*/  IMAD R6, R45.reuse, R5, R6 ;  /* 0x000000052d067224 */ /* 0x040fe200078e0206 */
[----:B------:R1:W-:Y:S01]  /*11f80*/  STL [R1+0x758], R8 ;  /* 0x0007580801007387 */ /* 0x0003e20000100800 */
[----:B------:R-:W-:Y:S01]  /*11f90*/  @!P1 IMAD.IADD R42, R42, 0x1, -R45 ;  /* 0x000000012a2a9824 */ /* 0x000fe200078e0a2d */
[----:B------:R-:W-:Y:S01]  /*11fa0*/  ISETP.GT.U32.AND P6, PT, R45, R39, PT ;  /* 0x000000272d00720c */ /* 0x000fe20003fc4070 */
[----:B------:R-:W-:Y:S01]  /*11fb0*/  IMAD.HI.U32 R38, R41, R40, RZ ;  /* 0x0000002829267227 */ /* 0x000fe200078e00ff */
[----:B------:R-:W-:-:S03]  /*11fc0*/  ISETP.GT.U32.AND P1, PT, R45, R6, PT ;  /* 0x000000062d00720c */ /* 0x000fc60003f24070 */
[----:B0-----:R-:W-:Y:S02]  /*11fd0*/  IMAD.MOV.U32 R7, RZ, RZ, R28 ;  /* 0x000000ffff077224 */ /* 0x001fe400078e001c */
[----:B------:R-:W-:Y:S01]  /*11fe0*/  @!P2 IMAD.IADD R29, R29, 0x1, -R45 ;  /* 0x000000011d1da824 */ /* 0x000fe200078e0a2d */
[----:B------:R-:W-:Y:S01]  /*11ff0*/  ISETP.GE.AND P2, PT, R56, RZ, PT ;  /* 0x000000ff3800720c */ /* 0x000fe20003f46270 */
[----:B------:R-:W-:Y:S01]  /*12000*/  @!P4 IMAD.MOV R7, RZ, RZ, -R7 ;  /* 0x000000ffff07c224 */ /* 0x000fe200078e0a07 */
[----:B------:R-:W-:Y:S01]  /*12010*/  ISETP.GE.AND P4, PT, R54, RZ, PT ;  /* 0x000000ff3600720c */ /* 0x000fe20003f86270 */
[----:B------:R-:W-:Y:S01]  /*12020*/  @!P5 IMAD.IADD R4, R4, 0x1, -R45 ;  /* 0x000000010404d824 */ /* 0x000fe200078e0a2d */
[----:B------:R-:W-:Y:S01]  /*12030*/  ISETP.GE.AND P5, PT, R53, RZ, PT ;  /* 0x000000ff3500720c */ /* 0x000fe20003fa6270 */
[----:B------:R-:W-:Y:S01]  /*12040*/  IMAD.MOV R38, RZ, RZ, -R38 ;  /* 0x000000ffff267224 */ /* 0x000fe200078e0a26 */
[----:B------:R0:W-:Y:S01]  /*12050*/  STL [R1+0x754], R7 ;  /* 0x0007540701007387 */ /* 0x0001e20000100800 */
[----:B-1----:R-:W-:-:S02]  /*12060*/  IMAD.MOV.U32 R8, RZ, RZ, R29 ;  /* 0x000000ffff087224 */ /* 0x002fc400078e001d */
[----:B------:R-:W-:Y:S02]  /*12070*/  IMAD R40, R45, R38, R40 ;  /* 0x000000262d287224 */ /* 0x000fe400078e0228 */
[--C-:B------:R-:W-:Y:S01]  /*12080*/  @!P6 IMAD.IADD R39, R39, 0x1, -R45.reuse ;  /* 0x000000012727e824 */ /* 0x100fe200078e0a2d */
[----:B------:R-:W-:Y:S01]  /*12090*/  ISETP.GE.AND P6, PT, R55, RZ, PT ;  /* 0x000000ff3700720c */ /* 0x000fe20003fc6270 */
[----:B------:R-:W-:Y:S01]  /*120a0*/  @!P3 IMAD.MOV R8, RZ, RZ, -R8 ;  /* 0x000000ffff08b224 */ /* 0x000fe200078e0a08 */
[C---:B------:R-:W-:Y:S01]  /*120b0*/  ISETP.GT.U32.AND P3, PT, R45.reuse, R40, PT ;  /* 0x000000282d00720c */ /* 0x040fe20003f64070 */
[----:B------:R-:W-:Y:S02]  /*120c0*/  @!P1 IMAD.IADD R6, R6, 0x1, -R45 ;  /* 0x0000000106069824 */ /* 0x000fe400078e0a2d */
[----:B0-----:R-:W-:Y:S02]  /*120d0*/  IMAD.MOV.U32 R7, RZ, RZ, R42 ;  /* 0x000000ffff077224 */ /* 0x001fe400078e002a */
[C---:B------:R-:W-:Y:S01]  /*120e0*/  VIADD R54, R0.reuse, 0x10d ;  /* 0x0000010d00367836 */ /* 0x040fe20000000000 */
[C---:B------:R-:W-:Y:S01]  /*120f0*/  ISETP.GT.U32.AND P1, PT, R45.reuse, R6, PT ;  /* 0x000000062d00720c */ /* 0x040fe20003f24070 */
[----:B------:R-:W-:Y:S01]  /*12100*/  @!P0 IMAD.MOV R7, RZ, RZ, -R7 ;  /* 0x000000ffff078224 */ /* 0x000fe200078e0a07 */
[----:B------:R-:W-:Y:S01]  /*12110*/  ISETP.GT.U32.AND P0, PT, R45, R4, PT ;  /* 0x000000042d00720c */ /* 0x000fe20003f04070 */
[C---:B------:R-:W-:Y:S01]  /*12120*/  VIADD R55, R0.reuse, 0x10c ;  /* 0x0000010c00377836 */ /* 0x040fe20000000000 */
[----:B------:R-:W-:Y:S01]  /*12130*/  IABS R28, R54 ;  /* 0x00000036001c7213 */ /* 0x000fe20000000000 */
[----:B------:R-:W-:Y:S01]  /*12140*/  VIADD R49, R0, 0x108 ;  /* 0x0000010800317836 */ /* 0x000fe20000000000 */
[----:B------:R0:W-:Y:S01]  /*12150*/  STL [R1+0x750], R7 ;  /* 0x0007500701007387 */ /* 0x0001e20000100800 */
[----:B------:R-:W-:Y:S01]  /*12160*/  @!P3 IMAD.IADD R40, R40, 0x1, -R45 ;  /* 0x000000012828b824 */ /* 0x000fe200078e0a2d */
[----:B------:R-:W-:Y:S01]  /*12170*/  IABS R5, R55 ;  /* 0x0000003700057213 */ /* 0x000fe20000000000 */
[----:B------:R-:W-:Y:S01]  /*12180*/  IMAD.HI.U32 R38, R41, R28, RZ ;  /* 0x0000001c29267227 */ /* 0x000fe200078e00ff */
[----:B------:R-:W-:Y:S02]  /*12190*/  STL [R1+0x74c], R8 ;  /* 0x00074c0801007387 */ /* 0x000fe40000100800 */
[----:B------:R-:W-:Y:S01]  /*121a0*/  ISETP.GT.U32.AND P3, PT, R45, R40, PT ;  /* 0x000000282d00720c */ /* 0x000fe20003f64070 */
[----:B------:R-:W-:-:S04]  /*121b0*/  IMAD.HI.U32 R29, R41, R5, RZ ;  /* 0x00000005291d7227 */ /* 0x000fc800078e00ff */
[----:B0-----:R-:W-:Y:S02]  /*121c0*/  IMAD.MOV.U32 R7, RZ, RZ, R39 ;  /* 0x000000ffff077224 */ /* 0x001fe400078e0027 */
[----:B------:R-:W-:Y:S01]  /*121d0*/  @!P0 IMAD.IADD R4, R4, 0x1, -R45 ;  /* 0x0000000104048824 */ /* 0x000fe200078e0a2d */
[----:B------:R-:W-:Y:S01]  /*121e0*/  ISETP.GE.AND P0, PT, R55, RZ, PT ;  /* 0x000000ff3700720c */ /* 0x000fe20003f06270 */
[----:B------:R-:W-:Y:S01]  /*121f0*/  @!P4 IMAD.MOV R7, RZ, RZ, -R7 ;  /* 0x000000ffff07c224 */ /* 0x000fe200078e0a07 */
[----:B------:R-:W-:Y:S01]  /*12200*/  ISETP.GE.AND P4, PT, R54, RZ, PT ;  /* 0x000000ff3600720c */ /* 0x000fe20003f86270 */
[----:B------:R-:W-:Y:S02]  /*12210*/  IMAD.MOV R38, RZ, RZ, -R38 ;  /* 0x000000ffff267224 */ /* 0x000fe400078e0a26 */
[----:B------:R-:W-:Y:S01]  /*12220*/  @!P1 IMAD.IADD R6, R6, 0x1, -R45 ;  /* 0x0000000106069824 */ /* 0x000fe200078e0a2d */
[----:B------:R0:W-:Y:S01]  /*12230*/  STL [R1+0x748], R7 ;  /* 0x0007480701007387 */ /* 0x0001e20000100800 */
[----:B------:R-:W-:-:S02]  /*12240*/  IMAD.MOV R29, RZ, RZ, -R29 ;  /* 0x000000ffff1d7224 */ /* 0x000fc400078e0a1d */
[C---:B------:R-:W-:Y:S02]  /*12250*/  IMAD R28, R45.reuse, R38, R28 ;  /* 0x000000262d1c7224 */ /* 0x040fe400078e021c */
[----:B------:R-:W-:Y:S02]  /*12260*/  VIADD R55, R0, 0x10b ;  /* 0x0000010b00377836 */ /* 0x000fe40000000000 */
[----:B------:R-:W-:Y:S01]  /*12270*/  IMAD R5, R45, R29, R5 ;  /* 0x0000001d2d057224 */ /* 0x000fe200078e0205 */
[----:B------:R-:W-:Y:S01]  /*12280*/  IABS R29, R49 ;  /* 0x00000031001d7213 */ /* 0x000fe20000000000 */
[----:B------:R-:W-:Y:S01]  /*12290*/  @!P3 IMAD.IADD R40, R40, 0x1, -R45 ;  /* 0x000000012828b824 */ /* 0x000fe200078e0a2d */
[----:B------:R-:W-:Y:S01]  /*122a0*/  ISETP.GE.AND P1, PT, R55, RZ, PT ;  /* 0x000000ff3700720c */ /* 0x000fe20003f26270 */
[----:B0-----:R-:W-:Y:S01]  /*122b0*/  IMAD.MOV.U32 R7, RZ, RZ, R4 ;  /* 0x000000ffff077224 */ /* 0x001fe200078e0004 */
[----:B------:R-:W-:Y:S01]  /*122c0*/  IABS R4, R55 ;  /* 0x0000003700047213 */ /* 0x000fe20000000000 */
[----:B------:R-:W-:Y:S01]  /*122d0*/  VIADD R54, R0, 0x10a ;  /* 0x0000010a00367836 */ /* 0x000fe20000000000 */
[----:B------:R-:W-:Y:S01]  /*122e0*/  ISETP.GT.U32.AND P3, PT, R45, R5, PT ;  /* 0x000000052d00720c */ /* 0x000fe20003f64070 */
[----:B------:R-:W-:-:S02]  /*122f0*/  @!P2 IMAD.MOV R7, RZ, RZ, -R7 ;  /* 0x000000ffff07a224 */ /* 0x000fc400078e0a07 */
[----:B------:R-:W-:Y:S01]  /*12300*/  IMAD.HI.U32 R42, R41, R4, RZ ;  /* 0x00000004292a7227 */ /* 0x000fe200078e00ff */
[----:B------:R-:W-:Y:S02]  /*12310*/  IABS R43, R54 ;  /* 0x00000036002b7213 */ /* 0x000fe40000000000 */
[----:B------:R0:W-:Y:S01]  /*12320*/  STL [R1+0x740], R7 ;  /* 0x0007400701007387 */ /* 0x0001e20000100800 */
[----:B------:R-:W-:Y:S01]  /*12330*/  IMAD.MOV R42, RZ, RZ, -R42 ;  /* 0x000000ffff2a7224 */ /* 0x000fe200078e0a2a */
[----:B------:R-:W-:Y:S01]  /*12340*/  ISETP.GE.AND P2, PT, R54, RZ, PT ;  /* 0x000000ff3600720c */ /* 0x000fe20003f46270 */
[----:B------:R-:W-:Y:S02]  /*12350*/  VIADD R55, R0, 0x109 ;  /* 0x0000010900377836 */ /* 0x000fe40000000000 */
[----:B------:R-:W-:Y:S02]  /*12360*/  IMAD R4, R45, R42, R4 ;  /* 0x0000002a2d047224 */ /* 0x000fe400078e0204 */
[----:B------:R-:W-:Y:S01]  /*12370*/  @!P3 IMAD.IADD R5, R5, 0x1, -R45 ;  /* 0x000000010505b824 */ /* 0x000fe200078e0a2d */
[----:B------:R-:W-:Y:S01]  /*12380*/  IABS R39, R55 ;  /* 0x0000003700277213 */ /* 0x000fe20000000000 */
[----:B------:R-:W-:-:S04]  /*12390*/  IMAD.HI.U32 R38, R41, R43, RZ ;  /* 0x0000002b29267227 */ /* 0x000fc800078e00ff */
[----:B0-----:R-:W-:Y:S02]  /*123a0*/  IMAD.MOV.U32 R7, RZ, RZ, R6 ;  /* 0x000000ffff077224 */ /* 0x001fe400078e0006 */
[----:B------:R-:W-:Y:S02]  /*123b0*/  IMAD.MOV R38, RZ, RZ, -R38 ;  /* 0x000000ffff267224 */ /* 0x000fe400078e0a26 */
[----:B------:R-:W-:Y:S01]  /*123c0*/  @!P6 IMAD.MOV R7, RZ, RZ, -R7 ;  /* 0x000000ffff07e224 */ /* 0x000fe200078e0a07 */
[----:B------:R-:W-:Y:S01]  /*123d0*/  ISETP.GT.U32.AND P6, PT, R45, R28, PT ;  /* 0x0000001c2d00720c */ /* 0x000fe20003fc4070 */
[----:B------:R-:W-:-:S03]  /*123e0*/  IMAD.HI.U32 R44, R41, R39, RZ ;  /* 0x00000027292c7227 */ /* 0x000fc600078e00ff */
[----:B------:R0:W-:Y:S01]  /*123f0*/  STL [R1+0x734], R7 ;  /* 0x0007340701007387 */ /* 0x0001e20000100800 */
[----:B------:R-:W-:Y:S02]  /*12400*/  VIADD R48, R0, 0x107 ;  /* 0x0000010700307836 */ /* 0x000fe40000000000 */
[----:B------:R-:W-:Y:S02]  /*12410*/  IMAD R43, R45, R38, R43 ;  /* 0x000000262d2b7224 */ /* 0x000fe400078e022b */
[----:B------:R-:W-:Y:S01]  /*12420*/  IMAD.MOV R44, RZ, RZ, -R44 ;  /* 0x000000ffff2c7224 */ /* 0x000fe200078e0a2c */
[----:B------:R-:W-:Y:S01]  /*12430*/  IABS R6, R48 ;  /* 0x0000003000067213 */ /* 0x000fe20000000000 */
[----:B------:R-:W-:-:S04]  /*12440*/  IMAD.HI.U32 R42, R41, R29, RZ ;  /* 0x0000001d292a7227 */ /* 0x000fc800078e00ff */
[----:B------:R-:W-:Y:S01]  /*12450*/  @!P6 IMAD.IADD R28, R28, 0x1, -R45 ;  /* 0x000000011c1ce824 */ /* 0x000fe200078e0a2d */
[C---:B------:R-:W-:Y:S01]  /*12460*/  ISETP.GT.U32.AND P6, PT, R45.reuse, R4, PT ;  /* 0x000000042d00720c */ /* 0x040fe20003fc4070 */
[----:B0-----:R-:W-:Y:S02]  /*12470*/  IMAD.MOV.U32 R7, RZ, RZ, R40 ;  /* 0x000000ffff077224 */ /* 0x001fe400078e0028 */
[C---:B------:R-:W-:Y:S01]  /*12480*/  IMAD R39, R45.reuse, R44, R39 ;  /* 0x0000002c2d277224 */ /* 0x040fe200078e0227 */
[C---:B------:R-:W-:Y:S01]  /*12490*/  ISETP.GT.U32.AND P3, PT, R45.reuse, R28, PT ;  /* 0x0000001c2d00720c */ /* 0x040fe20003f64070 */
[----:B------:R-:W-:Y:S01]  /*124a0*/  @!P5 IMAD.MOV R7, RZ, RZ, -R7 ;  /* 0x000000ffff07d224 */ /* 0x000fe200078e0a07 */
[----:B------:R-:W-:Y:S01]  /*124b0*/  ISETP.GT.U32.AND P5, PT, R45, R5, PT ;  /* 0x000000052d00720c */ /* 0x000fe20003fa4070 */
[----:B------:R-:W-:Y:S02]  /*124c0*/  IMAD.MOV R42, RZ, RZ, -R42 ;  /* 0x000000ffff2a7224 */ /* 0x000fe400078e0a2a */
[----:B------:R-:W-:Y:S01]  /*124d0*/  IMAD.HI.U32 R38, R41, R6, RZ ;  /* 0x0000000629267227 */ /* 0x000fe200078e00ff */
[----:B------:R0:W-:Y:S03]  /*124e0*/  STL [R1+0x730], R7 ;  /* 0x0007300701007387 */ /* 0x0001e60000100800 */
[----:B------:R-:W-:-:S02]  /*124f0*/  @!P6 IMAD.IADD R4, R4, 0x1, -R45 ;  /* 0x000000010404e824 */ /* 0x000fc400078e0a2d */
[C---:B------:R-:W-:Y:S02]  /*12500*/  IMAD R29, R45.reuse, R42, R29 ;  /* 0x0000002a2d1d7224 */ /* 0x040fe400078e021d */
[----:B------:R-:W-:Y:S01]  /*12510*/  @!P3 IMAD.IADD R28, R28, 0x1, -R45 ;  /* 0x000000011c1cb824 */ /* 0x000fe200078e0a2d */
[C---:B------:R-:W-:Y:S01]  /*12520*/  ISETP.GT.U32.AND P3, PT, R45.reuse, R43, PT ;  /* 0x0000002b2d00720c */ /* 0x040fe20003f64070 */
[----:B------:R-:W-:Y:S01]  /*12530*/  IMAD.MOV R38, RZ, RZ, -R38 ;  /* 0x000000ffff267224 */ /* 0x000fe200078e0a26 */
[C---:B------:R-:W-:Y:S01]  /*12540*/  ISETP.GT.U32.AND P6, PT, R45.reuse, R4, PT ;  /* 0x000000042d00720c */ /* 0x040fe20003fc4070 */
[----:B0-----:R-:W-:Y:S02]  /*12550*/  IMAD.MOV.U32 R7, RZ, RZ, R28 ;  /* 0x000000ffff077224 */ /* 0x001fe400078e001c */
[C---:B------:R-:W-:Y:S02]  /*12560*/  VIADD R53, R0.reuse, 0x105 ;  /* 0x0000010500357836 */ /* 0x040fe40000000000 */
[----:B------:R-:W-:Y:S01]  /*12570*/  @!P4 IMAD.MOV R7, RZ, RZ, -R7 ;  /* 0x000000ffff07c224 */ /* 0x000fe200078e0a07 */
[----:B------:R-:W-:Y:S01]  /*12580*/  ISETP.GT.U32.AND P4, PT, R45, R39, PT ;  /* 0x000000272d00720c */ /* 0x000fe20003f84070 */
[--C-:B------:R-:W-:Y:S01]  /*12590*/  @!P5 IMAD.IADD R5, R5, 0x1, -R45.reuse ;  /* 0x000000010505d824 */ /* 0x100fe200078e0a2d */
[C---:B------:R-:W-:Y:S01]  /*125a0*/  ISETP.GT.U32.AND P5, PT, R45.reuse, R29, PT ;  /* 0x0000001d2d00720c */ /* 0x040fe20003fa4070 */
[----:B------:R-:W-:Y:S01]  /*125b0*/  VIADD R47, R0, 0x106 ;  /* 0x00000106002f7836 */ /* 0x000fe20000000000 */
[----:B------:R-:W-:Y:S01]  /*125c0*/  STL [R1+0x72c], R7 ;  /* 0x00072c0701007387 */ /* 0x000fe20000100800 */
[----:B------:R-:W-:Y:S01]  /*125d0*/  IMAD R6, R45, R38, R6 ;  /* 0x000000262d067224 */ /* 0x000fe200078e0206 */
[----:B------:R-:W-:Y:S01]  /*125e0*/  IABS R38, R53 ;  /* 0x0000003500267213 */ /* 0x000fe20000000000 */
[--C-:B------:R-:W-:Y:S01]  /*125f0*/  @!P3 IMAD.IADD R43, R43, 0x1, -R45.reuse ;  /* 0x000000012b2bb824 */ /* 0x100fe200078e0a2d */
[----:B------:R-:W-:Y:S01]  /*12600*/  IABS R42, R47 ;  /* 0x0000002f002a7213 */ /* 0x000fe20000000000 */
[----:B------:R-:W-:Y:S01]  /*12610*/  @!P6 IMAD.IADD R4, R4, 0x1, -R45 ;  /* 0x000000010404e824 */ /* 0x000fe200078e0a2d */
[----:B------:R-:W-:Y:S01]  /*12620*/  ISETP.GT.U32.AND P6, PT, R45, R6, PT ;  /* 0x000000062d00720c */ /* 0x000fe20003fc4070 */
[----:B------:R-:W-:Y:S01]  /*12630*/  IMAD.HI.U32 R44, R41, R38, RZ ;  /* 0x00000026292c7227 */ /* 0x000fe200078e00ff */
[----:B------:R-:W-:-:S03]  /*12640*/  ISETP.GE.AND P3, PT, R55, RZ, PT ;  /* 0x000000ff3700720c */ /* 0x000fc60003f66270 */
[----:B------:R-:W-:Y:S01]  /*12650*/  @!P4 IMAD.IADD R39, R39, 0x1, -R45 ;  /* 0x000000012727c824 */ /* 0x000fe200078e0a2d */
[----:B------:R-:W-:Y:S01]  /*12660*/  ISETP.GT.U32.AND P4, PT, R45, R43, PT ;  /* 0x0000002b2d00720c */ /* 0x000fe20003f84070 */
[----:B------:R-:W-:-:S04]  /*12670*/  IMAD.HI.U32 R46, R41, R42, RZ ;  /* 0x0000002a292e7227 */ /* 0x000fc800078e00ff */
[----:B------:R-:W-:Y:S02]  /*12680*/  VIADD R54, R0, 0x104 ;  /* 0x0000010400367836 */ /* 0x000fe40000000000 */
[----:B------:R-:W-:Y:S02]  /*12690*/  IMAD.MOV R44, RZ, RZ, -R44 ;  /* 0x000000ffff2c7224 */ /* 0x000fe400078e0a2c */
[----:B------:R-:W-:Y:S01]  /*126a0*/  @!P5 IMAD.IADD R29, R29, 0x1, -R45 ;  /* 0x000000011d1dd824 */ /* 0x000fe200078e0a2d */
[C---:B------:R-:W-:Y:S01]  /*126b0*/  ISETP.GT.U32.AND P5, PT, R45.reuse, R39, PT ;  /* 0x000000272d00720c */ /* 0x040fe20003fa4070 */
[----:B------:R-:W-:Y:S01]  /*126c0*/  @!P0 IMAD.MOV R5, RZ, RZ, -R5 ;  /* 0x000000ffff058224 */ /* 0x000fe200078e0a05 */
[----:B------:R-:W-:Y:S01]  /*126d0*/  IABS R40, R54 ;  /* 0x0000003600287213 */ /* 0x000fe20000000000 */
[----:B------:R-:W-:Y:S02]  /*126e0*/  IMAD.MOV R46, RZ, RZ, -R46 ;  /* 0x000000ffff2e7224 */ /* 0x000fe400078e0a2e */
[C---:B------:R-:W-:Y:S01]  /*126f0*/  IMAD R38, R45.reuse, R44, R38 ;  /* 0x0000002c2d267224 */ /* 0x040fe200078e0226 */
[----:B------:R0:W-:Y:S01]  /*12700*/  STL [R1+0x720], R5 ;  /* 0x0007200501007387 */ /* 0x0001e20000100800 */
[----:B------:R-:W-:-:S02]  /*12710*/  IMAD R42, R45, R46, R42 ;  /* 0x0000002e2d2a7224 */ /* 0x000fc400078e022a */
[--C-:B------:R-:W-:Y:S01]  /*12720*/  @!P6 IMAD.IADD R6, R6, 0x1, -R45.reuse ;  /* 0x000000010606e824 */ /* 0x100fe200078e0a2d */
[----:B------:R-:W-:Y:S01]  /*12730*/  ISETP.GT.U32.AND P6, PT, R45, R29, PT ;  /* 0x0000001d2d00720c */ /* 0x000fe20003fc4070 */
[----:B------:R-:W-:Y:S01]  /*12740*/  @!P4 IMAD.IADD R43, R43, 0x1, -R45 ;  /* 0x000000012b2bc824 */ /* 0x000fe200078e0a2d */
[----:B------:R-:W-:Y:S01]  /*12750*/  ISETP.GT.U32.AND P4, PT, R45, R38, PT ;  /* 0x000000262d00720c */ /* 0x000fe20003f84070 */
[----:B------:R-:W-:Y:S01]  /*12760*/  IMAD.HI.U32 R28, R41, R40, RZ ;  /* 0x00000028291c7227 */ /* 0x000fe200078e00ff */
[----:B------:R-:W-:-:S03]  /*12770*/  ISETP.GT.U32.AND P0, PT, R45, R6, PT ;  /* 0x000000062d00720c */ /* 0x000fc60003f04070 */
[----:B0-----:R-:W-:Y:S02]  /*12780*/  IMAD.MOV.U32 R5, RZ, RZ, R4 ;  /* 0x000000ffff057224 */ /* 0x001fe400078e0004 */
[----:B------:R-:W-:Y:S02]  /*12790*/  VIADD R56, R0, 0x103 ;  /* 0x0000010300387836 */ /* 0x000fe40000000000 */
[----:B------:R-:W-:Y:S01]  /*127a0*/  @!P1 IMAD.MOV R5, RZ, RZ, -R5 ;  /* 0x000000ffff059224 */ /* 0x000fe200078e0a05 */
[----:B------:R-:W-:Y:S01]  /*127b0*/  ISETP.GT.U32.AND P1, PT, R45, R42, PT ;  /* 0x0000002a2d00720c */ /* 0x000fe20003f24070 */
[----:B------:R-:W-:Y:S01]  /*127c0*/  IMAD.MOV R28, RZ, RZ, -R28 ;  /* 0x000000ffff1c7224 */ /* 0x000fe200078e0a1c */
[----:B------:R-:W-:Y:S01]  /*127d0*/  IABS R4, R56 ;  /* 0x0000003800047213 */ /* 0x000fe20000000000 */
[----:B------:R-:W-:Y:S01]  /*127e0*/  @!P5 IMAD.IADD R39, R39, 0x1, -R45 ;  /* 0x000000012727d824 */ /* 0x000fe200078e0a2d */
[----:B------:R-:W-:Y:S01]  /*127f0*/  ISETP.GE.AND P5, PT, R49, RZ, PT ;  /* 0x000000ff3100720c */ /* 0x000fe20003fa6270 */
[----:B------:R-:W-:Y:S01]  /*12800*/  IMAD.MOV.U32 R8, RZ, RZ, R43 ;  /* 0x000000ffff087224 */ /* 0x000fe200078e002b */
[----:B------:R0:W-:Y:S01]  /*12810*/  STL [R1+0x714], R5 ;  /* 0x0007140501007387 */ /* 0x0001e20000100800 */
[----:B------:R-:W-:-:S02]  /*12820*/  IMAD R40, R45, R28, R40 ;  /* 0x0000001c2d287224 */ /* 0x000fc400078e0228 */
[----:B------:R-:W-:Y:S02]  /*12830*/  IMAD.MOV.U32 R7, RZ, RZ, R39 ;  /* 0x000000ffff077224 */ /* 0x000fe400078e0027 */
[----:B------:R-:W-:Y:S02]  /*12840*/  VIADD R55, R0, 0x102 ;  /* 0x0000010200377836 */ /* 0x000fe40000000000 */
[----:B------:R-:W-:-:S03]  /*12850*/  IMAD.HI.U32 R44, R41, R4, RZ ;  /* 0x00000004292c7227 */ /* 0x000fc600078e00ff */
[----:B------:R-:W-:Y:S01]  /*12860*/  IABS R28, R55 ;  /* 0x00000037001c7213 */ /* 0x000fe20000000000 */
[----:B------:R-:W-:Y:S02]  /*12870*/  @!P2 IMAD.MOV R8, RZ, RZ, -R8 ;  /* 0x000000ffff08a224 */ /* 0x000fe400078e0a08 */
[--C-:B------:R-:W-:Y:S01]  /*12880*/  @!P6 IMAD.IADD R29, R29, 0x1, -R45.reuse ;  /* 0x000000011d1de824 */ /* 0x100fe200078e0a2d */
[----:B------:R-:W-:Y:S01]  /*12890*/  ISETP.GT.U32.AND P6, PT, R45, R40, PT ;  /* 0x000000282d00720c */ /* 0x000fe20003fc4070 */
[----:B------:R-:W-:Y:S01]  /*128a0*/  @!P4 IMAD.IADD R38, R38, 0x1, -R45 ;  /* 0x000000012626c824 */ /* 0x000fe200078e0a2d */
[----:B------:R-:W-:Y:S01]  /*128b0*/  ISETP.GE.AND P4, PT, R53, RZ, PT ;  /* 0x000000ff3500720c */ /* 0x000fe20003f86270 */
[----:B------:R-:W-:Y:S01]  /*128c0*/  @!P3 IMAD.MOV R7, RZ, RZ, -R7 ;  /* 0x000000ffff07b224 */ /* 0x000fe200078e0a07 */
[----:B------:R-:W-:Y:S01]  /*128d0*/  STL [R1+0x710], R8 ;  /* 0x0007100801007387 */ /* 0x000fe20000100800 */
[----:B------:R-:W-:Y:S01]  /*128e0*/  IMAD.MOV R44, RZ, RZ, -R44 ;  /* 0x000000ffff2c7224 */ /* 0x000fe200078e0a2c */
[----:B------:R-:W-:Y:S01]  /*128f0*/  ISETP.GT.U32.AND P3, PT, R45, R38, PT ;  /* 0x000000262d00720c */ /* 0x000fe20003f64070 */
[----:B------:R-:W-:Y:S01]  /*12900*/  @!P1 IMAD.IADD R42, R42, 0x1, -R45 ;  /* 0x000000012a2a9824 */ /* 0x000fe200078e0a2d */
[----:B------:R1:W-:Y:S01]  /*12910*/  STL [R1+0x708], R7 ;  /* 0x0007080701007387 */ /* 0x0003e20000100800 */
[----:B------:R-:W-:Y:S01]  /*12920*/  VIADD R53, R0, 0x101 ;  /* 0x0000010100357836 */ /* 0x000fe20000000000 */
[----:B------:R-:W-:Y:S01]  /*12930*/  ISETP.GE.AND P1, PT, R47, RZ, PT ;  /* 0x000000ff2f00720c */ /* 0x000fe20003f26270 */
[C---:B------:R-:W-:Y:S01]  /*12940*/  IMAD R4, R45.reuse, R44, R4 ;  /* 0x0000002c2d047224 */ /* 0x040fe200078e0204 */
[----:B------:R-:W-:Y:S01]  /*12950*/  ISETP.GT.U32.AND P2, PT, R45, R42, PT ;  /* 0x0000002a2d00720c */ /* 0x000fe20003f44070 */
[----:B0-----:R-:W-:-:S04]  /*12960*/  IMAD.HI.U32 R5, R41, R28, RZ ;  /* 0x0000001c29057227 */ /* 0x001fc800078e00ff */
[----:B------:R-:W-:Y:S01]  /*12970*/  @!P0 IMAD.IADD R6, R6, 0x1, -R45 ;  /* 0x0000000106068824 */ /* 0x000fe200078e0a2d */
[----:B------:R-:W-:Y:S01]  /*12980*/  ISETP.GE.AND P0, PT, R48, RZ, PT ;  /* 0x000000ff3000720c */ /* 0x000fe20003f06270 */
[----:B-1----:R-:W-:Y:S01]  /*12990*/  IMAD.MOV.U32 R7, RZ, RZ, R29 ;  /* 0x000000ffff077224 */ /* 0x002fe200078e001d */
[----:B------:R-:W-:Y:S01]  /*129a0*/  IABS R29, R53 ;  /* 0x00000035001d7213 */ /* 0x000fe20000000000 */
[----:B------:R-:W-:Y:S02]  /*129b0*/  IMAD.MOV R5, RZ, RZ, -R5 ;  /* 0x000000ffff057224 */ /* 0x000fe400078e0a05 */
[----:B------:R-:W-:Y:S01]  /*129c0*/  @!P5 IMAD.MOV R7, RZ, RZ, -R7 ;  /* 0x000000ffff07d224 */ /* 0x000fe200078e0a07 */
[----:B------:R-:W-:Y:S01]  /*129d0*/  ISETP.GT.U32.AND P5, PT, R45, R4, PT ;  /* 0x000000042d00720c */ /* 0x000fe20003fa4070 */
[----:B------:R-:W-:Y:S02]  /*129e0*/  @!P6 IMAD.IADD R40, R40, 0x1, -R45 ;  /* 0x000000012828e824 */ /* 0x000fe400078e0a2d */
[----:B------:R-:W-:Y:S01]  /*129f0*/  IMAD.HI.U32 R39, R41, R29, RZ ;  /* 0x0000001d29277227 */ /* 0x000fe200078e00ff */
[----:B------:R0:W-:Y:S02]  /*12a00*/  STL [R1+0x700], R7 ;  /* 0x0007000701007387 */ /* 0x0001e40000100800 */
[C---:B------:R-:W-:Y:S01]  /*12a10*/  ISETP.GT.U32.AND P6, PT, R45.reuse, R40, PT ;  /* 0x000000282d00720c */ /* 0x040fe20003fc4070 */
[----:B------:R-:W-:-:S02]  /*12a20*/  IMAD R28, R45, R5, R28 ;  /* 0x000000052d1c7224 */ /* 0x000fc400078e021c */
[----:B------:R-:W-:Y:S01]  /*12a30*/  @!P3 IMAD.IADD R38, R38, 0x1, -R45 ;  /* 0x000000012626b824 */ /* 0x000fe200078e0a2d */
[----:B------:R-:W-:Y:S01]  /*12a40*/  ISETP.GE.AND P3, PT, R56, RZ, PT ;  /* 0x000000ff3800720c */ /* 0x000fe20003f66270 */
[----:B------:R-:W-:Y:S02]  /*12a50*/  IMAD.MOV R39, RZ, RZ, -R39 ;  /* 0x000000ffff277224 */ /* 0x000fe400078e0a27 */
[----:B------:R-:W-:Y:S01]  /*12a60*/  @!P2 IMAD.IADD R42, R42, 0x1, -R45 ;  /* 0x000000012a2aa824 */ /* 0x000fe200078e0a2d */
[C---:B------:R-:W-:Y:S01]  /*12a70*/  ISETP.GT.U32.AND P2, PT, R45.reuse, R28, PT ;  /* 0x0000001c2d00720c */ /* 0x040fe20003f44070 */
[----:B------:R-:W-:Y:S02]  /*12a80*/  IMAD R29, R45, R39, R29 ;  /* 0x000000272d1d7224 */ /* 0x000fe400078e021d */
[----:B------:R-:W-:Y:S02]  /*12a90*/  IMAD.MOV.U32 R8, RZ, RZ, R38 ;  /* 0x000000ffff087224 */ /* 0x000fe400078e0026 */
[----:B------:R-:W-:Y:S01]  /*12aa0*/  @!P5 IMAD.IADD R4, R4, 0x1, -R45 ;  /* 0x000000010404d824 */ /* 0x000fe200078e0a2d */
[----:B------:R-:W-:Y:S01]  /*12ab0*/  ISETP.GE.AND P5, PT, R53, RZ, PT ;  /* 0x000000ff3500720c */ /* 0x000fe20003fa6270 */
[----:B0-----:R-:W-:-:S02]  /*12ac0*/  IMAD.MOV.U32 R7, RZ, RZ, R42 ;  /* 0x000000ffff077224 */ /* 0x001fc400078e002a */
[----:B------:R-:W-:Y:S01]  /*12ad0*/  @!P0 IMAD.MOV R6, RZ, RZ, -R6 ;  /* 0x000000ffff068224 */ /* 0x000fe200078e0a06 */
[----:B------:R-:W-:Y:S01]  /*12ae0*/  ISETP.GE.AND P0, PT, R54, RZ, PT ;  /* 0x000000ff3600720c */ /* 0x000fe20003f06270 */
[----:B------:R-:W-:Y:S01]  /*12af0*/  @!P4 IMAD.MOV R8, RZ, RZ, -R8 ;  /* 0x000000ffff08c224 */ /* 0x000fe200078e0a08 */
[C---:B------:R-:W-:Y:S01]  /*12b00*/  ISETP.GT.U32.AND P4, PT, R45.reuse, R29, PT ;  /* 0x0000001d2d00720c */ /* 0x040fe20003f84070 */
[----:B------:R-:W-:Y:S01]  /*12b10*/  @!P1 IMAD.MOV R7, RZ, RZ, -R7 ;  /* 0x000000ffff079224 */ /* 0x000fe200078e0a07 */
[----:B------:R-:W-:Y:S01]  /*12b20*/  ISETP.GT.U32.AND P1, PT, R45, R4, PT ;  /* 0x000000042d00720c */ /* 0x000fe20003f24070 */
[--C-:B------:R-:W-:Y:S01]  /*12b30*/  @!P6 IMAD.IADD R40, R40, 0x1, -R45.reuse ;  /* 0x000000012828e824 */ /* 0x100fe200078e0a2d */
[----:B------:R0:W-:Y:S01]  /*12b40*/  STL [R1+0x6fc], R6 ;  /* 0x0006fc0601007387 */ /* 0x0001e20000100800 */
[--C-:B------:R-:W-:Y:S01]  /*12b50*/  @!P2 IMAD.IADD R28, R28, 0x1, -R45.reuse ;  /* 0x000000011c1ca824 */ /* 0x100fe200078e0a2d */
[----:B------:R-:W-:Y:S01]  /*12b60*/  ISETP.GE.AND P6, PT, R55, RZ, PT ;  /* 0x000000ff3700720c */ /* 0x000fe20003fc6270 */
[C---:B------:R-:W-:Y:S01]  /*12b70*/  VIADD R55, R0.reuse, 0xff ;  /* 0x000000ff00377836 */ /* 0x040fe20000000000 */
[----:B------:R1:W-:Y:S01]  /*12b80*/  STL [R1+0x6f8], R7 ;  /* 0x0006f80701007387 */ /* 0x0003e20000100800 */
[C---:B------:R-:W-:Y:S01]  /*12b90*/  VIADD R54, R0.reuse, 0x100 ;  /* 0x0000010000367836 */ /* 0x040fe20000000000 */
[----:B------:R-:W-:Y:S01]  /*12ba0*/  ISETP.GT.U32.AND P2, PT, R45, R28, PT ;  /* 0x0000001c2d00720c */ /* 0x000fe20003f44070 */
[----:B------:R-:W-:Y:S01]  /*12bb0*/  VIADD R49, R0, 0xfb ;  /* 0x000000fb00317836 */ /* 0x000fe20000000000 */
[----:B------:R-:W-:Y:S01]  /*12bc0*/  IABS R5, R55 ;  /* 0x0000003700057213 */ /* 0x000fe20000000000 */
[--C-:B------:R-:W-:Y:S01]  /*12bd0*/  @!P4 IMAD.IADD R29, R29, 0x1, -R45.reuse ;  /* 0x000000011d1dc824 */ /* 0x100fe200078e0a2d */
[----:B0-----:R-:W-:Y:S01]  /*12be0*/  IABS R6, R54 ;  /* 0x0000003600067213 */ /* 0x001fe20000000000 */
[----:B------:R-:W-:Y:S01]  /*12bf0*/  @!P1 IMAD.IADD R4, R4, 0x1, -R45 ;  /* 0x0000000104049824 */ /* 0x000fe200078e0a2d */
[----:B------:R-:W-:Y:S01]  /*12c00*/  STL [R1+0x6f4], R8 ;  /* 0x0006f40801007387 */ /* 0x000fe20000100800 */
[----:B------:R-:W-:Y:S01]  /*12c10*/  IMAD.HI.U32 R38, R41, R5, RZ ;  /* 0x0000000529267227 */ /* 0x000fe200078e00ff */
[----:B------:R-:W-:-:S02]  /*12c20*/  ISETP.GT.U32.AND P4, PT, R45, R29, PT ;  /* 0x0000001d2d00720c */ /* 0x000fc40003f84070 */
[----:B------:R-:W-:Y:S01]  /*12c30*/  ISETP.GE.AND P1, PT, R55, RZ, PT ;  /* 0x000000ff3700720c */ /* 0x000fe20003f26270 */
[----:B-1----:R-:W-:Y:S02]  /*12c40*/  IMAD.MOV.U32 R7, RZ, RZ, R40 ;  /* 0x000000ffff077224 */ /* 0x002fe400078e0028 */
[----:B------:R-:W-:-:S04]  /*12c50*/  IMAD.HI.U32 R39, R41, R6, RZ ;  /* 0x0000000629277227 */ /* 0x000fc800078e00ff */
[----:B------:R-:W-:Y:S01]  /*12c60*/  @!P0 IMAD.MOV R7, RZ, RZ, -R7 ;  /* 0x000000ffff078224 */ /* 0x000fe200078e0a07 */
[----:B------:R-:W-:Y:S01]  /*12c70*/  ISETP.GE.AND P0, PT, R54, RZ, PT ;  /* 0x000000ff3600720c */ /* 0x000fe20003f06270 */
[----:B------:R-:W-:Y:S02]  /*12c80*/  IMAD.MOV R38, RZ, RZ, -R38 ;  /* 0x000000ffff267224 */ /* 0x000fe400078e0a26 */
[----:B------:R-:W-:Y:S01]  /*12c90*/  IMAD.MOV R39, RZ, RZ, -R39 ;  /* 0x000000ffff277224 */ /* 0x000fe200078e0a27 */
[----:B------:R0:W-:Y:S01]  /*12ca0*/  STL [R1+0x6f0], R7 ;  /* 0x0006f00701007387 */ /* 0x0001e20000100800 */
[----:B------:R-:W-:Y:S02]  /*12cb0*/  @!P2 IMAD.IADD R28, R28, 0x1, -R45 ;  /* 0x000000011c1ca824 */ /* 0x000fe400078e0a2d */
[C---:B------:R-:W-:Y:S01]  /*12cc0*/  IMAD R5, R45.reuse, R38, R5 ;  /* 0x000000262d057224 */ /* 0x040fe200078e0205 */
[----:B------:R-:W-:Y:S01]  /*12cd0*/  IABS R38, R49 ;  /* 0x0000003100267213 */ /* 0x000fe20000000000 */
[----:B------:R-:W-:-:S02]  /*12ce0*/  IMAD R6, R45, R39, R6 ;  /* 0x000000272d067224 */ /* 0x000fc400078e0206 */
[C---:B------:R-:W-:Y:S02]  /*12cf0*/  VIADD R55, R0.reuse, 0xfe ;  /* 0x000000fe00377836 */ /* 0x040fe40000000000 */
[----:B------:R-:W-:Y:S01]  /*12d00*/  @!P4 IMAD.IADD R29, R29, 0x1, -R45 ;  /* 0x000000011d1dc824 */ /* 0x000fe200078e0a2d */
[----:B------:R-:W-:Y:S01]  /*12d10*/  ISETP.GT.U32.AND P4, PT, R45, R5, PT ;  /* 0x000000052d00720c */ /* 0x000fe20003f84070 */
[----:B0-----:R-:W-:Y:S01]  /*12d20*/  IMAD.MOV.U32 R7, RZ, RZ, R4 ;  /* 0x000000ffff077224 */ /* 0x001fe200078e0004 */
[----:B------:R-:W-:Y:S01]  /*12d30*/  IABS R4, R55 ;  /* 0x0000003700047213 */ /* 0x000fe20000000000 */
[----:B------:R-:W-:Y:S01]  /*12d40*/  VIADD R54, R0, 0xfd ;  /* 0x000000fd00367836 */ /* 0x000fe20000000000 */
[----:B------:R-:W-:Y:S01]  /*12d50*/  ISETP.GE.AND P2, PT, R55, RZ, PT ;  /* 0x000000ff3700720c */ /* 0x000fe20003f46270 */
[----:B------:R-:W-:Y:S02]  /*12d60*/  @!P3 IMAD.MOV R7, RZ, RZ, -R7 ;  /* 0x000000ffff07b224 */ /* 0x000fe400078e0a07 */
[----:B------:R-:W-:Y:S01]  /*12d70*/  IMAD.HI.U32 R42, R41, R4, RZ ;  /* 0x00000004292a7227 */ /* 0x000fe200078e00ff */
[----:B------:R-:W-:-:S02]  /*12d80*/  IABS R43, R54 ;  /* 0x00000036002b7213 */ /* 0x000fc40000000000 */
[----:B------:R0:W-:Y:S01]  /*12d90*/  STL [R1+0x6e8], R7 ;  /* 0x0006e80701007387 */ /* 0x0001e20000100800 */
[----:B------:R-:W-:Y:S01]  /*12da0*/  IMAD.MOV R42, RZ, RZ, -R42 ;  /* 0x000000ffff2a7224 */ /* 0x000fe200078e0a2a */
[----:B------:R-:W-:Y:S01]  /*12db0*/  ISETP.GE.AND P3, PT, R54, RZ, PT ;  /* 0x000000ff3600720c */ /* 0x000fe20003f66270 */
[----:B------:R-:W-:Y:S02]  /*12dc0*/  @!P4 IMAD.IADD R5, R5, 0x1, -R45 ;  /* 0x000000010505c824 */ /* 0x000fe400078e0a2d */
[----:B------:R-:W-:Y:S02]  /*12dd0*/  IMAD R4, R45, R42, R4 ;  /* 0x0000002a2d047224 */ /* 0x000fe400078e0204 */
[----:B------:R-:W-:Y:S02]  /*12de0*/  VIADD R55, R0, 0xfc ;  /* 0x000000fc00377836 */ /* 0x000fe40000000000 */
[----:B------:R-:W-:-:S03]  /*12df0*/  IMAD.HI.U32 R42, R41, R38, RZ ;  /* 0x00000026292a7227 */ /* 0x000fc600078e00ff */
[----:B------:R-:W-:Y:S01]  /*12e00*/  IABS R39, R55 ;  /* 0x0000003700277213 */ /* 0x000fe20000000000 */
[----:B0-----:R-:W-:Y:S02]  /*12e10*/  IMAD.MOV.U32 R7, RZ, RZ, R28 ;  /* 0x000000ffff077224 */ /* 0x001fe400078e001c */
[----:B------:R-:W-:Y:S02]  /*12e20*/  VIADD R48, R0, 0xfa ;  /* 0x000000fa00307836 */ /* 0x000fe40000000000 */
[----:B------:R-:W-:Y:S01]  /*12e30*/  @!P6 IMAD.MOV R7, RZ, RZ, -R7 ;  /* 0x000000ffff07e224 */ /* 0x000fe200078e0a07 */
[----:B------:R-:W-:Y:S01]  /*12e40*/  ISETP.GT.U32.AND P6, PT, R45, R6, PT ;  /* 0x000000062d00720c */ /* 0x000fe20003fc4070 */
[----:B------:R-:W-:Y:S01]  /*12e50*/  IMAD.HI.U32 R40, R41, R43, RZ ;  /* 0x0000002b29287227 */ /* 0x000fe200078e00ff */
[----:B------:R-:W-:Y:S02]  /*12e60*/  IABS R28, R48 ;  /* 0x00000030001c7213 */ /* 0x000fe40000000000 */
[----:B------:R0:W-:Y:S01]  /*12e70*/  STL [R1+0x6d8], R7 ;  /* 0x0006d80701007387 */ /* 0x0001e20000100800 */
[----:B------:R-:W-:-:S02]  /*12e80*/  IMAD.MOV R42, RZ, RZ, -R42 ;  /* 0x000000ffff2a7224 */ /* 0x000fc400078e0a2a */
[----:B------:R-:W-:Y:S02]  /*12e90*/  IMAD.MOV R40, RZ, RZ, -R40 ;  /* 0x000000ffff287224 */ /* 0x000fe400078e0a28 */
[----:B------:R-:W-:Y:S02]  /*12ea0*/  IMAD R38, R45, R42, R38 ;  /* 0x0000002a2d267224 */ /* 0x000fe400078e0226 */
[----:B------:R-:W-:-:S04]  /*12eb0*/  IMAD.HI.U32 R44, R41, R39, RZ ;  /* 0x00000027292c7227 */ /* 0x000fc800078e00ff */
[----:B0-----:R-:W-:Y:S02]  /*12ec0*/  IMAD.MOV.U32 R7, RZ, RZ, R29 ;  /* 0x000000ffff077224 */ /* 0x001fe400078e001d */
[----:B------:R-:W-:Y:S01]  /*12ed0*/  @!P6 IMAD.IADD R6, R6, 0x1, -R45 ;  /* 0x000000010606e824 */ /* 0x000fe200078e0a2d */
[C---:B------:R-:W-:Y:S01]  /*12ee0*/  ISETP.GT.U32.AND P6, PT, R45.reuse, R4, PT ;  /* 0x000000042d00720c */ /* 0x040fe20003fc4070 */
[----:B------:R-:W-:Y:S01]  /*12ef0*/  @!P5 IMAD.MOV R7, RZ, RZ, -R7 ;  /* 0x000000ffff07d224 */ /* 0x000fe200078e0a07 */
[C---:B------:R-:W-:Y:S01]  /*12f00*/  ISETP.GT.U32.AND P5, PT, R45.reuse, R5, PT ;  /* 0x000000052d00720c */ /* 0x040fe20003fa4070 */
[C---:B------:R-:W-:Y:S01]  /*12f10*/  IMAD R43, R45.reuse, R40, R43 ;  /* 0x000000282d2b7224 */ /* 0x040fe200078e022b */
[----:B------:R-:W-:Y:S01]  /*12f20*/  ISETP.GT.U32.AND P4, PT, R45, R6, PT ;  /* 0x000000062d00720c */ /* 0x000fe20003f84070 */
[----:B------:R-:W-:Y:S01]  /*12f30*/  IMAD.HI.U32 R40, R41, R28, RZ ;  /* 0x0000001c29287227 */ /* 0x000fe200078e00ff */
[----:B------:R0:W-:Y:S03]  /*12f40*/  STL [R1+0x7f8], R7 ;  /* 0x0007f80701007387 */ /* 0x0001e60000100800 */
[----:B------:R-:W-:-:S02]  /*12f50*/  IMAD.MOV R44, RZ, RZ, -R44 ;  /* 0x000000ffff2c7224 */ /* 0x000fc400078e0a2c */
[----:B------:R-:W-:Y:S02]  /*12f60*/  IMAD.MOV R40, RZ, RZ, -R40 ;  /* 0x000000ffff287224 */ /* 0x000fe400078e0a28 */
[--C-:B------:R-:W-:Y:S02]  /*12f70*/  @!P6 IMAD.IADD R4, R4, 0x1, -R45.reuse ;  /* 0x000000010404e824 */ /* 0x100fe400078e0a2d */
[--C-:B------:R-:W-:Y:S01]  /*12f80*/  @!P5 IMAD.IADD R5, R5, 0x1, -R45.reuse ;  /* 0x000000010505d824 */ /* 0x100fe200078e0a2d */
[C---:B------:R-:W-:Y:S01]  /*12f90*/  ISETP.GT.U32.AND P5, PT, R45.reuse, R38, PT ;  /* 0x000000262d00720c */ /* 0x040fe20003fa4070 */
[----:B------:R-:W-:Y:S01]  /*12fa0*/  @!P4 IMAD.IADD R6, R6, 0x1, -R45 ;  /* 0x000000010606c824 */ /* 0x000fe200078e0a2d */
[C---:B------:R-:W-:Y:S01]  /*12fb0*/  ISETP.GT.U32.AND P6, PT, R45.reuse, R4, PT ;  /* 0x000000042d00720c */ /* 0x040fe20003fc4070 */
[----:B------:R-:W-:Y:S01]  /*12fc0*/  VIADD R53, R0, 0xf8 ;  /* 0x000000f800357836 */ /* 0x000fe20000000000 */
[C---:B------:R-:W-:Y:S01]  /*12fd0*/  ISETP.GT.U32.AND P4, PT, R45.reuse, R43, PT ;  /* 0x0000002b2d00720c */ /* 0x040fe20003f84070 */
[----:B------:R-:W-:-:S02]  /*12fe0*/  IMAD R39, R45, R44, R39 ;  /* 0x0000002c2d277224 */ /* 0x000fc400078e0227 */
[C---:B------:R-:W-:Y:S02]  /*12ff0*/  VIADD R47, R0.reuse, 0xf9 ;  /* 0x000000f9002f7836 */ /* 0x040fe40000000000 */
[----:B------:R-:W-:Y:S02]  /*13000*/  VIADD R54, R0, 0xf7 ;  /* 0x000000f700367836 */ /* 0x000fe40000000000 */
[----:B0-----:R-:W-:Y:S01]  /*13010*/  IMAD.MOV.U32 R7, RZ, RZ, R6 ;  /* 0x000000ffff077224 */ /* 0x001fe200078e0006 */
[----:B------:R-:W-:Y:S01]  /*13020*/  IABS R42, R47 ;  /* 0x0000002f002a7213 */ /* 0x000fe20000000000 */
[C---:B------:R-:W-:Y:S01]  /*13030*/  IMAD R28, R45.reuse, R40, R28 ;  /* 0x000000282d1c7224 */ /* 0x040fe200078e021c */
[----:B------:R-:W-:Y:S01]  /*13040*/  IABS R40, R53 ;  /* 0x0000003500287213 */ /* 0x000fe20000000000 */
[----:B------:R-:W-:Y:S01]  /*13050*/  @!P0 IMAD.MOV R7, RZ, RZ, -R7 ;  /* 0x000000ffff078224 */ /* 0x000fe200078e0a07 */
[----:B------:R-:W-:Y:S01]  /*13060*/  IABS R44, R54 ;  /* 0x00000036002c7213 */ /* 0x000fe20000000000 */
[----:B------:R-:W-:Y:S01]  /*13070*/  @!P5 IMAD.IADD R38, R38, 0x1, -R45 ;  /* 0x000000012626d824 */ /* 0x000fe200078e0a2d */
[----:B------:R-:W-:Y:S01]  /*13080*/  ISETP.GT.U32.AND P0, PT, R45, R39, PT ;  /* 0x000000272d00720c */ /* 0x000fe20003f04070 */
[----:B------:R-:W-:Y:S01]  /*13090*/  IMAD.MOV.U32 R29, RZ, RZ, R40 ;  /* 0x000000ffff1d7224 */ /* 0x000fe200078e0028 */
[----:B------:R-:W-:Y:S01]  /*130a0*/  STL [R1+0x6d4], R7 ;  /* 0x0006d40701007387 */ /* 0x000fe20000100800 */
[----:B------:R-:W-:-:S02]  /*130b0*/  IMAD.MOV.U32 R40, RZ, RZ, R44 ;  /* 0x000000ffff287224 */ /* 0x000fc400078e002c */
[----:B------:R-:W-:-:S04]  /*130c0*/  IMAD.HI.U32 R46, R41, R42, RZ ;  /* 0x0000002a292e7227 */ /* 0x000fc800078e00ff */
[----:B------:R-:W-:Y:S01]  /*130d0*/  @!P1 IMAD.MOV R5, RZ, RZ, -R5 ;  /* 0x000000ffff059224 */ /* 0x000fe200078e0a05 */
[----:B------:R-:W-:Y:S01]  /*130e0*/  ISETP.GT.U32.AND P1, PT, R45, R38, PT ;  /* 0x000000262d00720c */ /* 0x000fe20003f24070 */
[----:B------:R-:W-:-:S03]  /*130f0*/  IMAD.HI.U32 R6, R41, R40, RZ ;  /* 0x0000002829067227 */ /* 0x000fc600078e00ff */
[----:B------:R0:W-:Y:S01]  /*13100*/  STL [R1+0x6c8], R5 ;  /* 0x0006c80501007387 */ /* 0x0001e20000100800 */
[----:B------:R-:W-:Y:S02]  /*13110*/  IMAD.MOV R46, RZ, RZ, -R46 ;  /* 0x000000ffff2e7224 */ /* 0x000fe400078e0a2e */
[--C-:B------:R-:W-:Y:S01]  /*13120*/  @!P6 IMAD.IADD R4, R4, 0x1, -R45.reuse ;  /* 0x000000010404e824 */ /* 0x100fe200078e0a2d */
[----:B------:R-:W-:Y:S01]  /*13130*/  ISETP.GT.U32.AND P6, PT, R45, R28, PT ;  /* 0x0000001c2d00720c */ /* 0x000fe20003fc4070 */
[--C-:B------:R-:W-:Y:S01]  /*13140*/  @!P4 IMAD.IADD R43, R43, 0x1, -R45.reuse ;  /* 0x000000012b2bc824 */ /* 0x100fe200078e0a2d */
[----:B------:R-:W-:Y:S01]  /*13150*/  ISETP.GE.AND P4, PT, R55, RZ, PT ;  /* 0x000000ff3700720c */ /* 0x000fe20003f86270 */
[----:B------:R-:W-:Y:S02]  /*13160*/  IMAD.MOV R6, RZ, RZ, -R6 ;  /* 0x000000ffff067224 */ /* 0x000fe400078e0a06 */
[----:B------:R-:W-:Y:S02]  /*13170*/  IMAD R42, R45, R46, R42 ;  /* 0x0000002e2d2a7224 */ /* 0x000fe400078e022a */
[----:B------:R-:W-:Y:S01]  /*13180*/  @!P0 IMAD.IADD R39, R39, 0x1, -R45 ;  /* 0x0000000127278824 */ /* 0x000fe200078e0a2d */
[----:B------:R-:W-:Y:S01]  /*13190*/  ISETP.GT.U32.AND P0, PT, R45, R43, PT ;  /* 0x0000002b2d00720c */ /* 0x000fe20003f04070 */
[----:B0-----:R-:W-:-:S02]  /*131a0*/  IMAD.MOV.U32 R5, RZ, RZ, R4 ;  /* 0x000000ffff057224 */ /* 0x001fc400078e0004 */
[----:B------:R-:W-:Y:S01]  /*131b0*/  IMAD.HI.U32 R44, R41, R29, RZ ;  /* 0x0000001d292c7227 */ /* 0x000fe200078e00ff */
[----:B------:R-:W-:-:S03]  /*131c0*/  ISETP.GT.U32.AND P5, PT, R45, R39, PT ;  /* 0x000000272d00720c */ /* 0x000fc60003fa4070 */
[C---:B------:R-:W-:Y:S02]  /*131d0*/  IMAD R40, R45.reuse, R6, R40 ;  /* 0x000000062d287224 */ /* 0x040fe400078e0228 */
[----:B------:R-:W-:Y:S01]  /*131e0*/  @!P2 IMAD.MOV R5, RZ, RZ, -R5 ;  /* 0x000000ffff05a224 */ /* 0x000fe200078e0a05 */
[C---:B------:R-:W-:Y:S01]  /*131f0*/  ISETP.GT.U32.AND P2, PT, R45.reuse, R42, PT ;  /* 0x0000002a2d00720c */ /* 0x040fe20003f44070 */
[----:B------:R-:W-:Y:S02]  /*13200*/  IMAD.MOV R44, RZ, RZ, -R44 ;  /* 0x000000ffff2c7224 */ /* 0x000fe400078e0a2c */
[----:B------:R-:W-:Y:S01]  /*13210*/  @!P1 IMAD.IADD R38, R38, 0x1, -R45 ;  /* 0x0000000126269824 */ /* 0x000fe200078e0a2d */
[C---:B------:R-:W-:Y:S01]  /*13220*/  ISETP.GT.U32.AND P1, PT, R45.reuse, R40, PT ;  /* 0x000000282d00720c */ /* 0x040fe20003f24070 */
[----:B------:R-:W-:Y:S01]  /*13230*/  IMAD R29, R45, R44, R29 ;  /* 0x0000002c2d1d7224 */ /* 0x000fe200078e021d */
[----:B------:R0:W-:Y:S01]  /*13240*/  STL [R1+0x6bc], R5 ;  /* 0x0006bc0501007387 */ /* 0x0001e20000100800 */
[----:B------:R-:W-:-:S02]  /*13250*/  @!P6 IMAD.IADD R28, R28, 0x1, -R45 ;  /* 0x000000011c1ce824 */ /* 0x000fc400078e0a2d */
[C---:B------:R-:W-:Y:S02]  /*13260*/  VIADD R56, R0.reuse, 0xf6 ;  /* 0x000000f600387836 */ /* 0x040fe40000000000 */
[----:B------:R-:W-:Y:S01]  /*13270*/  VIADD R55, R0, 0xf5 ;  /* 0x000000f500377836 */ /* 0x000fe20000000000 */
[----:B------:R-:W-:Y:S01]  /*13280*/  ISETP.GT.U32.AND P6, PT, R45, R28, PT ;  /* 0x0000001c2d00720c */ /* 0x000fe20003fc4070 */
[--C-:B------:R-:W-:Y:S01]  /*13290*/  @!P0 IMAD.IADD R43, R43, 0x1, -R45.reuse ;  /* 0x000000012b2b8824 */ /* 0x100fe200078e0a2d */
[----:B------:R-:W-:Y:S01]  /*132a0*/  IABS R4, R56 ;  /* 0x0000003800047213 */ /* 0x000fe20000000000 */
[--C-:B------:R-:W-:Y:S01]  /*132b0*/  @!P5 IMAD.IADD R39, R39, 0x1, -R45.reuse ;  /* 0x000000012727d824 */ /* 0x100fe200078e0a2d */
[----:B------:R-:W-:Y:S01]  /*132c0*/  ISETP.GT.U32.AND P0, PT, R45, R29, PT ;  /* 0x0000001d2d00720c */ /* 0x000fe20003f04070 */
[----:B------:R-:W-:Y:S01]  /*132d0*/  @!P2 IMAD.IADD R42, R42, 0x1, -R45 ;  /* 0x000000012a2aa824 */ /* 0x000fe200078e0a2d */
[----:B------:R-:W-:Y:S01]  /*132e0*/  IABS R6, R55 ;  /* 0x0000003700067213 */ /* 0x000fe20000000000 */
[----:B------:R-:W-:Y:S01]  /*132f0*/  IMAD.MOV.U32 R8, RZ, RZ, R43 ;  /* 0x000000ffff087224 */ /* 0x000fe200078e002b */
[----:B------:R-:W-:Y:S01]  /*13300*/  ISETP.GE.AND P5, PT, R49, RZ, PT ;  /* 0x000000ff3100720c */ /* 0x000fe20003fa6270 */
[----:B------:R-:W-:Y:S01]  /*13310*/  IMAD.HI.U32 R44, R41, R4, RZ ;  /* 0x00000004292c7227 */ /* 0x000fe200078e00ff */
[----:B------:R-:W-:-:S03]  /*13320*/  ISETP.GE.AND P2, PT, R47, RZ, PT ;  /* 0x000000ff2f00720c */ /* 0x000fc60003f46270 */
[--C-:B------:R-:W-:Y:S01]  /*13330*/  @!P1 IMAD.IADD R40, R40, 0x1, -R45.reuse ;  /* 0x0000000128289824 */ /* 0x100fe200078e0a2d */
[----:B------:R-:W-:Y:S01]  /*13340*/  ISETP.GT.U32.AND P1, PT, R45, R42, PT ;  /* 0x0000002a2d00720c */ /* 0x000fe20003f24070 */
[----:B------:R-:W-:Y:S02]  /*13350*/  @!P3 IMAD.MOV R8, RZ, RZ, -R8 ;  /* 0x000000ffff08b224 */ /* 0x000fe400078e0a08 */
[----:B------:R-:W-:Y:S02]  /*13360*/  IMAD.MOV R44, RZ, RZ, -R44 ;  /* 0x000000ffff2c7224 */ /* 0x000fe400078e0a2c */
[----:B0-----:R-:W-:Y:S01]  /*13370*/  IMAD.HI.U32 R5, R41, R6, RZ ;  /* 0x0000000629057227 */ /* 0x001fe200078e00ff */
[----:B------:R0:W-:Y:S03]  /*13380*/  STL [R1+0x6b8], R8 ;  /* 0x0006b80801007387 */ /* 0x0001e60000100800 */
[--C-:B------:R-:W-:Y:S01]  /*13390*/  @!P6 IMAD.IADD R28, R28, 0x1, -R45.reuse ;  /* 0x000000011c1ce824 */ /* 0x100fe200078e0a2d */
[----:B------:R-:W-:Y:S01]  /*133a0*/  ISETP.GE.AND P6, PT, R48, RZ, PT ;  /* 0x000000ff3000720c */ /* 0x000fe20003fc6270 */
[----:B------:R-:W-:Y:S01]  /*133b0*/  @!P0 IMAD.IADD R29, R29, 0x1, -R45 ;  /* 0x000000011d1d8824 */ /* 0x000fe200078e0a2d */
[----:B------:R-:W-:Y:S01]  /*133c0*/  ISETP.GE.AND P0, PT, R53, RZ, PT ;  /* 0x000000ff3500720c */ /* 0x000fe20003f06270 */
[----:B------:R-:W-:-:S02]  /*133d0*/  IMAD R4, R45, R44, R4 ;  /* 0x0000002c2d047224 */ /* 0x000fc400078e0204 */
[----:B------:R-:W-:Y:S01]  /*133e0*/  IMAD.MOV R5, RZ, RZ, -R5 ;  /* 0x000000ffff057224 */ /* 0x000fe200078e0a05 */
[C---:B------:R-:W-:Y:S01]  /*133f0*/  ISETP.GT.U32.AND P3, PT, R45.reuse, R29, PT ;  /* 0x0000001d2d00720c */ /* 0x040fe20003f64070 */
[----:B------:R-:W-:Y:S02]  /*13400*/  IMAD.MOV.U32 R7, RZ, RZ, R39 ;  /* 0x000000ffff077224 */ /* 0x000fe400078e0027 */
[----:B0-----:R-:W-:Y:S02]  /*13410*/  IMAD.MOV.U32 R8, RZ, RZ, R38 ;  /* 0x000000ffff087224 */ /* 0x001fe400078e0026 */
[----:B------:R-:W-:Y:S01]  /*13420*/  @!P4 IMAD.MOV R7, RZ, RZ, -R7 ;  /* 0x000000ffff07c224 */ /* 0x000fe200078e0a07 */
[C---:B------:R-:W-:Y:S01]  /*13430*/  ISETP.GT.U32.AND P4, PT, R45.reuse, R40, PT ;  /* 0x000000282d00720c */ /* 0x040fe20003f84070 */
[----:B------:R-:W-:Y:S02]  /*13440*/  VIADD R53, R0, 0xf4 ;  /* 0x000000f400357836 */ /* 0x000fe40000000000 */
[----:B------:R-:W-:Y:S01]  /*13450*/  @!P5 IMAD.MOV R8, RZ, RZ, -R8 ;  /* 0x000000ffff08d224 */ /* 0x000fe200078e0a08 */
[C---:B------:R-:W-:Y:S01]  /*13460*/  ISETP.GT.U32.AND P5, PT, R45.reuse, R4, PT ;  /* 0x000000042d00720c */ /* 0x040fe20003fa4070 */
[----:B------:R-:W-:Y:S01]  /*13470*/  IMAD R6, R45, R5, R6 ;  /* 0x000000052d067224 */ /* 0x000fe200078e0206 */
[----:B------:R0:W-:Y:S01]  /*13480*/  STL [R1+0x6b0], R7 ;  /* 0x0006b00701007387 */ /* 0x0001e20000100800 */
[--C-:B------:R-:W-:Y:S01]  /*13490*/  @!P1 IMAD.IADD R42, R42, 0x1, -R45.reuse ;  /* 0x000000012a2a9824 */ /* 0x100fe200078e0a2d */
[----:B------:R-:W-:Y:S01]  /*134a0*/  IABS R39, R53 ;  /* 0x0000003500277213 */ /* 0x000fe20000000000 */
[----:B------:R-:W-:Y:S01]  /*134b0*/  @!P3 IMAD.IADD R29, R29, 0x1, -R45 ;  /* 0x000000011d1db824 */ /* 0x000fe200078e0a2d */
[----:B------:R-:W-:Y:S01]  /*134c0*/  ISETP.GT.U32.AND P1, PT, R45, R6, PT ;  /* 0x000000062d00720c */ /* 0x000fe20003f24070 */
[----:B------:R1:W-:Y:S01]  /*134d0*/  STL [R1+0x6a8], R8 ;  /* 0x0006a80801007387 */ /* 0x0003e20000100800 */
[----:B------:R-:W-:Y:S01]  /*134e0*/  ISETP.GE.AND P3, PT, R56, RZ, PT ;  /* 0x000000ff3800720c */ /* 0x000fe20003f66270 */
        /* <DEDUP_REMOVED lines=9> */
[C---:B------:R-:W-:Y:S01]  /*13580*/  IMAD R39, R45.reuse, R38, R39 ;  /* 0x000000262d277224 */ /* 0x040fe200078e0227 */
[----:B------:R-:W-:Y:S01]  /*13590*/  ISETP.GT.U32.AND P1, PT, R45, R4, PT ;  /* 0x000000042d00720c */ /* 0x000fe20003f24070 */
[----:B-1----:R-:W-:-:S02]  /*135a0*/  IMAD.MOV.U32 R8, RZ, RZ, R29 ;  /* 0x000000ffff087224 */ /* 0x002fc400078e001d */
[----:B------:R-:W-:Y:S01]  /*135b0*/  @!P4 IMAD.IADD R40, R40, 0x1, -R45 ;  /* 0x000000012828c824 */ /* 0x000fe200078e0a2d */
[----:B------:R-:W-:Y:S01]  /*135c0*/  ISETP.GE.AND P4, PT, R55, RZ, PT ;  /* 0x000000ff3700720c */ /* 0x000fe20003f86270 */
[----:B------:R-:W-:Y:S01]  /*135d0*/  @!P0 IMAD.MOV R8, RZ, RZ, -R8 ;  /* 0x000000ffff088224 */ /* 0x000fe200078e0a08 */
[C---:B------:R-:W-:Y:S01]  /*135e0*/  ISETP.GT.U32.AND P0, PT, R45.reuse, R39, PT ;  /* 0x000000272d00720c */ /* 0x040fe20003f04070 */
[C---:B------:R-:W-:Y:S02]  /*135f0*/  VIADD R54, R0.reuse, 0xf3 ;  /* 0x000000f300367836 */ /* 0x040fe40000000000 */
[----:B0-----:R-:W-:Y:S02]  /*13600*/  IMAD.MOV.U32 R7, RZ, RZ, R42 ;  /* 0x000000ffff077224 */ /* 0x001fe400078e002a */
[----:B------:R-:W-:Y:S01]  /*13610*/  VIADD R55, R0, 0xf2 ;  /* 0x000000f200377836 */ /* 0x000fe20000000000 */
[----:B------:R-:W-:Y:S01]  /*13620*/  IABS R28, R54 ;  /* 0x00000036001c7213 */ /* 0x000fe20000000000 */
[----:B------:R-:W-:Y:S01]  /*13630*/  @!P2 IMAD.MOV R7, RZ, RZ, -R7 ;  /* 0x000000ffff07a224 */ /* 0x000fe200078e0a07 */
[----:B------:R-:W-:Y:S01]  /*13640*/  ISETP.GT.U32.AND P2, PT, R45, R6, PT ;  /* 0x000000062d00720c */ /* 0x000fe20003f44070 */
[----:B------:R-:W-:Y:S01]  /*13650*/  @!P1 IMAD.IADD R4, R4, 0x1, -R45 ;  /* 0x0000000104049824 */ /* 0x000fe200078e0a2d */
[----:B------:R-:W-:Y:S01]  /*13660*/  IABS R5, R55 ;  /* 0x0000003700057213 */ /* 0x000fe20000000000 */
[----:B------:R-:W-:Y:S01]  /*13670*/  IMAD.HI.U32 R38, R41, R28, RZ ;  /* 0x0000001c29267227 */ /* 0x000fe200078e00ff */
[----:B------:R0:W-:Y:S01]  /*13680*/  STL [R1+0x69c], R7 ;  /* 0x00069c0701007387 */ /* 0x0001e20000100800 */
[----:B------:R-:W-:-:S02]  /*13690*/  ISETP.GE.AND P1, PT, R55, RZ, PT ;  /* 0x000000ff3700720c */ /* 0x000fc40003f26270 */
[----:B------:R-:W-:Y:S01]  /*136a0*/  @!P0 IMAD.IADD R39, R39, 0x1, -R45 ;  /* 0x0000000127278824 */ /* 0x000fe200078e0a2d */
[----:B------:R-:W-:Y:S01]  /*136b0*/  STL [R1+0x698], R8 ;  /* 0x0006980801007387 */ /* 0x000fe20000100800 */
[----:B------:R-:W-:-:S04]  /*136c0*/  IMAD.HI.U32 R29, R41, R5, RZ ;  /* 0x00000005291d7227 */ /* 0x000fc800078e00ff */
[----:B------:R-:W-:Y:S02]  /*136d0*/  IMAD.MOV R38, RZ, RZ, -R38 ;  /* 0x000000ffff267224 */ /* 0x000fe400078e0a26 */
[----:B0-----:R-:W-:Y:S02]  /*136e0*/  IMAD.MOV.U32 R7, RZ, RZ, R40 ;  /* 0x000000ffff077224 */ /* 0x001fe400078e0028 */
[----:B------:R-:W-:Y:S02]  /*136f0*/  @!P2 IMAD.IADD R6, R6, 0x1, -R45 ;  /* 0x000000010606a824 */ /* 0x000fe400078e0a2d */
[----:B------:R-:W-:Y:S01]  /*13700*/  @!P6 IMAD.MOV R7, RZ, RZ, -R7 ;  /* 0x000000ffff07e224 */ /* 0x000fe200078e0a07 */
[----:B------:R-:W-:Y:S01]  /*13710*/  ISETP.GE.AND P6, PT, R54, RZ, PT ;  /* 0x000000ff3600720c */ /* 0x000fe20003fc6270 */
[----:B------:R-:W-:Y:S02]  /*13720*/  VIADD R55, R0, 0xf1 ;  /* 0x000000f100377836 */ /* 0x000fe40000000000 */
[----:B------:R-:W-:Y:S01]  /*13730*/  IMAD.MOV R29, RZ, RZ, -R29 ;  /* 0x000000ffff1d7224 */ /* 0x000fe200078e0a1d */
[----:B------:R0:W-:Y:S01]  /*13740*/  STL [R1+0x694], R7 ;  /* 0x0006940701007387 */ /* 0x0001e20000100800 */
[----:B------:R-:W-:Y:S01]  /*13750*/  IMAD R28, R45, R38, R28 ;  /* 0x000000262d1c7224 */ /* 0x000fe200078e021c */
[----:B------:R-:W-:Y:S01]  /*13760*/  ISETP.GE.AND P2, PT, R55, RZ, PT ;  /* 0x000000ff3700720c */ /* 0x000fe20003f46270 */
[----:B------:R-:W-:-:S02]  /*13770*/  IMAD R5, R45, R29, R5 ;  /* 0x0000001d2d057224 */ /* 0x000fc400078e0205 */
[C---:B------:R-:W-:Y:S02]  /*13780*/  VIADD R54, R0.reuse, 0xf0 ;  /* 0x000000f000367836 */ /* 0x040fe40000000000 */
[C---:B------:R-:W-:Y:S02]  /*13790*/  VIADD R49, R0.reuse, 0xee ;  /* 0x000000ee00317836 */ /* 0x040fe40000000000 */
[C---:B------:R-:W-:Y:S01]  /*137a0*/  VIADD R48, R0.reuse, 0xed ;  /* 0x000000ed00307836 */ /* 0x040fe20000000000 */
[----:B------:R-:W-:Y:S01]  /*137b0*/  IABS R43, R54 ;  /* 0x00000036002b7213 */ /* 0x000fe20000000000 */
        /* <DEDUP_REMOVED lines=9> */
[----:B------:R-:W-:Y:S01]  /*13850*/  IMAD.MOV R42, RZ, RZ, -R42 ;  /* 0x000000ffff2a7224 */ /* 0x000fe200078e0a2a */
[----:B------:R-:W-:Y:S01]  /*13860*/  ISETP.GE.AND P0, PT, R54, RZ, PT ;  /* 0x000000ff3600720c */ /* 0x000fe20003f06270 */
[----:B------:R-:W-:-:S04]  /*13870*/  IMAD.HI.U32 R29, R41, R43, RZ ;  /* 0x0000002b291d7227 */ /* 0x000fc800078e00ff */
[----:B------:R-:W-:Y:S02]  /*13880*/  IMAD R4, R45, R42, R4 ;  /* 0x0000002a2d047224 */ /* 0x000fe400078e0204 */
[----:B------:R-:W-:Y:S01]  /*13890*/  @!P3 IMAD.IADD R39, R39, 0x1, -R45 ;  /* 0x000000012727b824 */ /* 0x000fe200078e0a2d */
[----:B------:R-:W-:Y:S01]  /*138a0*/  ISETP.GT.U32.AND P3, PT, R45, R5, PT ;  /* 0x000000052d00720c */ /* 0x000fe20003f64070 */
[----:B0-----:R-:W-:Y:S01]  /*138b0*/  IMAD.MOV.U32 R7, RZ, RZ, R6 ;  /* 0x000000ffff077224 */ /* 0x001fe200078e0006 */
[----:B------:R-:W-:Y:S01]  /*138c0*/  IABS R6, R48 ;  /* 0x0000003000067213 */ /* 0x000fe20000000000 */
[----:B------:R-:W-:-:S04]  /*138d0*/  IMAD.HI.U32 R44, R41, R40, RZ ;  /* 0x00000028292c7227 */ /* 0x000fc800078e00ff */
[----:B------:R-:W-:Y:S01]  /*138e0*/  @!P4 IMAD.MOV R7, RZ, RZ, -R7 ;  /* 0x000000ffff07c224 */ /* 0x000fe200078e0a07 */
[----:B------:R-:W-:Y:S01]  /*138f0*/  ISETP.GT.U32.AND P4, PT, R45, R28, PT ;  /* 0x0000001c2d00720c */ /* 0x000fe20003f84070 */
[----:B------:R-:W-:Y:S02]  /*13900*/  IMAD.MOV R29, RZ, RZ, -R29 ;  /* 0x000000ffff1d7224 */ /* 0x000fe400078e0a1d */
[----:B------:R-:W-:Y:S01]  /*13910*/  IMAD.HI.U32 R42, R41, R38, RZ ;  /* 0x00000026292a7227 */ /* 0x000fe200078e00ff */
[----:B------:R0:W-:Y:S03]  /*13920*/  STL [R1+0x680], R7 ;  /* 0x0006800701007387 */ /* 0x0001e60000100800 */
[----:B------:R-:W-:Y:S02]  /*13930*/  @!P3 IMAD.IADD R5, R5, 0x1, -R45 ;  /* 0x000000010505b824 */ /* 0x000fe400078e0a2d */
[----:B------:R-:W-:-:S02]  /*13940*/  IMAD.MOV R44, RZ, RZ, -R44 ;  /* 0x000000ffff2c7224 */ /* 0x000fc400078e0a2c */
[C---:B------:R-:W-:Y:S02]  /*13950*/  IMAD R43, R45.reuse, R29, R43 ;  /* 0x0000001d2d2b7224 */ /* 0x040fe400078e022b */
[----:B------:R-:W-:Y:S01]  /*13960*/  @!P4 IMAD.IADD R28, R28, 0x1, -R45 ;  /* 0x000000011c1cc824 */ /* 0x000fe200078e0a2d */
[C---:B------:R-:W-:Y:S01]  /*13970*/  ISETP.GT.U32.AND P4, PT, R45.reuse, R4, PT ;  /* 0x000000042d00720c */ /* 0x040fe20003f84070 */
[----:B0-----:R-:W-:Y:S02]  /*13980*/  IMAD.MOV.U32 R7, RZ, RZ, R39 ;  /* 0x000000ffff077224 */ /* 0x001fe400078e0027 */
[----:B------:R-:W-:Y:S01]  /*13990*/  IMAD.MOV R42, RZ, RZ, -R42 ;  /* 0x000000ffff2a7224 */ /* 0x000fe200078e0a2a */
[C---:B------:R-:W-:Y:S01]  /*139a0*/  ISETP.GT.U32.AND P3, PT, R45.reuse, R28, PT ;  /* 0x0000001c2d00720c */ /* 0x040fe20003f64070 */
[----:B------:R-:W-:Y:S02]  /*139b0*/  @!P5 IMAD.MOV R7, RZ, RZ, -R7 ;  /* 0x000000ffff07d224 */ /* 0x000fe400078e0a07 */
[----:B------:R-:W-:-:S02]  /*139c0*/  IMAD R40, R45, R44, R40 ;  /* 0x0000002c2d287224 */ /* 0x000fc400078e0228 */
[C---:B------:R-:W-:Y:S01]  /*139d0*/  IMAD R38, R45.reuse, R42, R38 ;  /* 0x0000002a2d267224 */ /* 0x040fe200078e0226 */
[----:B------:R0:W-:Y:S01]  /*139e0*/  STL [R1+0x67c], R7 ;  /* 0x00067c0701007387 */ /* 0x0001e20000100800 */
[----:B------:R-:W-:Y:S02]  /*139f0*/  VIADD R47, R0, 0xec ;  /* 0x000000ec002f7836 */ /* 0x000fe40000000000 */
[--C-:B------:R-:W-:Y:S01]  /*13a00*/  @!P4 IMAD.IADD R4, R4, 0x1, -R45.reuse ;  /* 0x000000010404c824 */ /* 0x100fe200078e0a2d */
[----:B------:R-:W-:Y:S01]  /*13a10*/  ISETP.GT.U32.AND P4, PT, R45, R5, PT ;  /* 0x000000052d00720c */ /* 0x000fe20003f84070 */
[----:B------:R-:W-:Y:S01]  /*13a20*/  IMAD.HI.U32 R29, R41, R6, RZ ;  /* 0x00000006291d7227 */ /* 0x000fe200078e00ff */
[----:B------:R-:W-:Y:S02]  /*13a30*/  IABS R42, R47 ;  /* 0x0000002f002a7213 */ /* 0x000fe40000000000 */
[C---:B------:R-:W-:Y:S01]  /*13a40*/  ISETP.GT.U32.AND P5, PT, R45.reuse, R4, PT ;  /* 0x000000042d00720c */ /* 0x040fe20003fa4070 */
[----:B------:R-:W-:Y:S01]  /*13a50*/  @!P3 IMAD.IADD R28, R28, 0x1, -R45 ;  /* 0x000000011c1cb824 */ /* 0x000fe200078e0a2d */
[----:B------:R-:W-:Y:S01]  /*13a60*/  ISETP.GT.U32.AND P3, PT, R45, R43, PT ;  /* 0x0000002b2d00720c */ /* 0x000fe20003f64070 */
[----:B------:R-:W-:-:S04]  /*13a70*/  IMAD.HI.U32 R46, R41, R42, RZ ;  /* 0x0000002a292e7227 */ /* 0x000fc800078e00ff */
[----:B0-----:R-:W-:Y:S02]  /*13a80*/  IMAD.MOV.U32 R7, RZ, RZ, R28 ;  /* 0x000000ffff077224 */ /* 0x001fe400078e001c */
[----:B------:R-:W-:Y:S01]  /*13a90*/  @!P4 IMAD.IADD R5, R5, 0x1, -R45 ;  /* 0x000000010505c824 */ /* 0x000fe200078e0a2d */
[C---:B------:R-:W-:Y:S01]  /*13aa0*/  ISETP.GT.U32.AND P4, PT, R45.reuse, R38, PT ;  /* 0x000000262d00720c */ /* 0x040fe20003f84070 */
[----:B------:R-:W-:Y:S01]  /*13ab0*/  @!P6 IMAD.MOV R7, RZ, RZ, -R7 ;  /* 0x000000ffff07e224 */ /* 0x000fe200078e0a07 */
[----:B------:R-:W-:Y:S01]  /*13ac0*/  ISETP.GT.U32.AND P6, PT, R45, R40, PT ;  /* 0x000000282d00720c */ /* 0x000fe20003fc4070 */
[----:B------:R-:W-:Y:S02]  /*13ad0*/  IMAD.MOV R29, RZ, RZ, -R29 ;  /* 0x000000ffff1d7224 */ /* 0x000fe400078e0a1d */
[----:B------:R-:W-:Y:S01]  /*13ae0*/  @!P1 IMAD.MOV R5, RZ, RZ, -R5 ;  /* 0x000000ffff059224 */ /* 0x000fe200078e0a05 */
[----:B------:R-:W-:Y:S01]  /*13af0*/  STL [R1+0x678], R7 ;  /* 0x0006780701007387 */ /* 0x000fe20000100800 */
[--C-:B------:R-:W-:Y:S01]  /*13b00*/  @!P3 IMAD.IADD R43, R43, 0x1, -R45.reuse ;  /* 0x000000012b2bb824 */ /* 0x100fe200078e0a2d */
[----:B------:R-:W-:Y:S01]  /*13b10*/  ISETP.GE.AND P3, PT, R55, RZ, PT ;  /* 0x000000ff3700720c */ /* 0x000fe20003f66270 */
[----:B------:R-:W-:Y:S01]  /*13b20*/  IMAD.MOV R46, RZ, RZ, -R46 ;  /* 0x000000ffff2e7224 */ /* 0x000fe200078e0a2e */
[----:B------:R0:W-:Y:S01]  /*13b30*/  STL [R1+0x670], R5 ;  /* 0x0006700501007387 */ /* 0x0001e20000100800 */
[----:B------:R-:W-:-:S02]  /*13b40*/  @!P5 IMAD.IADD R4, R4, 0x1, -R45 ;  /* 0x000000010404d824 */ /* 0x000fc400078e0a2d */
[----:B------:R-:W-:Y:S02]  /*13b50*/  VIADD R53, R0, 0xeb ;  /* 0x000000eb00357836 */ /* 0x000fe40000000000 */
[--C-:B------:R-:W-:Y:S01]  /*13b60*/  @!P6 IMAD.IADD R40, R40, 0x1, -R45.reuse ;  /* 0x000000012828e824 */ /* 0x100fe200078e0a2d */
[C---:B------:R-:W-:Y:S01]  /*13b70*/  ISETP.GT.U32.AND P6, PT, R45.reuse, R43, PT ;  /* 0x0000002b2d00720c */ /* 0x040fe20003fc4070 */
[C---:B------:R-:W-:Y:S01]  /*13b80*/  IMAD R6, R45.reuse, R29, R6 ;  /* 0x0000001d2d067224 */ /* 0x040fe200078e0206 */
[----:B------:R-:W-:Y:S01]  /*13b90*/  IABS R29, R53 ;  /* 0x00000035001d7213 */ /* 0x000fe20000000000 */
[----:B------:R-:W-:Y:S02]  /*13ba0*/  VIADD R54, R0, 0xea ;  /* 0x000000ea00367836 */ /* 0x000fe40000000000 */
[C---:B------:R-:W-:Y:S01]  /*13bb0*/  IMAD R42, R45.reuse, R46, R42 ;  /* 0x0000002e2d2a7224 */ /* 0x040fe200078e022a */
[C---:B------:R-:W-:Y:S01]  /*13bc0*/  ISETP.GT.U32.AND P5, PT, R45.reuse, R6, PT ;  /* 0x000000062d00720c */ /* 0x040fe20003fa4070 */
[----:B------:R-:W-:Y:S01]  /*13bd0*/  @!P4 IMAD.IADD R38, R38, 0x1, -R45 ;  /* 0x000000012626c824 */ /* 0x000fe200078e0a2d */
[----:B------:R-:W-:Y:S01]  /*13be0*/  ISETP.GT.U32.AND P4, PT, R45, R40, PT ;  /* 0x000000282d00720c */ /* 0x000fe20003f84070 */
[----:B0-----:R-:W-:Y:S01]  /*13bf0*/  IMAD.MOV.U32 R5, RZ, RZ, R4 ;  /* 0x000000ffff057224 */ /* 0x001fe200078e0004 */
[----:B------:R-:W-:Y:S01]  /*13c00*/  IABS R39, R54 ;  /* 0x0000003600277213 */ /* 0x000fe20000000000 */
[----:B------:R-:W-:Y:S01]  /*13c10*/  IMAD.HI.U32 R44, R41, R29, RZ ;  /* 0x0000001d292c7227 */ /* 0x000fe200078e00ff */
[----:B------:R-:W-:-:S03]  /*13c20*/  ISETP.GT.U32.AND P1, PT, R45, R38, PT ;  /* 0x000000262d00720c */ /* 0x000fc60003f24070 */
[----:B------:R-:W-:Y:S01]  /*13c30*/  @!P2 IMAD.MOV R5, RZ, RZ, -R5 ;  /* 0x000000ffff05a224 */ /* 0x000fe200078e0a05 */
[----:B------:R-:W-:Y:S01]  /*13c40*/  ISETP.GT.U32.AND P2, PT, R45, R42, PT ;  /* 0x0000002a2d00720c */ /* 0x000fe20003f44070 */
[----:B------:R-:W-:-:S03]  /*13c50*/  IMAD.HI.U32 R28, R41, R39, RZ ;  /* 0x00000027291c7227 */ /* 0x000fc600078e00ff */
[----:B------:R0:W-:Y:S01]  /*13c60*/  STL [R1+0x660], R5 ;  /* 0x0006600501007387 */ /* 0x0001e20000100800 */
[C---:B------:R-:W-:Y:S02]  /*13c70*/  VIADD R56, R0.reuse, 0xe9 ;  /* 0x000000e900387836 */ /* 0x040fe40000000000 */
[----:B------:R-:W-:Y:S02]  /*13c80*/  IMAD.MOV R44, RZ, RZ, -R44 ;  /* 0x000000ffff2c7224 */ /* 0x000fe400078e0a2c */
[--C-:B------:R-:W-:Y:S01]  /*13c90*/  @!P6 IMAD.IADD R43, R43, 0x1, -R45.reuse ;  /* 0x000000012b2be824 */ /* 0x100fe200078e0a2d */
[----:B------:R-:W-:Y:S01]  /*13ca0*/  IABS R4, R56 ;  /* 0x0000003800047213 */ /* 0x000fe20000000000 */
[----:B------:R-:W-:Y:S02]  /*13cb0*/  IMAD.MOV R28, RZ, RZ, -R28 ;  /* 0x000000ffff1c7224 */ /* 0x000fe400078e0a1c */
[----:B------:R-:W-:Y:S02]  /*13cc0*/  VIADD R55, R0, 0xe8 ;  /* 0x000000e800377836 */ /* 0x000fe40000000000 */
[----:B------:R-:W-:Y:S01]  /*13cd0*/  @!P4 IMAD.IADD R40, R40, 0x1, -R45 ;  /* 0x000000012828c824 */ /* 0x000fe200078e0a2d */
[----:B------:R-:W-:Y:S01]  /*13ce0*/  ISETP.GE.AND P4, PT, R49, RZ, PT ;  /* 0x000000ff3100720c */ /* 0x000fe20003f86270 */
[----:B------:R-:W-:-:S02]  /*13cf0*/  IMAD R29, R45, R44, R29 ;  /* 0x0000002c2d1d7224 */ /* 0x000fc400078e021d */
[----:B------:R-:W-:Y:S02]  /*13d00*/  @!P5 IMAD.IADD R6, R6, 0x1, -R45 ;  /* 0x000000010606d824 */ /* 0x000fe400078e0a2d */
[----:B------:R-:W-:Y:S01]  /*13d10*/  IMAD.MOV.U32 R8, RZ, RZ, R43 ;  /* 0x000000ffff087224 */ /* 0x000fe200078e002b */
[C---:B------:R-:W-:Y:S01]  /*13d20*/  ISETP.GT.U32.AND P6, PT, R45.reuse, R29, PT ;  /* 0x0000001d2d00720c */ /* 0x040fe20003fc4070 */
[C---:B------:R-:W-:Y:S01]  /*13d30*/  IMAD R39, R45.reuse, R28, R39 ;  /* 0x0000001c2d277224 */ /* 0x040fe200078e0227 */
[----:B------:R-:W-:Y:S01]  /*13d40*/  IABS R28, R55 ;  /* 0x00000037001c7213 */ /* 0x000fe20000000000 */
[----:B------:R-:W-:Y:S01]  /*13d50*/  @!P2 IMAD.IADD R42, R42, 0x1, -R45 ;  /* 0x000000012a2aa824 */ /* 0x000fe200078e0a2d */
[----:B------:R-:W-:Y:S01]  /*13d60*/  ISETP.GT.U32.AND P5, PT, R45, R6, PT ;  /* 0x000000062d00720c */ /* 0x000fe20003fa4070 */
[----:B------:R-:W-:Y:S01]  /*13d70*/  IMAD.MOV.U32 R7, RZ, RZ, R40 ;  /* 0x000000ffff077224 */ /* 0x000fe200078e0028 */
[----:B------:R-:W-:Y:S01]  /*13d80*/  ISETP.GE.AND P2, PT, R47, RZ, PT ;  /* 0x000000ff2f00720c */ /* 0x000fe20003f46270 */
        /* <DEDUP_REMOVED lines=10> */
[----:B------:R-:W-:-:S02]  /*13e30*/  IMAD R4, R45, R44, R4 ;  /* 0x0000002c2d047224 */ /* 0x000fc400078e0204 */
[----:B------:R-:W-:Y:S02]  /*13e40*/  IMAD.MOV R5, RZ, RZ, -R5 ;  /* 0x000000ffff057224 */ /* 0x000fe400078e0a05 */
[--C-:B------:R-:W-:Y:S01]  /*13e50*/  @!P5 IMAD.IADD R6, R6, 0x1, -R45.reuse ;  /* 0x000000010606d824 */ /* 0x100fe200078e0a2d */
[----:B------:R-:W-:Y:S01]  /*13e60*/  ISETP.GE.AND P5, PT, R48, RZ, PT ;  /* 0x000000ff3000720c */ /* 0x000fe20003fa6270 */
[----:B------:R-:W-:Y:S02]  /*13e70*/  IMAD R28, R45, R5, R28 ;  /* 0x000000052d1c7224 */ /* 0x000fe400078e021c */
[----:B0-----:R-:W-:Y:S02]  /*13e80*/  IMAD.MOV.U32 R7, RZ, RZ, R38 ;  /* 0x000000ffff077224 */ /* 0x001fe400078e0026 */
[----:B------:R-:W-:Y:S01]  /*13e90*/  @!P6 IMAD.IADD R29, R29, 0x1, -R45 ;  /* 0x000000011d1de824 */ /* 0x000fe200078e0a2d */
[----:B------:R-:W-:Y:S01]  /*13ea0*/  ISETP.GE.AND P6, PT, R53, RZ, PT ;  /* 0x000000ff3500720c */ /* 0x000fe20003fc6270 */
[----:B------:R-:W-:Y:S01]  /*13eb0*/  @!P4 IMAD.MOV R7, RZ, RZ, -R7 ;  /* 0x000000ffff07c224 */ /* 0x000fe200078e0a07 */
[----:B------:R-:W-:Y:S01]  /*13ec0*/  ISETP.GT.U32.AND P4, PT, R45, R4, PT ;  /* 0x000000042d00720c */ /* 0x000fe20003f84070 */
[--C-:B------:R-:W-:Y:S01]  /*13ed0*/  @!P1 IMAD.IADD R39, R39, 0x1, -R45.reuse ;  /* 0x0000000127279824 */ /* 0x100fe200078e0a2d */
[C---:B------:R-:W-:Y:S01]  /*13ee0*/  ISETP.GT.U32.AND P3, PT, R45.reuse, R29, PT ;  /* 0x0000001d2d00720c */ /* 0x040fe20003f64070 */
[--C-:B------:R-:W-:Y:S01]  /*13ef0*/  @!P0 IMAD.IADD R42, R42, 0x1, -R45.reuse ;  /* 0x000000012a2a8824 */ /* 0x100fe200078e0a2d */
[C---:B------:R-:W-:Y:S01]  /*13f00*/  ISETP.GT.U32.AND P0, PT, R45.reuse, R28, PT ;  /* 0x0000001c2d00720c */ /* 0x040fe20003f04070 */
[----:B------:R-:W-:Y:S01]  /*13f10*/  VIADD R53, R0, 0xe7 ;  /* 0x000000e700357836 */ /* 0x000fe20000000000 */
[----:B------:R-:W-:Y:S01]  /*13f20*/  ISETP.GT.U32.AND P1, PT, R45, R39, PT ;  /* 0x000000272d00720c */ /* 0x000fe20003f24070 */
[----:B------:R0:W-:Y:S01]  /*13f30*/  STL [R1+0x64c], R7 ;  /* 0x00064c0701007387 */ /* 0x0001e20000100800 */
[----:B------:R-:W-:Y:S01]  /*13f40*/  @!P5 IMAD.MOV R6, RZ, RZ, -R6 ;  /* 0x000000ffff06d224 */ /* 0x000fe200078e0a06 */
[----:B------:R-:W-:Y:S01]  /*13f50*/  ISETP.GE.AND P5, PT, R54, RZ, PT ;  /* 0x000000ff3600720c */ /* 0x000fe20003fa6270 */
[C---:B------:R-:W-:Y:S01]  /*13f60*/  VIADD R54, R0.reuse, 0xe6 ;  /* 0x000000e600367836 */ /* 0x040fe20000000000 */
[----:B------:R-:W-:Y:S01]  /*13f70*/  IABS R40, R53 ;  /* 0x0000003500287213 */ /* 0x000fe20000000000 */
[----:B------:R-:W-:Y:S01]  /*13f80*/  VIADD R49, R0, 0xe1 ;  /* 0x000000e100317836 */ /* 0x000fe20000000000 */
[----:B------:R1:W-:Y:S01]  /*13f90*/  STL [R1+0x648], R6 ;  /* 0x0006480601007387 */ /* 0x0003e20000100800 */
[----:B------:R-:W-:Y:S01]  /*13fa0*/  @!P4 IMAD.IADD R4, R4, 0x1, -R45 ;  /* 0x000000010404c824 */ /* 0x000fe200078e0a2d */
[----:B------:R-:W-:Y:S01]  /*13fb0*/  ISETP.GE.AND P4, PT, R53, RZ, PT ;  /* 0x000000ff3500720c */ /* 0x000fe20003f86270 */
[----:B------:R-:W-:-:S04]  /*13fc0*/  IMAD.HI.U32 R38, R41, R40, RZ ;  /* 0x0000002829267227 */ /* 0x000fc800078e00ff */
[----:B0-----:R-:W-:Y:S02]  /*13fd0*/  IMAD.MOV.U32 R7, RZ, RZ, R42 ;  /* 0x000000ffff077224 */ /* 0x001fe400078e002a */
[--C-:B------:R-:W-:Y:S01]  /*13fe0*/  @!P0 IMAD.IADD R28, R28, 0x1, -R45.reuse ;  /* 0x000000011c1c8824 */ /* 0x100fe200078e0a2d */
[----:B------:R-:W-:Y:S01]  /*13ff0*/  ISETP.GT.U32.AND P0, PT, R45, R4, PT ;  /* 0x000000042d00720c */ /* 0x000fe20003f04070 */
[----:B------:R-:W-:Y:S01]  /*14000*/  @!P3 IMAD.IADD R29, R29, 0x1, -R45 ;  /* 0x000000011d1db824 */ /* 0x000fe200078e0a2d */
[----:B------:R-:W-:Y:S01]  /*14010*/  ISETP.GE.AND P3, PT, R56, RZ, PT ;  /* 0x000000ff3800720c */ /* 0x000fe20003f66270 */
[----:B------:R-:W-:Y:S01]  /*14020*/  IMAD.MOV R38, RZ, RZ, -R38 ;  /* 0x000000ffff267224 */ /* 0x000fe200078e0a26 */
[----:B-1----:R-:W-:Y:S01]  /*14030*/  IABS R6, R54 ;  /* 0x0000003600067213 */ /* 0x002fe20000000000 */
[----:B------:R-:W-:Y:S01]  /*14040*/  @!P2 IMAD.MOV R7, RZ, RZ, -R7 ;  /* 0x000000ffff07a224 */ /* 0x000fe200078e0a07 */
[----:B------:R-:W-:Y:S01]  /*14050*/  ISETP.GT.U32.AND P2, PT, R45, R28, PT ;  /* 0x0000001c2d00720c */ /* 0x000fe20003f44070 */
[----:B------:R-:W-:Y:S01]  /*14060*/  @!P1 IMAD.IADD R39, R39, 0x1, -R45 ;  /* 0x0000000127279824 */ /* 0x000fe200078e0a2d */
[----:B------:R-:W-:Y:S01]  /*14070*/  ISETP.GE.AND P1, PT, R55, RZ, PT ;  /* 0x000000ff3700720c */ /* 0x000fe20003f26270 */
[----:B------:R-:W-:Y:S01]  /*14080*/  IMAD R40, R45, R38, R40 ;  /* 0x000000262d287224 */ /* 0x000fe200078e0228 */
[----:B------:R0:W-:Y:S01]  /*14090*/  STL [R1+0x644], R7 ;  /* 0x0006440701007387 */ /* 0x0001e20000100800 */
[----:B------:R-:W-:-:S02]  /*140a0*/  IMAD.MOV.U32 R8, RZ, RZ, R29 ;  /* 0x000000ffff087224 */ /* 0x000fc400078e001d */
[----:B------:R-:W-:Y:S02]  /*140b0*/  @!P0 IMAD.IADD R4, R4, 0x1, -R45 ;  /* 0x0000000104048824 */ /* 0x000fe400078e0a2d */
[----:B------:R-:W-:Y:S01]  /*140c0*/  @!P6 IMAD.MOV R8, RZ, RZ, -R8 ;  /* 0x000000ffff08e224 */ /* 0x000fe200078e0a08 */
[----:B------:R-:W-:Y:S01]  /*140d0*/  ISETP.GT.U32.AND P6, PT, R45, R40, PT ;  /* 0x000000282d00720c */ /* 0x000fe20003fc4070 */
[----:B------:R-:W-:Y:S02]  /*140e0*/  VIADD R55, R0, 0xe5 ;  /* 0x000000e500377836 */ /* 0x000fe40000000000 */
[----:B------:R-:W-:Y:S01]  /*140f0*/  IMAD.HI.U32 R38, R41, R6, RZ ;  /* 0x0000000629267227 */ /* 0x000fe200078e00ff */
[----:B------:R-:W-:Y:S02]  /*14100*/  STL [R1+0x640], R8 ;  /* 0x0006400801007387 */ /* 0x000fe40000100800 */
[----:B------:R-:W-:Y:S01]  /*14110*/  IABS R5, R55 ;  /* 0x0000003700057213 */ /* 0x000fe20000000000 */
[----:B0-----:R-:W-:Y:S01]  /*14120*/  IMAD.MOV.U32 R7, RZ, RZ, R39 ;  /* 0x000000ffff077224 */ /* 0x001fe200078e0027 */
[----:B------:R-:W-:Y:S01]  /*14130*/  ISETP.GE.AND P0, PT, R55, RZ, PT ;  /* 0x000000ff3700720c */ /* 0x000fe20003f06270 */
[----:B------:R-:W-:-:S02]  /*14140*/  IMAD.MOV R38, RZ, RZ, -R38 ;  /* 0x000000ffff267224 */ /* 0x000fc400078e0a26 */
[----:B------:R-:W-:Y:S01]  /*14150*/  @!P5 IMAD.MOV R7, RZ, RZ, -R7 ;  /* 0x000000ffff07d224 */ /* 0x000fe200078e0a07 */
[----:B------:R-:W-:Y:S01]  /*14160*/  ISETP.GE.AND P5, PT, R54, RZ, PT ;  /* 0x000000ff3600720c */ /* 0x000fe20003fa6270 */
[----:B------:R-:W-:Y:S02]  /*14170*/  VIADD R55, R0, 0xe4 ;  /* 0x000000e400377836 */ /* 0x000fe40000000000 */
[--C-:B------:R-:W-:Y:S01]  /*14180*/  @!P2 IMAD.IADD R28, R28, 0x1, -R45.reuse ;  /* 0x000000011c1ca824 */ /* 0x100fe200078e0a2d */
[----:B------:R0:W-:Y:S01]  /*14190*/  STL [R1+0x63c], R7 ;  /* 0x00063c0701007387 */ /* 0x0001e20000100800 */
[----:B------:R-:W-:Y:S01]  /*141a0*/  @!P6 IMAD.IADD R40, R40, 0x1, -R45 ;  /* 0x000000012828e824 */ /* 0x000fe200078e0a2d */
[----:B------:R-:W-:Y:S01]  /*141b0*/  ISETP.GE.AND P2, PT, R55, RZ, PT ;  /* 0x000000ff3700720c */ /* 0x000fe20003f46270 */
[----:B------:R-:W-:Y:S01]  /*141c0*/  IMAD R6, R45, R38, R6 ;  /* 0x000000262d067224 */ /* 0x000fe200078e0206 */
[----:B------:R-:W-:Y:S01]  /*141d0*/  IABS R38, R49 ;  /* 0x0000003100267213 */ /* 0x000fe20000000000 */
[----:B------:R-:W-:Y:S01]  /*141e0*/  IMAD.HI.U32 R29, R41, R5, RZ ;  /* 0x00000005291d7227 */ /* 0x000fe200078e00ff */
[----:B------:R-:W-:-:S03]  /*141f0*/  ISETP.GT.U32.AND P6, PT, R45, R40, PT ;  /* 0x000000282d00720c */ /* 0x000fc60003fc4070 */
[----:B------:R-:W-:Y:S02]  /*14200*/  IMAD.MOV R29, RZ, RZ, -R29 ;  /* 0x000000ffff1d7224 */ /* 0x000fe400078e0a1d */
[----:B0-----:R-:W-:Y:S01]  /*14210*/  IMAD.MOV.U32 R7, RZ, RZ, R4 ;  /* 0x000000ffff077224 */ /* 0x001fe200078e0004 */
[----:B------:R-:W-:Y:S01]  /*14220*/  IABS R4, R55 ;  /* 0x0000003700047213 */ /* 0x000fe20000000000 */
[----:B------:R-:W-:Y:S02]  /*14230*/  IMAD R5, R45, R29, R5 ;  /* 0x0000001d2d057224 */ /* 0x000fe400078e0205 */
[----:B------:R-:W-:Y:S02]  /*14240*/  @!P3 IMAD.MOV R7, RZ, RZ, -R7 ;  /* 0x000000ffff07b224 */ /* 0x000fe400078e0a07 */
[----:B------:R-:W-:-:S03]  /*14250*/  IMAD.HI.U32 R42, R41, R4, RZ ;  /* 0x00000004292a7227 */ /* 0x000fc600078e00ff */
[----:B------:R0:W-:Y:S01]  /*14260*/  STL [R1+0x638], R7 ;  /* 0x0006380701007387 */ /* 0x0001e20000100800 */
[----:B------:R-:W-:Y:S02]  /*14270*/  IMAD.MOV R42, RZ, RZ, -R42 ;  /* 0x000000ffff2a7224 */ /* 0x000fe400078e0a2a */
[----:B------:R-:W-:Y:S01]  /*14280*/  @!P6 IMAD.IADD R40, R40, 0x1, -R45 ;  /* 0x000000012828e824 */ /* 0x000fe200078e0a2d */
[C---:B------:R-:W-:Y:S01]  /*14290*/  ISETP.GT.U32.AND P6, PT, R45.reuse, R5, PT ;  /* 0x000000052d00720c */ /* 0x040fe20003fc4070 */
[----:B------:R-:W-:Y:S02]  /*142a0*/  IMAD R4, R45, R42, R4 ;  /* 0x0000002a2d047224 */ /* 0x000fe400078e0204 */
[C---:B------:R-:W-:Y:S02]  /*142b0*/  VIADD R54, R0.reuse, 0xe3 ;  /* 0x000000e300367836 */ /* 0x040fe40000000000 */
[----:B------:R-:W-:Y:S02]  /*142c0*/  VIADD R55, R0, 0xe2 ;  /* 0x000000e200377836 */ /* 0x000fe40000000000 */
[----:B0-----:R-:W-:Y:S01]  /*142d0*/  IMAD.MOV.U32 R7, RZ, RZ, R28 ;  /* 0x000000ffff077224 */ /* 0x001fe200078e001c */
[----:B------:R-:W-:Y:S01]  /*142e0*/  IABS R43, R54 ;  /* 0x00000036002b7213 */ /* 0x000fe20000000000 */
[----:B------:R-:W-:Y:S01]  /*142f0*/  IMAD.HI.U32 R42, R41, R38, RZ ;  /* 0x00000026292a7227 */ /* 0x000fe200078e00ff */
[----:B------:R-:W-:-:S02]  /*14300*/  IABS R39, R55 ;  /* 0x0000003700277213 */ /* 0x000fc40000000000 */
[----:B------:R-:W-:Y:S01]  /*14310*/  ISETP.GE.AND P3, PT, R54, RZ, PT ;  /* 0x000000ff3600720c */ /* 0x000fe20003f66270 */
[----:B------:R-:W-:Y:S01]  /*14320*/  @!P1 IMAD.MOV R7, RZ, RZ, -R7 ;  /* 0x000000ffff079224 */ /* 0x000fe200078e0a07 */
[----:B------:R-:W-:Y:S01]  /*14330*/  ISETP.GT.U32.AND P1, PT, R45, R6, PT ;  /* 0x000000062d00720c */ /* 0x000fe20003f24070 */
[----:B------:R-:W-:Y:S02]  /*14340*/  @!P6 IMAD.IADD R5, R5, 0x1, -R45 ;  /* 0x000000010505e824 */ /* 0x000fe400078e0a2d */
[----:B------:R-:W-:Y:S01]  /*14350*/  IMAD.HI.U32 R28, R41, R43, RZ ;  /* 0x0000002b291c7227 */ /* 0x000fe200078e00ff */
[----:B------:R0:W-:Y:S03]  /*14360*/  STL [R1+0x628], R7 ;  /* 0x0006280701007387 */ /* 0x0001e60000100800 */
[----:B------:R-:W-:Y:S02]  /*14370*/  IMAD.MOV R42, RZ, RZ, -R42 ;  /* 0x000000ffff2a7224 */ /* 0x000fe400078e0a2a */
[----:B------:R-:W-:-:S02]  /*14380*/  IMAD.MOV R28, RZ, RZ, -R28 ;  /* 0x000000ffff1c7224 */ /* 0x000fc400078e0a1c */
[----:B------:R-:W-:-:S04]  /*14390*/  IMAD.HI.U32 R44, R41, R39, RZ ;  /* 0x00000027292c7227 */ /* 0x000fc800078e00ff */
[----:B------:R-:W-:Y:S01]  /*143a0*/  @!P1 IMAD.IADD R6, R6, 0x1, -R45 ;  /* 0x0000000106069824 */ /* 0x000fe200078e0a2d */
[C---:B------:R-:W-:Y:S01]  /*143b0*/  ISETP.GT.U32.AND P1, PT, R45.reuse, R4, PT ;  /* 0x000000042d00720c */ /* 0x040fe20003f24070 */
[----:B0-----:R-:W-:Y:S02]  /*143c0*/  IMAD.MOV.U32 R7, RZ, RZ, R40 ;  /* 0x000000ffff077224 */ /* 0x001fe400078e0028 */
[C---:B------:R-:W-:Y:S01]  /*143d0*/  IMAD R38, R45.reuse, R42, R38 ;  /* 0x0000002a2d267224 */ /* 0x040fe200078e0226 */
[C---:B------:R-:W-:Y:S01]  /*143e0*/  ISETP.GT.U32.AND P6, PT, R45.reuse, R6, PT ;  /* 0x000000062d00720c */ /* 0x040fe20003fc4070 */
[----:B------:R-:W-:Y:S02]  /*143f0*/  VIADD R48, R0, 0xe0 ;  /* 0x000000e000307836 */ /* 0x000fe40000000000 */
[----:B------:R-:W-:Y:S02]  /*14400*/  @!P4 IMAD.MOV R7, RZ, RZ, -R7 ;  /* 0x000000ffff07c224 */ /* 0x000fe400078e0a07 */
[C---:B------:R-:W-:Y:S01]  /*14410*/  IMAD R43, R45.reuse, R28, R43 ;  /* 0x0000001c2d2b7224 */ /* 0x040fe200078e022b */
[----:B------:R-:W-:Y:S01]  /*14420*/  IABS R29, R48 ;  /* 0x00000030001d7213 */ /* 0x000fe20000000000 */
[----:B------:R-:W-:Y:S01]  /*14430*/  IMAD.MOV R44, RZ, RZ, -R44 ;  /* 0x000000ffff2c7224 */ /* 0x000fe200078e0a2c */
[----:B------:R0:W-:Y:S01]  /*14440*/  STL [R1+0x624], R7 ;  /* 0x0006240701007387 */ /* 0x0001e20000100800 */
[----:B------:R-:W-:Y:S01]  /*14450*/  @!P1 IMAD.IADD R4, R4, 0x1, -R45 ;  /* 0x0000000104049824 */ /* 0x000fe200078e0a2d */
[C---:B------:R-:W-:Y:S01]  /*14460*/  ISETP.GT.U32.AND P1, PT, R45.reuse, R5, PT ;  /* 0x000000052d00720c */ /* 0x040fe20003f24070 */
[----:B------:R-:W-:-:S02]  /*14470*/  IMAD R39, R45, R44, R39 ;  /* 0x0000002c2d277224 */ /* 0x000fc400078e0227 */
[----:B------:R-:W-:Y:S01]  /*14480*/  @!P6 IMAD.IADD R6, R6, 0x1, -R45 ;  /* 0x000000010606e824 */ /* 0x000fe200078e0a2d */
[C---:B------:R-:W-:Y:S01]  /*14490*/  ISETP.GT.U32.AND P6, PT, R45.reuse, R43, PT ;  /* 0x0000002b2d00720c */ /* 0x040fe20003fc4070 */
[----:B------:R-:W-:Y:S01]  /*144a0*/  VIADD R47, R0, 0xdf ;  /* 0x000000df002f7836 */ /* 0x000fe20000000000 */
[----:B------:R-:W-:Y:S01]  /*144b0*/  ISETP.GT.U32.AND P4, PT, R45, R4, PT ;  /* 0x000000042d00720c */ /* 0x000fe20003f84070 */
[----:B------:R-:W-:-:S03]  /*144c0*/  IMAD.HI.U32 R28, R41, R29, RZ ;  /* 0x0000001d291c7227 */ /* 0x000fc600078e00ff */
[----:B------:R-:W-:Y:S01]  /*144d0*/  IABS R42, R47 ;  /* 0x0000002f002a7213 */ /* 0x000fe20000000000 */
[----:B0-----:R-:W-:Y:S02]  /*144e0*/  IMAD.MOV.U32 R7, RZ, RZ, R6 ;  /* 0x000000ffff077224 */ /* 0x001fe400078e0006 */
[----:B------:R-:W-:Y:S01]  /*144f0*/  @!P1 IMAD.IADD R5, R5, 0x1, -R45 ;  /* 0x0000000105059824 */ /* 0x000fe200078e0a2d */
[C---:B------:R-:W-:Y:S01]  /*14500*/  ISETP.GT.U32.AND P1, PT, R45.reuse, R38, PT ;  /* 0x000000262d00720c */ /* 0x040fe20003f24070 */
[----:B------:R-:W-:Y:S01]  /*14510*/  @!P5 IMAD.MOV R7, RZ, RZ, -R7 ;  /* 0x000000ffff07d224 */ /* 0x000fe200078e0a07 */
[C---:B------:R-:W-:Y:S01]  /*14520*/  ISETP.GT.U32.AND P5, PT, R45.reuse, R39, PT ;  /* 0x000000272d00720c */ /* 0x040fe20003fa4070 */
[C---:B------:R-:W-:Y:S02]  /*14530*/  VIADD R54, R0.reuse, 0xdd ;  /* 0x000000dd00367836 */ /* 0x040fe40000000000 */
[----:B------:R-:W-:Y:S01]  /*14540*/  IMAD.MOV R28, RZ, RZ, -R28 ;  /* 0x000000ffff1c7224 */ /* 0x000fe200078e0a1c */
[----:B------:R-:W-:Y:S01]  /*14550*/  STL [R1+0x620], R7 ;  /* 0x0006200701007387 */ /* 0x000fe20000100800 */
[----:B------:R-:W-:Y:S01]  /*14560*/  VIADD R53, R0, 0xde ;  /* 0x000000de00357836 */ /* 0x000fe20000000000 */
[----:B------:R-:W-:Y:S01]  /*14570*/  IABS R40, R54 ;  /* 0x0000003600287213 */ /* 0x000fe20000000000 */
[----:B------:R-:W-:-:S02]  /*14580*/  IMAD R29, R45, R28, R29 ;  /* 0x0000001c2d1d7224 */ /* 0x000fc400078e021d */
[----:B------:R-:W-:Y:S01]  /*14590*/  IMAD.HI.U32 R46, R41, R42, RZ ;  /* 0x0000002a292e7227 */ /* 0x000fe200078e00ff */
[----:B------:R-:W-:-:S03]  /*145a0*/  IABS R28, R53 ;  /* 0x00000035001c7213 */ /* 0x000fc60000000000 */
[--C-:B------:R-:W-:Y:S02]  /*145b0*/  @!P1 IMAD.IADD R38, R38, 0x1, -R45.reuse ;  /* 0x0000000126269824 */ /* 0x100fe400078e0a2d */
[----:B------:R-:W-:Y:S01]  /*145c0*/  @!P6 IMAD.IADD R43, R43, 0x1, -R45 ;  /* 0x000000012b2be824 */ /* 0x000fe200078e0a2d */
[----:B------:R-:W-:Y:S01]  /*145d0*/  ISETP.GE.AND P6, PT, R55, RZ, PT ;  /* 0x000000ff3700720c */ /* 0x000fe20003fc6270 */
[----:B------:R-:W-:Y:S01]  /*145e0*/  @!P0 IMAD.MOV R5, RZ, RZ, -R5 ;  /* 0x000000ffff058224 */ /* 0x000fe200078e0a05 */
[----:B------:R-:W-:Y:S01]  /*145f0*/  ISETP.GT.U32.AND P0, PT, R45, R38, PT ;  /* 0x000000262d00720c */ /* 0x000fe20003f04070 */
[----:B------:R-:W-:-:S03]  /*14600*/  IMAD.HI.U32 R6, R41, R40, RZ ;  /* 0x0000002829067227 */ /* 0x000fc600078e00ff */
[----:B------:R0:W-:Y:S01]  /*14610*/  STL [R1+0x618], R5 ;  /* 0x0006180501007387 */ /* 0x0001e20000100800 */
[----:B------:R-:W-:Y:S02]  /*14620*/  IMAD.MOV R46, RZ, RZ, -R46 ;  /* 0x000000ffff2e7224 */ /* 0x000fe400078e0a2e */
[--C-:B------:R-:W-:Y:S01]  /*14630*/  @!P4 IMAD.IADD R4, R4, 0x1, -R45.reuse ;  /* 0x000000010404c824 */ /* 0x100fe200078e0a2d */
[----:B------:R-:W-:Y:S01]  /*14640*/  ISETP.GT.U32.AND P4, PT, R45, R29, PT ;  /* 0x0000001d2d00720c */ /* 0x000fe20003f84070 */
[----:B------:R-:W-:Y:S01]  /*14650*/  @!P5 IMAD.IADD R39, R39, 0x1, -R45 ;  /* 0x000000012727d824 */ /* 0x000fe200078e0a2d */
[----:B------:R-:W-:Y:S01]  /*14660*/  ISETP.GT.U32.AND P5, PT, R45, R43, PT ;  /* 0x0000002b2d00720c */ /* 0x000fe20003fa4070 */
[----:B------:R-:W-:-:S03]  /*14670*/  IMAD.HI.U32 R44, R41, R28, RZ ;  /* 0x0000001c292c7227 */ /* 0x000fc600078e00ff */
[C---:B------:R-:W-:Y:S01]  /*14680*/  ISETP.GT.U32.AND P1, PT, R45.reuse, R39, PT ;  /* 0x000000272d00720c */ /* 0x040fe20003f24070 */
[----:B------:R-:W-:Y:S02]  /*14690*/  IMAD.MOV R6, RZ, RZ, -R6 ;  /* 0x000000ffff067224 */ /* 0x000fe400078e0a06 */
[C---:B------:R-:W-:Y:S02]  /*146a0*/  IMAD R42, R45.reuse, R46, R42 ;  /* 0x0000002e2d2a7224 */ /* 0x040fe400078e022a */
[----:B0-----:R-:W-:Y:S02]  /*146b0*/  IMAD.MOV.U32 R5, RZ, RZ, R4 ;  /* 0x000000ffff057224 */ /* 0x001fe400078e0004 */
[----:B------:R-:W-:Y:S02]  /*146c0*/  IMAD.MOV R44, RZ, RZ, -R44 ;  /* 0x000000ffff2c7224 */ /* 0x000fe400078e0a2c */
[C---:B------:R-:W-:Y:S02]  /*146d0*/  IMAD R40, R45.reuse, R6, R40 ;  /* 0x000000062d287224 */ /* 0x040fe400078e0228 */
[----:B------:R-:W-:Y:S01]  /*146e0*/  @!P2 IMAD.MOV R5, RZ, RZ, -R5 ;  /* 0x000000ffff05a224 */ /* 0x000fe200078e0a05 */
[C---:B------:R-:W-:Y:S01]  /*146f0*/  ISETP.GT.U32.AND P2, PT, R45.reuse, R42, PT ;  /* 0x0000002a2d00720c */ /* 0x040fe20003f44070 */
[----:B------:R-:W-:-:S02]  /*14700*/  IMAD R28, R45, R44, R28 ;  /* 0x0000002c2d1c7224 */ /* 0x000fc400078e021c */
[--C-:B------:R-:W-:Y:S01]  /*14710*/  @!P0 IMAD.IADD R38, R38, 0x1, -R45.reuse ;  /* 0x0000000126268824 */ /* 0x100fe200078e0a2d */
[----:B------:R-:W-:Y:S01]  /*14720*/  ISETP.GT.U32.AND P0, PT, R45, R40, PT ;  /* 0x000000282d00720c */ /* 0x000fe20003f04070 */
[--C-:B------:R-:W-:Y:S01]  /*14730*/  @!P4 IMAD.IADD R29, R29, 0x1, -R45.reuse ;  /* 0x000000011d1dc824 */ /* 0x100fe200078e0a2d */
[----:B------:R0:W-:Y:S01]  /*14740*/  STL [R1+0x608], R5 ;  /* 0x0006080501007387 */ /* 0x0001e20000100800 */
[C---:B------:R-:W-:Y:S02]  /*14750*/  VIADD R56, R0.reuse, 0xdc ;  /* 0x000000dc00387836 */ /* 0x040fe40000000000 */
[--C-:B------:R-:W-:Y:S01]  /*14760*/  @!P5 IMAD.IADD R43, R43, 0x1, -R45.reuse ;  /* 0x000000012b2bd824 */ /* 0x100fe200078e0a2d */
[----:B------:R-:W-:Y:S01]  /*14770*/  ISETP.GT.U32.AND P5, PT, R45, R28, PT ;  /* 0x0000001c2d00720c */ /* 0x000fe20003fa4070 */
[----:B------:R-:W-:Y:S01]  /*14780*/  VIADD R55, R0, 0xdb ;  /* 0x000000db00377836 */ /* 0x000fe20000000000 */
        /* <DEDUP_REMOVED lines=19> */
[C---:B------:R-:W-:Y:S01]  /*148c0*/  IMAD R4, R45.reuse, R44, R4 ;  /* 0x0000002c2d047224 */ /* 0x040fe200078e0204 */
[----:B------:R-:W-:Y:S01]  /*148d0*/  ISETP.GT.U32.AND P3, PT, R45, R28, PT ;  /* 0x0000001c2d00720c */ /* 0x000fe20003f64070 */
[----:B------:R-:W-:-:S02]  /*148e0*/  IMAD.MOV R5, RZ, RZ, -R5 ;  /* 0x000000ffff057224 */ /* 0x000fc400078e0a05 */
[----:B------:R-:W-:Y:S02]  /*148f0*/  IMAD.MOV.U32 R7, RZ, RZ, R39 ;  /* 0x000000ffff077224 */ /* 0x000fe400078e0027 */
[----:B0-----:R-:W-:Y:S02]  /*14900*/  IMAD.MOV.U32 R8, RZ, RZ, R38 ;  /* 0x000000ffff087224 */ /* 0x001fe400078e0026 */
[----:B------:R-:W-:Y:S02]  /*14910*/  VIADD R53, R0, 0xda ;  /* 0x000000da00357836 */ /* 0x000fe40000000000 */
[----:B------:R-:W-:Y:S01]  /*14920*/  @!P6 IMAD.MOV R7, RZ, RZ, -R7 ;  /* 0x000000ffff07e224 */ /* 0x000fe200078e0a07 */
[C---:B------:R-:W-:Y:S01]  /*14930*/  ISETP.GT.U32.AND P6, PT, R45.reuse, R40, PT ;  /* 0x000000282d00720c */ /* 0x040fe20003fc4070 */
[----:B------:R-:W-:Y:S01]  /*14940*/  @!P1 IMAD.MOV R8, RZ, RZ, -R8 ;  /* 0x000000ffff089224 */ /* 0x000fe200078e0a08 */
[C---:B------:R-:W-:Y:S01]  /*14950*/  ISETP.GT.U32.AND P1, PT, R45.reuse, R4, PT ;  /* 0x000000042d00720c */ /* 0x040fe20003f24070 */
[C---:B------:R-:W-:Y:S01]  /*14960*/  IMAD R6, R45.reuse, R5, R6 ;  /* 0x000000052d067224 */ /* 0x040fe200078e0206 */
[----:B------:R-:W-:Y:S01]  /*14970*/  IABS R39, R53 ;  /* 0x0000003500277213 */ /* 0x000fe20000000000 */
[--C-:B------:R-:W-:Y:S01]  /*14980*/  @!P0 IMAD.IADD R42, R42, 0x1, -R45.reuse ;  /* 0x000000012a2a8824 */ /* 0x100fe200078e0a2d */
[----:B------:R0:W-:Y:S01]  /*14990*/  STL [R1+0x600], R7 ;  /* 0x0006000701007387 */ /* 0x0001e20000100800 */
[----:B------:R-:W-:Y:S01]  /*149a0*/  @!P3 IMAD.IADD R28, R28, 0x1, -R45 ;  /* 0x000000011c1cb824 */ /* 0x000fe200078e0a2d */
[----:B------:R-:W-:Y:S01]  /*149b0*/  ISETP.GT.U32.AND P0, PT, R45, R6, PT ;  /* 0x000000062d00720c */ /* 0x000fe20003f04070 */
[----:B------:R-:W-:Y:S01]  /*149c0*/  IMAD.HI.U32 R38, R41, R39, RZ ;  /* 0x0000002729267227 */ /* 0x000fe200078e00ff */
[----:B------:R1:W-:Y:S01]  /*149d0*/  STL [R1+0x5f4], R8 ;  /* 0x0005f40801007387 */ /* 0x0003e20000100800 */
[----:B------:R-:W-:-:S02]  /*149e0*/  ISETP.GE.AND P3, PT, R56, RZ, PT ;  /* 0x000000ff3800720c */ /* 0x000fc40003f66270 */
[----:B------:R-:W-:Y:S02]  /*149f0*/  IMAD.MOV R38, RZ, RZ, -R38 ;  /* 0x000000ffff267224 */ /* 0x000fe400078e0a26 */
[----:B------:R-:W-:Y:S01]  /*14a00*/  @!P1 IMAD.IADD R4, R4, 0x1, -R45 ;  /* 0x0000000104049824 */ /* 0x000fe200078e0a2d */
[----:B------:R-:W-:Y:S01]  /*14a10*/  ISETP.GE.AND P1, PT, R53, RZ, PT ;  /* 0x000000ff3500720c */ /* 0x000fe20003f26270 */
[----:B0-----:R-:W-:Y:S02]  /*14a20*/  IMAD.MOV.U32 R7, RZ, RZ, R29 ;  /* 0x000000ffff077224 */ /* 0x001fe400078e001d */
[----:B------:R-:W-:Y:S02]  /*14a30*/  IMAD R39, R45, R38, R39 ;  /* 0x000000262d277224 */ /* 0x000fe400078e0227 */
[----:B------:R-:W-:Y:S01]  /*14a40*/  @!P4 IMAD.MOV R7, RZ, RZ, -R7 ;  /* 0x000000ffff07c224 */ /* 0x000fe200078e0a07 */
[----:B------:R-:W-:Y:S01]  /*14a50*/  ISETP.GE.AND P4, PT, R54, RZ, PT ;  /* 0x000000ff3600720c */ /* 0x000fe20003f86270 */
[----:B-1----:R-:W-:-:S02]  /*14a60*/  IMAD.MOV.U32 R8, RZ, RZ, R28 ;  /* 0x000000ffff087224 */ /* 0x002fc400078e001c */
[--C-:B------:R-:W-:Y:S01]  /*14a70*/  @!P0 IMAD.IADD R6, R6, 0x1, -R45.reuse ;  /* 0x0000000106068824 */ /* 0x100fe200078e0a2d */
[----:B------:R0:W-:Y:S01]  /*14a80*/  STL [R1+0x5f0], R7 ;  /* 0x0005f00701007387 */ /* 0x0001e20000100800 */
[C---:B------:R-:W-:Y:S01]  /*14a90*/  ISETP.GT.U32.AND P0, PT, R45.reuse, R4, PT ;  /* 0x000000042d00720c */ /* 0x040fe20003f04070 */
[----:B------:R-:W-:Y:S01]  /*14aa0*/  @!P5 IMAD.MOV R8, RZ, RZ, -R8 ;  /* 0x000000ffff08d224 */ /* 0x000fe200078e0a08 */
[----:B------:R-:W-:Y:S01]  /*14ab0*/  ISETP.GT.U32.AND P5, PT, R45, R39, PT ;  /* 0x000000272d00720c */ /* 0x000fe20003fa4070 */
[----:B------:R-:W-:Y:S01]  /*14ac0*/  @!P6 IMAD.IADD R40, R40, 0x1, -R45 ;  /* 0x000000012828e824 */ /* 0x000fe200078e0a2d */
[----:B------:R-:W-:Y:S01]  /*14ad0*/  ISETP.GE.AND P6, PT, R55, RZ, PT ;  /* 0x000000ff3700720c */ /* 0x000fe20003fc6270 */
[C---:B------:R-:W-:Y:S02]  /*14ae0*/  VIADD R54, R0.reuse, 0xd9 ;  /* 0x000000d900367836 */ /* 0x040fe40000000000 */
[C---:B------:R-:W-:Y:S02]  /*14af0*/  VIADD R55, R0.reuse, 0xd8 ;  /* 0x000000d800377836 */ /* 0x040fe40000000000 */
[----:B0-----:R-:W-:Y:S01]  /*14b00*/  IMAD.MOV.U32 R7, RZ, RZ, R42 ;  /* 0x000000ffff077224 */ /* 0x001fe200078e002a */
[----:B------:R-:W-:Y:S01]  /*14b10*/  IABS R29, R54 ;  /* 0x00000036001d7213 */ /* 0x000fe20000000000 */
[----:B------:R-:W-:Y:S01]  /*14b20*/  VIADD R49, R0, 0xd4 ;  /* 0x000000d400317836 */ /* 0x000fe20000000000 */
[----:B------:R-:W-:Y:S01]  /*14b30*/  IABS R5, R55 ;  /* 0x0000003700057213 */ /* 0x000fe20000000000 */
[----:B------:R-:W-:Y:S01]  /*14b40*/  @!P2 IMAD.MOV R7, RZ, RZ, -R7 ;  /* 0x000000ffff07a224 */ /* 0x000fe200078e0a07 */
[----:B------:R-:W-:Y:S01]  /*14b50*/  ISETP.GT.U32.AND P2, PT, R45, R6, PT ;  /* 0x000000062d00720c */ /* 0x000fe20003f44070 */
[--C-:B------:R-:W-:Y:S01]  /*14b60*/  @!P0 IMAD.IADD R4, R4, 0x1, -R45.reuse ;  /* 0x0000000104048824 */ /* 0x100fe200078e0a2d */
[----:B------:R-:W-:Y:S01]  /*14b70*/  ISETP.GE.AND P0, PT, R55, RZ, PT ;  /* 0x000000ff3700720c */ /* 0x000fe20003f06270 */
[----:B------:R-:W-:Y:S01]  /*14b80*/  @!P5 IMAD.IADD R39, R39, 0x1, -R45 ;  /* 0x000000012727d824 */ /* 0x000fe200078e0a2d */
[----:B------:R0:W-:Y:S01]  /*14b90*/  STL [R1+0x5ec], R7 ;  /* 0x0005ec0701007387 */ /* 0x0001e20000100800 */
[----:B------:R-:W-:-:S03]  /*14ba0*/  IMAD.HI.U32 R38, R41, R29, RZ ;  /* 0x0000001d29267227 */ /* 0x000fc600078e00ff */
[----:B------:R-:W-:Y:S01]  /*14bb0*/  STL [R1+0x5e8], R8 ;  /* 0x0005e80801007387 */ /* 0x000fe20000100800 */
        /* <DEDUP_REMOVED lines=9> */
[C---:B------:R-:W-:Y:S01]  /*14c50*/  IMAD R29, R45.reuse, R38, R29 ;  /* 0x000000262d1d7224 */ /* 0x040fe200078e021d */
[----:B------:R-:W-:Y:S01]  /*14c60*/  IABS R38, R49 ;  /* 0x0000003100267213 */ /* 0x000fe20000000000 */
[----:B------:R-:W-:-:S02]  /*14c70*/  IMAD R5, R45, R28, R5 ;  /* 0x0000001c2d057224 */ /* 0x000fc400078e0205 */
[C---:B------:R-:W-:Y:S02]  /*14c80*/  VIADD R55, R0.reuse, 0xd7 ;  /* 0x000000d700377836 */ /* 0x040fe40000000000 */
[----:B------:R-:W-:Y:S01]  /*14c90*/  @!P5 IMAD.IADD R39, R39, 0x1, -R45 ;  /* 0x000000012727d824 */ /* 0x000fe200078e0a2d */
[----:B------:R-:W-:Y:S01]  /*14ca0*/  ISETP.GT.U32.AND P5, PT, R45, R5, PT ;  /* 0x000000052d00720c */ /* 0x000fe20003fa4070 */
[C---:B------:R-:W-:Y:S01]  /*14cb0*/  VIADD R54, R0.reuse, 0xd6 ;  /* 0x000000d600367836 */ /* 0x040fe20000000000 */
[----:B------:R-:W-:Y:S01]  /*14cc0*/  ISETP.GE.AND P2, PT, R55, RZ, PT ;  /* 0x000000ff3700720c */ /* 0x000fe20003f46270 */
[----:B0-----:R-:W-:Y:S01]  /*14cd0*/  IMAD.MOV.U32 R7, RZ, RZ, R4 ;  /* 0x000000ffff077224 */ /* 0x001fe200078e0004 */
[----:B------:R-:W-:Y:S01]  /*14ce0*/  IABS R4, R55 ;  /* 0x0000003700047213 */ /* 0x000fe20000000000 */
[----:B------:R-:W-:Y:S01]  /*14cf0*/  VIADD R55, R0, 0xd5 ;  /* 0x000000d500377836 */ /* 0x000fe20000000000 */
[----:B------:R-:W-:Y:S01]  /*14d00*/  IABS R43, R54 ;  /* 0x00000036002b7213 */ /* 0x000fe20000000000 */
[----:B------:R-:W-:Y:S01]  /*14d10*/  @!P3 IMAD.MOV R7, RZ, RZ, -R7 ;  /* 0x000000ffff07b224 */ /* 0x000fe200078e0a07 */
[----:B------:R-:W-:Y:S01]  /*14d20*/  ISETP.GE.AND P3, PT, R54, RZ, PT ;  /* 0x000000ff3600720c */ /* 0x000fe20003f66270 */
[----:B------:R-:W-:Y:S01]  /*14d30*/  IMAD.HI.U32 R42, R41, R4, RZ ;  /* 0x00000004292a7227 */ /* 0x000fe200078e00ff */
[----:B------:R-:W-:-:S02]  /*14d40*/  IABS R40, R55 ;  /* 0x0000003700287213 */ /* 0x000fc40000000000 */
[----:B------:R0:W-:Y:S01]  /*14d50*/  STL [R1+0x5e0], R7 ;  /* 0x0005e00701007387 */ /* 0x0001e20000100800 */
[----:B------:R-:W-:Y:S02]  /*14d60*/  IMAD.MOV R42, RZ, RZ, -R42 ;  /* 0x000000ffff2a7224 */ /* 0x000fe400078e0a2a */
[----:B------:R-:W-:Y:S02]  /*14d70*/  @!P5 IMAD.IADD R5, R5, 0x1, -R45 ;  /* 0x000000010505d824 */ /* 0x000fe400078e0a2d */
[----:B------:R-:W-:Y:S02]  /*14d80*/  IMAD R4, R45, R42, R4 ;  /* 0x0000002a2d047224 */ /* 0x000fe400078e0204 */
[----:B------:R-:W-:-:S04]  /*14d90*/  IMAD.HI.U32 R42, R41, R38, RZ ;  /* 0x00000026292a7227 */ /* 0x000fc800078e00ff */
[----:B0-----:R-:W-:Y:S02]  /*14da0*/  IMAD.MOV.U32 R7, RZ, RZ, R6 ;  /* 0x000000ffff077224 */ /* 0x001fe400078e0006 */
[----:B------:R-:W-:Y:S02]  /*14db0*/  IMAD.MOV R42, RZ, RZ, -R42 ;  /* 0x000000ffff2a7224 */ /* 0x000fe400078e0a2a */
[----:B------:R-:W-:Y:S01]  /*14dc0*/  @!P6 IMAD.MOV R7, RZ, RZ, -R7 ;  /* 0x000000ffff07e224 */ /* 0x000fe200078e0a07 */
[----:B------:R-:W-:Y:S01]  /*14dd0*/  ISETP.GT.U32.AND P6, PT, R45, R29, PT ;  /* 0x0000001d2d00720c */ /* 0x000fe20003fc4070 */
[----:B------:R-:W-:-:S03]  /*14de0*/  IMAD.HI.U32 R28, R41, R43, RZ ;  /* 0x0000002b291c7227 */ /* 0x000fc600078e00ff */
[----:B------:R0:W-:Y:S01]  /*14df0*/  STL [R1+0x5d0], R7 ;  /* 0x0005d00701007387 */ /* 0x0001e20000100800 */
[----:B------:R-:W-:-:S04]  /*14e00*/  IMAD.HI.U32 R44, R41, R40, RZ ;  /* 0x00000028292c7227 */ /* 0x000fc800078e00ff */
[----:B------:R-:W-:Y:S02]  /*14e10*/  IMAD R38, R45, R42, R38 ;  /* 0x0000002a2d267224 */ /* 0x000fe400078e0226 */
[----:B------:R-:W-:Y:S02]  /*14e20*/  IMAD.MOV R28, RZ, RZ, -R28 ;  /* 0x000000ffff1c7224 */ /* 0x000fe400078e0a1c */
[----:B------:R-:W-:Y:S01]  /*14e30*/  @!P6 IMAD.IADD R29, R29, 0x1, -R45 ;  /* 0x000000011d1de824 */ /* 0x000fe200078e0a2d */
[C---:B------:R-:W-:Y:S01]  /*14e40*/  ISETP.GT.U32.AND P6, PT, R45.reuse, R4, PT ;  /* 0x000000042d00720c */ /* 0x040fe20003fc4070 */
[----:B0-----:R-:W-:Y:S02]  /*14e50*/  IMAD.MOV.U32 R7, RZ, RZ, R39 ;  /* 0x000000ffff077224 */ /* 0x001fe400078e0027 */
[----:B------:R-:W-:Y:S01]  /*14e60*/  IMAD.MOV R44, RZ, RZ, -R44 ;  /* 0x000000ffff2c7224 */ /* 0x000fe200078e0a2c */
[C---:B------:R-:W-:Y:S01]  /*14e70*/  ISETP.GT.U32.AND P5, PT, R45.reuse, R29, PT ;  /* 0x0000001d2d00720c */ /* 0x040fe20003fa4070 */
[----:B------:R-:W-:Y:S01]  /*14e80*/  @!P1 IMAD.MOV R7, RZ, RZ, -R7 ;  /* 0x000000ffff079224 */ /* 0x000fe200078e0a07 */
[C---:B------:R-:W-:Y:S01]  /*14e90*/  ISETP.GT.U32.AND P1, PT, R45.reuse, R5, PT ;  /* 0x000000052d00720c */ /* 0x040fe20003f24070 */
[----:B------:R-:W-:-:S02]  /*14ea0*/  IMAD R43, R45, R28, R43 ;  /* 0x0000001c2d2b7224 */ /* 0x000fc400078e022b */
[----:B------:R-:W-:Y:S01]  /*14eb0*/  VIADD R48, R0, 0xd3 ;  /* 0x000000d300307836 */ /* 0x000fe20000000000 */
[----:B------:R0:W-:Y:S01]  /*14ec0*/  STL [R1+0x5cc], R7 ;  /* 0x0005cc0701007387 */ /* 0x0001e20000100800 */
[----:B------:R-:W-:Y:S02]  /*14ed0*/  IMAD R40, R45, R44, R40 ;  /* 0x0000002c2d287224 */ /* 0x000fe400078e0228 */
[--C-:B------:R-:W-:Y:S01]  /*14ee0*/  @!P6 IMAD.IADD R4, R4, 0x1, -R45.reuse ;  /* 0x000000010404e824 */ /* 0x100fe200078e0a2d */
[----:B------:R-:W-:Y:S01]  /*14ef0*/  IABS R6, R48 ;  /* 0x0000003000067213 */ /* 0x000fe20000000000 */
[C---:B------:R-:W-:Y:S02]  /*14f00*/  VIADD R47, R0.reuse, 0xd2 ;  /* 0x000000d2002f7836 */ /* 0x040fe40000000000 */
[--C-:B------:R-:W-:Y:S01]  /*14f10*/  @!P5 IMAD.IADD R29, R29, 0x1, -R45.reuse ;  /* 0x000000011d1dd824 */ /* 0x100fe200078e0a2d */
[----:B------:R-:W-:Y:S01]  /*14f20*/  ISETP.GT.U32.AND P5, PT, R45, R43, PT ;  /* 0x0000002b2d00720c */ /* 0x000fe20003fa4070 */
[----:B------:R-:W-:Y:S01]  /*14f30*/  @!P1 IMAD.IADD R5, R5, 0x1, -R45 ;  /* 0x0000000105059824 */ /* 0x000fe200078e0a2d */
[C---:B------:R-:W-:Y:S01]  /*14f40*/  ISETP.GT.U32.AND P1, PT, R45.reuse, R38, PT ;  /* 0x000000262d00720c */ /* 0x040fe20003f24070 */
[----:B0-----:R-:W-:Y:S01]  /*14f50*/  IMAD.MOV.U32 R7, RZ, RZ, R29 ;  /* 0x000000ffff077224 */ /* 0x001fe200078e001d */
[C---:B------:R-:W-:Y:S01]  /*14f60*/  ISETP.GT.U32.AND P6, PT, R45.reuse, R4, PT ;  /* 0x000000042d00720c */ /* 0x040fe20003fc4070 */
[----:B------:R-:W-:Y:S01]  /*14f70*/  VIADD R54, R0, 0xd0 ;  /* 0x000000d000367836 */ /* 0x000fe20000000000 */
[----:B------:R-:W-:Y:S01]  /*14f80*/  IABS R42, R47 ;  /* 0x0000002f002a7213 */ /* 0x000fe20000000000 */
[----:B------:R-:W-:Y:S01]  /*14f90*/  @!P4 IMAD.MOV R7, RZ, RZ, -R7 ;  /* 0x000000ffff07c224 */ /* 0x000fe200078e0a07 */
[----:B------:R-:W-:Y:S01]  /*14fa0*/  ISETP.GT.U32.AND P4, PT, R45, R40, PT ;  /* 0x000000282d00720c */ /* 0x000fe20003f84070 */
[----:B------:R-:W-:Y:S01]  /*14fb0*/  IMAD.HI.U32 R28, R41, R6, RZ ;  /* 0x00000006291c7227 */ /* 0x000fe200078e00ff */
[----:B------:R-:W-:-:S02]  /*14fc0*/  IABS R39, R54 ;  /* 0x0000003600277213 */ /* 0x000fc40000000000 */
[----:B------:R-:W-:Y:S01]  /*14fd0*/  STL [R1+0x5c8], R7 ;  /* 0x0005c80701007387 */ /* 0x000fe20000100800 */
[----:B------:R-:W-:Y:S02]  /*14fe0*/  IMAD.MOV R28, RZ, RZ, -R28 ;  /* 0x000000ffff1c7224 */ /* 0x000fe400078e0a1c */
[----:B------:R-:W-:Y:S02]  /*14ff0*/  @!P1 IMAD.IADD R38, R38, 0x1, -R45 ;  /* 0x0000000126269824 */ /* 0x000fe400078e0a2d */
[----:B------:R-:W-:Y:S02]  /*15000*/  VIADD R53, R0, 0xd1 ;  /* 0x000000d100357836 */ /* 0x000fe40000000000 */
[----:B------:R-:W-:-:S04]  /*15010*/  IMAD.HI.U32 R46, R41, R42, RZ ;  /* 0x0000002a292e7227 */ /* 0x000fc800078e00ff */
[----:B------:R-:W-:Y:S01]  /*15020*/  @!P0 IMAD.MOV R5, RZ, RZ, -R5 ;  /* 0x000000ffff058224 */ /* 0x000fe200078e0a05 */
[----:B------:R-:W-:Y:S01]  /*15030*/  ISETP.GT.U32.AND P0, PT, R45, R38, PT ;  /* 0x000000262d00720c */ /* 0x000fe20003f04070 */
[----:B------:R-:W-:Y:S01]  /*15040*/  @!P5 IMAD.IADD R43, R43, 0x1, -R45 ;  /* 0x000000012b2bd824 */ /* 0x000fe200078e0a2d */
[----:B------:R-:W-:Y:S01]  /*15050*/  ISETP.GE.AND P5, PT, R55, RZ, PT ;  /* 0x000000ff3700720c */ /* 0x000fe20003fa6270 */
[----:B------:R-:W-:Y:S01]  /*15060*/  IMAD R6, R45, R28, R6 ;  /* 0x0000001c2d067224 */ /* 0x000fe200078e0206 */
[----:B------:R-:W-:Y:S01]  /*15070*/  IABS R28, R53 ;  /* 0x00000035001c7213 */ /* 0x000fe20000000000 */
[----:B------:R-:W-:Y:S01]  /*15080*/  IMAD.HI.U32 R29, R41, R39, RZ ;  /* 0x00000027291d7227 */ /* 0x000fe200078e00ff */
[----:B------:R0:W-:Y:S03]  /*15090*/  STL [R1+0x5bc], R5 ;  /* 0x0005bc0501007387 */ /* 0x0001e60000100800 */
[----:B------:R-:W-:-:S02]  /*150a0*/  IMAD.MOV R46, RZ, RZ, -R46 ;  /* 0x000000ffff2e7224 */ /* 0x000fc400078e0a2e */
[--C-:B------:R-:W-:Y:S01]  /*150b0*/  @!P6 IMAD.IADD R4, R4, 0x1, -R45.reuse ;  /* 0x000000010404e824 */ /* 0x100fe200078e0a2d */
[C---:B------:R-:W-:Y:S01]  /*150c0*/  ISETP.GT.U32.AND P6, PT, R45.reuse, R6, PT ;  /* 0x000000062d00720c */ /* 0x040fe20003fc4070 */
[----:B------:R-:W-:Y:S01]  /*150d0*/  @!P4 IMAD.IADD R40, R40, 0x1, -R45 ;  /* 0x000000012828c824 */ /* 0x000fe200078e0a2d */
[C---:B------:R-:W-:Y:S01]  /*150e0*/  ISETP.GT.U32.AND P4, PT, R45.reuse, R43, PT ;  /* 0x0000002b2d00720c */ /* 0x040fe20003f84070 */
[----:B------:R-:W-:Y:S02]  /*150f0*/  IMAD.MOV R29, RZ, RZ, -R29 ;  /* 0x000000ffff1d7224 */ /* 0x000fe400078e0a1d */
[C---:B------:R-:W-:Y:S01]  /*15100*/  IMAD R42, R45.reuse, R46, R42 ;  /* 0x0000002e2d2a7224 */ /* 0x040fe200078e022a */
[----:B------:R-:W-:Y:S01]  /*15110*/  ISETP.GT.U32.AND P1, PT, R45, R40, PT ;  /* 0x000000282d00720c */ /* 0x000fe20003f24070 */
[----:B0-----:R-:W-:Y:S02]  /*15120*/  IMAD.MOV.U32 R5, RZ, RZ, R4 ;  /* 0x000000ffff057224 */ /* 0x001fe400078e0004 */
[----:B------:R-:W-:-:S04]  /*15130*/  IMAD.HI.U32 R44, R41, R28, RZ ;  /* 0x0000001c292c7227 */ /* 0x000fc800078e00ff */
        /* <DEDUP_REMOVED lines=8> */
[----:B------:R-:W-:-:S02]  /*151c0*/  VIADD R56, R0, 0xcf ;  /* 0x000000cf00387836 */ /* 0x000fc40000000000 */
[--C-:B------:R-:W-:Y:S01]  /*151d0*/  @!P4 IMAD.IADD R43, R43, 0x1, -R45.reuse ;  /* 0x000000012b2bc824 */ /* 0x100fe200078e0a2d */
[----:B------:R-:W-:Y:S01]  /*151e0*/  ISETP.GT.U32.AND P4, PT, R45, R28, PT ;  /* 0x0000001c2d00720c */ /* 0x000fe20003f84070 */
[----:B------:R-:W-:Y:S01]  /*151f0*/  VIADD R55, R0, 0xce ;  /* 0x000000ce00377836 */ /* 0x000fe20000000000 */
[----:B------:R-:W-:Y:S01]  /*15200*/  IABS R4, R56 ;  /* 0x0000003800047213 */ /* 0x000fe20000000000 */
[--C-:B------:R-:W-:Y:S01]  /*15210*/  @!P1 IMAD.IADD R40, R40, 0x1, -R45.reuse ;  /* 0x0000000128289824 */ /* 0x100fe200078e0a2d */
[----:B------:R-:W-:Y:S01]  /*15220*/  ISETP.GE.AND P1, PT, R49, RZ, PT ;  /* 0x000000ff3100720c */ /* 0x000fe20003f26270 */
[----:B------:R-:W-:Y:S01]  /*15230*/  @!P6 IMAD.IADD R6, R6, 0x1, -R45 ;  /* 0x000000010606e824 */ /* 0x000fe200078e0a2d */
[----:B------:R-:W-:Y:S01]  /*15240*/  IABS R29, R55 ;  /* 0x00000037001d7213 */ /* 0x000fe20000000000 */
[----:B------:R-:W-:Y:S02]  /*15250*/  IMAD.MOV.U32 R8, RZ, RZ, R43 ;  /* 0x000000ffff087224 */ /* 0x000fe400078e002b */
[----:B------:R-:W-:Y:S01]  /*15260*/  @!P2 IMAD.IADD R42, R42, 0x1, -R45 ;  /* 0x000000012a2aa824 */ /* 0x000fe200078e0a2d */
[----:B------:R-:W-:Y:S01]  /*15270*/  ISETP.GT.U32.AND P6, PT, R45, R6, PT ;  /* 0x000000062d00720c */ /* 0x000fe20003fc4070 */
[----:B------:R-:W-:Y:S01]  /*15280*/  IMAD.MOV.U32 R7, RZ, RZ, R40 ;  /* 0x000000ffff077224 */ /* 0x000fe200078e0028 */
[----:B------:R-:W-:Y:S01]  /*15290*/  ISETP.GE.AND P2, PT, R47, RZ, PT ;  /* 0x000000ff2f00720c */ /* 0x000fe20003f46270 */
[----:B------:R-:W-:-:S04]  /*152a0*/  IMAD.HI.U32 R44, R41, R4, RZ ;  /* 0x00000004292c7227 */ /* 0x000fc800078e00ff */
[----:B------:R-:W-:Y:S02]  /*152b0*/  @!P3 IMAD.MOV R8, RZ, RZ, -R8 ;  /* 0x000000ffff08b224 */ /* 0x000fe400078e0a08 */
[----:B------:R-:W-:Y:S01]  /*152c0*/  @!P0 IMAD.IADD R39, R39, 0x1, -R45 ;  /* 0x0000000127278824 */ /* 0x000fe200078e0a2d */
[C---:B------:R-:W-:Y:S01]  /*152d0*/  ISETP.GT.U32.AND P0, PT, R45.reuse, R42, PT ;  /* 0x0000002a2d00720c */ /* 0x040fe20003f04070 */
[----:B------:R-:W-:Y:S01]  /*152e0*/  @!P5 IMAD.MOV R7, RZ, RZ, -R7 ;  /* 0x000000ffff07d224 */ /* 0x000fe200078e0a07 */
[----:B------:R-:W-:Y:S01]  /*152f0*/  STL [R1+0x5ac], R8 ;  /* 0x0005ac0801007387 */ /* 0x000fe20000100800 */
[----:B------:R-:W-:Y:S01]  /*15300*/  IMAD.MOV R44, RZ, RZ, -R44 ;  /* 0x000000ffff2c7224 */ /* 0x000fe200078e0a2c */
[----:B------:R-:W-:Y:S01]  /*15310*/  ISETP.GT.U32.AND P3, PT, R45, R39, PT ;  /* 0x000000272d00720c */ /* 0x000fe20003f64070 */
        /* <DEDUP_REMOVED lines=16> */
[----:B------:R-:W-:Y:S01]  /*15420*/  ISETP.GT.U32.AND P0, PT, R45, R29, PT ;  /* 0x0000001d2d00720c */ /* 0x000fe20003f04070 */
[----:B------:R-:W-:Y:S01]  /*15430*/  IMAD.HI.U32 R38, R41, R40, RZ ;  /* 0x0000002829267227 */ /* 0x000fe200078e00ff */
[----:B------:R0:W-:Y:S03]  /*15440*/  STL [R1+0x59c], R7 ;  /* 0x00059c0701007387 */ /* 0x0001e60000100800 */
[----:B------:R-:W-:Y:S01]  /*15450*/  @!P5 IMAD.IADD R28, R28, 0x1, -R45 ;  /* 0x000000011c1cd824 */ /* 0x000fe200078e0a2d */
[----:B------:R-:W-:Y:S01]  /*15460*/  ISETP.GE.AND P5, PT, R56, RZ, PT ;  /* 0x000000ff3800720c */ /* 0x000fe20003fa6270 */
[----:B------:R-:W-:-:S02]  /*15470*/  IMAD.MOV R38, RZ, RZ, -R38 ;  /* 0x000000ffff267224 */ /* 0x000fc400078e0a26 */
[--C-:B------:R-:W-:Y:S01]  /*15480*/  @!P1 IMAD.IADD R4, R4, 0x1, -R45.reuse ;  /* 0x0000000104049824 */ /* 0x100fe200078e0a2d */
[----:B------:R-:W-:Y:S01]  /*15490*/  ISETP.GE.AND P1, PT, R53, RZ, PT ;  /* 0x000000ff3500720c */ /* 0x000fe20003f26270 */
        /* <DEDUP_REMOVED lines=35> */
[C---:B------:R-:W-:Y:S01]  /*156d0*/  IMAD R5, R45.reuse, R28, R5 ;  /* 0x0000001c2d057224 */ /* 0x040fe200078e0205 */
[----:B------:R-:W-:Y:S01]  /*156e0*/  IABS R28, R49 ;  /* 0x00000031001c7213 */ /* 0x000fe20000000000 */
[----:B------:R-:W-:Y:S01]  /*156f0*/  @!P5 IMAD.MOV R7, RZ, RZ, -R7 ;  /* 0x000000ffff07d224 */ /* 0x000fe200078e0a07 */
[----:B------:R-:W-:Y:S01]  /*15700*/  ISETP.GT.U32.AND P5, PT, R45, R40, PT ;  /* 0x000000282d00720c */ /* 0x000fe20003fa4070 */
[----:B------:R-:W-:-:S02]  /*15710*/  VIADD R55, R0, 0xca ;  /* 0x000000ca00377836 */ /* 0x000fc40000000000 */
[C---:B------:R-:W-:Y:S01]  /*15720*/  VIADD R54, R0.reuse, 0xc9 ;  /* 0x000000c900367836 */ /* 0x040fe20000000000 */
[----:B------:R0:W-:Y:S01]  /*15730*/  STL [R1+0x588], R7 ;  /* 0x0005880701007387 */ /* 0x0001e20000100800 */
[C---:B------:R-:W-:Y:S01]  /*15740*/  VIADD R48, R0.reuse, 0xc6 ;  /* 0x000000c600307836 */ /* 0x040fe20000000000 */
[----:B------:R-:W-:Y:S01]  /*15750*/  IABS R4, R55 ;  /* 0x0000003700047213 */ /* 0x000fe20000000000 */
[C---:B------:R-:W-:Y:S01]  /*15760*/  VIADD R47, R0.reuse, 0xc5 ;  /* 0x000000c5002f7836 */ /* 0x040fe20000000000 */
[----:B------:R-:W-:Y:S01]  /*15770*/  ISETP.GE.AND P2, PT, R55, RZ, PT ;  /* 0x000000ff3700720c */ /* 0x000fe20003f46270 */
[----:B------:R-:W-:Y:S01]  /*15780*/  VIADD R55, R0, 0xc8 ;  /* 0x000000c800377836 */ /* 0x000fe20000000000 */
[----:B------:R-:W-:Y:S01]  /*15790*/  IABS R43, R54 ;  /* 0x00000036002b7213 */ /* 0x000fe20000000000 */
[----:B------:R-:W-:Y:S01]  /*157a0*/  IMAD.HI.U32 R42, R41, R4, RZ ;  /* 0x00000004292a7227 */ /* 0x000fe200078e00ff */
[----:B------:R-:W-:Y:S02]  /*157b0*/  IABS R38, R48 ;  /* 0x0000003000267213 */ /* 0x000fe40000000000 */
[----:B------:R-:W-:Y:S01]  /*157c0*/  IABS R39, R55 ;  /* 0x0000003700277213 */ /* 0x000fe20000000000 */
[----:B0-----:R-:W-:Y:S01]  /*157d0*/  IMAD.MOV.U32 R7, RZ, RZ, R29 ;  /* 0x000000ffff077224 */ /* 0x001fe200078e001d */
[----:B------:R-:W-:Y:S01]  /*157e0*/  ISETP.GE.AND P4, PT, R54, RZ, PT ;  /* 0x000000ff3600720c */ /* 0x000fe20003f86270 */
[----:B------:R-:W-:Y:S01]  /*157f0*/  @!P5 IMAD.IADD R40, R40, 0x1, -R45 ;  /* 0x000000012828d824 */ /* 0x000fe200078e0a2d */
[C---:B------:R-:W-:Y:S01]  /*15800*/  ISETP.GT.U32.AND P5, PT, R45.reuse, R5, PT ;  /* 0x000000052d00720c */ /* 0x040fe20003fa4070 */
[----:B------:R-:W-:Y:S01]  /*15810*/  @!P3 IMAD.MOV R7, RZ, RZ, -R7 ;  /* 0x000000ffff07b224 */ /* 0x000fe200078e0a07 */
[----:B------:R-:W-:Y:S01]  /*15820*/  ISETP.GT.U32.AND P3, PT, R45, R6, PT ;  /* 0x000000062d00720c */ /* 0x000fe20003f64070 */
[----:B------:R-:W-:-:S02]  /*15830*/  IMAD.MOV R42, RZ, RZ, -R42 ;  /* 0x000000ffff2a7224 */ /* 0x000fc400078e0a2a */
[----:B------:R-:W-:Y:S01]  /*15840*/  IMAD.HI.U32 R29, R41, R43, RZ ;  /* 0x0000002b291d7227 */ /* 0x000fe200078e00ff */
[----:B------:R0:W-:Y:S03]  /*15850*/  STL [R1+0x578], R7 ;  /* 0x0005780701007387 */ /* 0x0001e60000100800 */
[----:B------:R-:W-:Y:S02]  /*15860*/  IMAD R4, R45, R42, R4 ;  /* 0x0000002a2d047224 */ /* 0x000fe400078e0204 */
[----:B------:R-:W-:-:S04]  /*15870*/  IMAD.HI.U32 R42, R41, R28, RZ ;  /* 0x0000001c292a7227 */ /* 0x000fc800078e00ff */
[--C-:B------:R-:W-:Y:S01]  /*15880*/  @!P3 IMAD.IADD R6, R6, 0x1, -R45.reuse ;  /* 0x000000010606b824 */ /* 0x100fe200078e0a2d */
[----:B------:R-:W-:Y:S01]  /*15890*/  ISETP.GT.U32.AND P3, PT, R45, R4, PT ;  /* 0x000000042d00720c */ /* 0x000fe20003f64070 */
[----:B------:R-:W-:Y:S02]  /*158a0*/  @!P5 IMAD.IADD R5, R5, 0x1, -R45 ;  /* 0x000000010505d824 */ /* 0x000fe400078e0a2d */
[----:B0-----:R-:W-:Y:S01]  /*158b0*/  IMAD.MOV.U32 R7, RZ, RZ, R40 ;  /* 0x000000ffff077224 */ /* 0x001fe200078e0028 */
[C---:B------:R-:W-:Y:S01]  /*158c0*/  ISETP.GT.U32.AND P5, PT, R45.reuse, R6, PT ;  /* 0x000000062d00720c */ /* 0x040fe20003fa4070 */
[----:B------:R-:W-:Y:S02]  /*158d0*/  IMAD.MOV R42, RZ, RZ, -R42 ;  /* 0x000000ffff2a7224 */ /* 0x000fe400078e0a2a */
[----:B------:R-:W-:Y:S01]  /*158e0*/  @!P1 IMAD.MOV R7, RZ, RZ, -R7 ;  /* 0x000000ffff079224 */ /* 0x000fe200078e0a07 */
[----:B------:R-:W-:Y:S01]  /*158f0*/  ISETP.GT.U32.AND P1, PT, R45, R5, PT ;  /* 0x000000052d00720c */ /* 0x000fe20003f24070 */
[----:B------:R-:W-:-:S02]  /*15900*/  IMAD.MOV R29, RZ, RZ, -R29 ;  /* 0x000000ffff1d7224 */ /* 0x000fc400078e0a1d */
[----:B------:R-:W-:Y:S01]  /*15910*/  IMAD.HI.U32 R44, R41, R39, RZ ;  /* 0x00000027292c7227 */ /* 0x000fe200078e00ff */
[----:B------:R0:W-:Y:S03]  /*15920*/  STL [R1+0x574], R7 ;  /* 0x0005740701007387 */ /* 0x0001e60000100800 */
[C---:B------:R-:W-:Y:S01]  /*15930*/  IMAD R28, R45.reuse, R42, R28 ;  /* 0x0000002a2d1c7224 */ /* 0x040fe200078e021c */
[----:B------:R-:W-:Y:S01]  /*15940*/  IABS R42, R47 ;  /* 0x0000002f002a7213 */ /* 0x000fe20000000000 */
[C---:B------:R-:W-:Y:S02]  /*15950*/  IMAD R43, R45.reuse, R29, R43 ;  /* 0x0000001d2d2b7224 */ /* 0x040fe400078e022b */
[----:B------:R-:W-:Y:S02]  /*15960*/  IMAD.MOV R44, RZ, RZ, -R44 ;  /* 0x000000ffff2c7224 */ /* 0x000fe400078e0a2c */
[--C-:B------:R-:W-:Y:S01]  /*15970*/  @!P5 IMAD.IADD R6, R6, 0x1, -R45.reuse ;  /* 0x000000010606d824 */ /* 0x100fe200078e0a2d */
[----:B------:R-:W-:Y:S01]  /*15980*/  ISETP.GT.U32.AND P5, PT, R45, R43, PT ;  /* 0x0000002b2d00720c */ /* 0x000fe20003fa4070 */
[--C-:B------:R-:W-:Y:S01]  /*15990*/  @!P1 IMAD.IADD R5, R5, 0x1, -R45.reuse ;  /* 0x0000000105059824 */ /* 0x100fe200078e0a2d */
[----:B------:R-:W-:Y:S01]  /*159a0*/  ISETP.GT.U32.AND P1, PT, R45, R28, PT ;  /* 0x0000001c2d00720c */ /* 0x000fe20003f24070 */
[----:B------:R-:W-:-:S02]  /*159b0*/  @!P3 IMAD.IADD R4, R4, 0x1, -R45 ;  /* 0x000000010404b824 */ /* 0x000fc400078e0a2d */
[C---:B------:R-:W-:Y:S02]  /*159c0*/  IMAD R39, R45.reuse, R44, R39 ;  /* 0x0000002c2d277224 */ /* 0x040fe400078e0227 */
[----:B0-----:R-:W-:Y:S01]  /*159d0*/  IMAD.MOV.U32 R7, RZ, RZ, R6 ;  /* 0x000000ffff077224 */ /* 0x001fe200078e0006 */
[----:B------:R-:W-:Y:S01]  /*159e0*/  ISETP.GT.U32.AND P3, PT, R45, R4, PT ;  /* 0x000000042d00720c */ /* 0x000fe20003f64070 */
[----:B------:R-:W-:Y:S02]  /*159f0*/  VIADD R54, R0, 0xc3 ;  /* 0x000000c300367836 */ /* 0x000fe40000000000 */
[----:B------:R-:W-:-:S03]  /*15a00*/  IMAD.HI.U32 R29, R41, R38, RZ ;  /* 0x00000026291d7227 */ /* 0x000fc600078e00ff */
[----:B------:R-:W-:Y:S01]  /*15a10*/  IABS R40, R54 ;  /* 0x0000003600287213 */ /* 0x000fe20000000000 */
[----:B------:R-:W-:Y:S01]  /*15a20*/  @!P6 IMAD.MOV R7, RZ, RZ, -R7 ;  /* 0x000000ffff07e224 */ /* 0x000fe200078e0a07 */
[----:B------:R-:W-:Y:S01]  /*15a30*/  ISETP.GT.U32.AND P6, PT, R45, R39, PT ;  /* 0x000000272d00720c */ /* 0x000fe20003fc4070 */
[----:B------:R-:W-:Y:S02]  /*15a40*/  IMAD.MOV R29, RZ, RZ, -R29 ;  /* 0x000000ffff1d7224 */ /* 0x000fe400078e0a1d */
[----:B------:R-:W-:Y:S01]  /*15a50*/  VIADD R53, R0, 0xc4 ;  /* 0x000000c400357836 */ /* 0x000fe20000000000 */
[----:B------:R-:W-:Y:S01]  /*15a60*/  STL [R1+0x570], R7 ;  /* 0x0005700701007387 */ /* 0x000fe20000100800 */
[----:B------:R-:W-:Y:S02]  /*15a70*/  @!P1 IMAD.IADD R28, R28, 0x1, -R45 ;  /* 0x000000011c1c9824 */ /* 0x000fe400078e0a2d */
[----:B------:R-:W-:-:S04]  /*15a80*/  IMAD.HI.U32 R6, R41, R40, RZ ;  /* 0x0000002829067227 */ /* 0x000fc800078e00ff */
[----:B------:R-:W-:Y:S01]  /*15a90*/  IMAD R38, R45, R29, R38 ;  /* 0x0000001d2d267224 */ /* 0x000fe200078e0226 */
[----:B------:R-:W-:Y:S01]  /*15aa0*/  IABS R29, R53 ;  /* 0x00000035001d7213 */ /* 0x000fe20000000000 */
[----:B------:R-:W-:-:S04]  /*15ab0*/  IMAD.HI.U32 R46, R41, R42, RZ ;  /* 0x0000002a292e7227 */ /* 0x000fc800078e00ff */
[----:B------:R-:W-:Y:S01]  /*15ac0*/  @!P5 IMAD.IADD R43, R43, 0x1, -R45 ;  /* 0x000000012b2bd824 */ /* 0x000fe200078e0a2d */
[----:B------:R-:W-:Y:S01]  /*15ad0*/  ISETP.GE.AND P5, PT, R55, RZ, PT ;  /* 0x000000ff3700720c */ /* 0x000fe20003fa6270 */
[----:B------:R-:W-:Y:S01]  /*15ae0*/  @!P0 IMAD.MOV R5, RZ, RZ, -R5 ;  /* 0x000000ffff058224 */ /* 0x000fe200078e0a05 */
[C---:B------:R-:W-:Y:S01]  /*15af0*/  ISETP.GT.U32.AND P0, PT, R45.reuse, R28, PT ;  /* 0x0000001c2d00720c */ /* 0x040fe20003f04070 */
[----:B------:R-:W-:Y:S02]  /*15b00*/  IMAD.MOV R6, RZ, RZ, -R6 ;  /* 0x000000ffff067224 */ /* 0x000fe400078e0a06 */
[----:B------:R-:W-:Y:S01]  /*15b10*/  IMAD.MOV R46, RZ, RZ, -R46 ;  /* 0x000000ffff2e7224 */ /* 0x000fe200078e0a2e */
[----:B------:R0:W-:Y:S01]  /*15b20*/  STL [R1+0x564], R5 ;  /* 0x0005640501007387 */ /* 0x0001e20000100800 */
[--C-:B------:R-:W-:Y:S01]  /*15b30*/  @!P3 IMAD.IADD R4, R4, 0x1, -R45.reuse ;  /* 0x000000010404b824 */ /* 0x100fe200078e0a2d */
[----:B------:R-:W-:Y:S01]  /*15b40*/  ISETP.GT.U32.AND P3, PT, R45, R38, PT ;  /* 0x000000262d00720c */ /* 0x000fe20003f64070 */
[----:B------:R-:W-:Y:S01]  /*15b50*/  @!P6 IMAD.IADD R39, R39, 0x1, -R45 ;  /* 0x000000012727e824 */ /* 0x000fe200078e0a2d */
[C---:B------:R-:W-:Y:S01]  /*15b60*/  ISETP.GT.U32.AND P6, PT, R45.reuse, R43, PT ;  /* 0x0000002b2d00720c */ /* 0x040fe20003fc4070 */
[----:B------:R-:W-:-:S02]  /*15b70*/  IMAD R40, R45, R6, R40 ;  /* 0x000000062d287224 */ /* 0x000fc400078e0228 */
[----:B------:R-:W-:Y:S01]  /*15b80*/  IMAD.HI.U32 R44, R41, R29, RZ ;  /* 0x0000001d292c7227 */ /* 0x000fe200078e00ff */
[----:B------:R-:W-:-:S03]  /*15b90*/  ISETP.GT.U32.AND P1, PT, R45, R39, PT ;  /* 0x000000272d00720c */ /* 0x000fc60003f24070 */
[C---:B------:R-:W-:Y:S02]  /*15ba0*/  IMAD R42, R45.reuse, R46, R42 ;  /* 0x0000002e2d2a7224 */ /* 0x040fe400078e022a */
[----:B------:R-:W-:Y:S02]  /*15bb0*/  IMAD.MOV.U32 R6, RZ, RZ, R4 ;  /* 0x000000ffff067224 */ /* 0x000fe400078e0004 */
[----:B------:R-:W-:Y:S02]  /*15bc0*/  IMAD.MOV R44, RZ, RZ, -R44 ;  /* 0x000000ffff2c7224 */ /* 0x000fe400078e0a2c */
[----:B------:R-:W-:Y:S01]  /*15bd0*/  @!P2 IMAD.MOV R6, RZ, RZ, -R6 ;  /* 0x000000ffff06a224 */ /* 0x000fe200078e0a06 */
[C---:B------:R-:W-:Y:S01]  /*15be0*/  ISETP.GT.U32.AND P2, PT, R45.reuse, R42, PT ;  /* 0x0000002a2d00720c */ /* 0x040fe20003f44070 */
[C---:B------:R-:W-:Y:S02]  /*15bf0*/  IMAD R29, R45.reuse, R44, R29 ;  /* 0x0000002c2d1d7224 */ /* 0x040fe400078e021d */
[--C-:B------:R-:W-:Y:S01]  /*15c00*/  @!P0 IMAD.IADD R28, R28, 0x1, -R45.reuse ;  /* 0x000000011c1c8824 */ /* 0x100fe200078e0a2d */
[----:B------:R-:W-:Y:S01]  /*15c10*/  ISETP.GT.U32.AND P0, PT, R45, R40, PT ;  /* 0x000000282d00720c */ /* 0x000fe20003f04070 */
[----:B------:R-:W-:Y:S01]  /*15c20*/  @!P3 IMAD.IADD R38, R38, 0x1, -R45 ;  /* 0x000000012626b824 */ /* 0x000fe200078e0a2d */
[----:B------:R1:W-:Y:S01]  /*15c30*/  STL [R1+0x558], R6 ;  /* 0x0005580601007387 */ /* 0x0003e20000100800 */
[----:B------:R-:W-:-:S02]  /*15c40*/  VIADD R56, R0, 0xc2 ;  /* 0x000000c200387836 */ /* 0x000fc40000000000 */
[--C-:B------:R-:W-:Y:S01]  /*15c50*/  @!P6 IMAD.IADD R43, R43, 0x1, -R45.reuse ;  /* 0x000000012b2be824 */ /* 0x100fe200078e0a2d */
[----:B------:R-:W-:Y:S01]  /*15c60*/  ISETP.GT.U32.AND P6, PT, R45, R29, PT ;  /* 0x0000001d2d00720c */ /* 0x000fe20003fc4070 */
[----:B------:R-:W-:Y:S01]  /*15c70*/  VIADD R55, R0, 0xc1 ;  /* 0x000000c100377836 */ /* 0x000fe20000000000 */
[----:B------:R-:W-:Y:S01]  /*15c80*/  IABS R4, R56 ;  /* 0x0000003800047213 */ /* 0x000fe20000000000 */
[--C-:B------:R-:W-:Y:S01]  /*15c90*/  @!P1 IMAD.IADD R39, R39, 0x1, -R45.reuse ;  /* 0x0000000127279824 */ /* 0x100fe200078e0a2d */
[----:B------:R-:W-:Y:S01]  /*15ca0*/  ISETP.GT.U32.AND P3, PT, R45, R38, PT ;  /* 0x000000262d00720c */ /* 0x000fe20003f64070 */
[----:B------:R-:W-:Y:S01]  /*15cb0*/  @!P2 IMAD.IADD R42, R42, 0x1, -R45 ;  /* 0x000000012a2aa824 */ /* 0x000fe200078e0a2d */
[----:B0-----:R-:W-:Y:S01]  /*15cc0*/  IABS R5, R55 ;  /* 0x0000003700057213 */ /* 0x001fe20000000000 */
        /* <DEDUP_REMOVED lines=8> */
[----:B-1----:R-:W-:Y:S01]  /*15d50*/  IMAD.HI.U32 R6, R41, R5, RZ ;  /* 0x0000000529067227 */ /* 0x002fe200078e00ff */
        /* <DEDUP_REMOVED lines=15> */
[----:B------:R-:W-:Y:S01]  /*15e50*/  IMAD R5, R45, R6, R5 ;  /* 0x000000062d057224 */ /* 0x000fe200078e0205 */
        /* <DEDUP_REMOVED lines=47> */
[C---:B------:R-:W-:Y:S01]  /*16150*/  IMAD R6, R45.reuse, R29, R6 ;  /* 0x0000001d2d067224 */ /* 0x040fe200078e0206 */
[----:B------:R-:W-:Y:S01]  /*16160*/  IABS R29, R49 ;  /* 0x00000031001d7213 */ /* 0x000fe20000000000 */
[----:B------:R-:W-:Y:S02]  /*16170*/  VIADD R55, R0, 0xbd ;  /* 0x000000bd00377836 */ /* 0x000fe40000000000 */
        /* <DEDUP_REMOVED lines=18> */
[----:B------:R-:W-:-:S04]  /*162a0*/  IMAD.HI.U32 R5, R41, R43, RZ ;  /* 0x0000002b29057227 */ /* 0x000fc800078e00ff */
[----:B------:R-:W-:Y:S01]  /*162b0*/  @!P5 IMAD.MOV R7, RZ, RZ, -R7 ;  /* 0x000000ffff07d224 */ /* 0x000fe200078e0a07 */
[----:B------:R-:W-:Y:S01]  /*162c0*/  ISETP.GT.U32.AND P5, PT, R45, R38, PT ;  /* 0x000000262d00720c */ /* 0x000fe20003fa4070 */
[----:B------:R-:W-:Y:S02]  /*162d0*/  IMAD.MOV R40, RZ, RZ, -R40 ;  /* 0x000000ffff287224 */ /* 0x000fe400078e0a28 */
[----:B------:R-:W-:Y:S01]  /*162e0*/  IMAD.MOV R5, RZ, RZ, -R5 ;  /* 0x000000ffff057224 */ /* 0x000fe200078e0a05 */
[----:B------:R0:W-:Y:S01]  /*162f0*/  STL [R1+0x2f4], R7 ;  /* 0x0002f40701007387 */ /* 0x0001e20000100800 */
[----:B------:R-:W-:-:S04]  /*16300*/  IMAD.HI.U32 R44, R41, R42, RZ ;  /* 0x0000002a292c7227 */ /* 0x000fc800078e00ff */
[C---:B------:R-:W-:Y:S02]  /*16310*/  IMAD R29, R45.reuse, R40, R29 ;  /* 0x000000282d1d7224 */ /* 0x040fe400078e021d */
[----:B------:R-:W-:Y:S02]  /*16320*/  VIADD R48, R0, 0xb9 ;  /* 0x000000b900307836 */ /* 0x000fe40000000000 */
[----:B------:R-:W-:Y:S01]  /*16330*/  @!P5 IMAD.IADD R38, R38, 0x1, -R45 ;  /* 0x000000012626d824 */ /* 0x000fe200078e0a2d */
[C---:B------:R-:W-:Y:S01]  /*16340*/  ISETP.GT.U32.AND P5, PT, R45.reuse, R4, PT ;  /* 0x000000042d00720c */ /* 0x040fe20003fa4070 */
[----:B0-----:R-:W-:Y:S01]  /*16350*/  IMAD.MOV.U32 R7, RZ, RZ, R28 ;  /* 0x000000ffff077224 */ /* 0x001fe200078e001c */
[----:B------:R-:W-:Y:S01]  /*16360*/  IABS R39, R48 ;  /* 0x0000003000277213 */ /* 0x000fe20000000000 */
[C---:B------:R-:W-:Y:S01]  /*16370*/  IMAD R43, R45.reuse, R5, R43 ;  /* 0x000000052d2b7224 */ /* 0x040fe200078e022b */
[C---:B------:R-:W-:Y:S01]  /*16380*/  ISETP.GT.U32.AND P6, PT, R45.reuse, R38, PT ;  /* 0x000000262d00720c */ /* 0x040fe20003fc4070 */
[----:B------:R-:W-:Y:S01]  /*16390*/  @!P1 IMAD.MOV R7, RZ, RZ, -R7 ;  /* 0x000000ffff079224 */ /* 0x000fe200078e0a07 */
[----:B------:R-:W-:Y:S01]  /*163a0*/  ISETP.GT.U32.AND P1, PT, R45, R6, PT ;  /* 0x000000062d00720c */ /* 0x000fe20003f24070 */
[----:B------:R-:W-:-:S02]  /*163b0*/  IMAD.MOV R44, RZ, RZ, -R44 ;  /* 0x000000ffff2c7224 */ /* 0x000fc400078e0a2c */
[----:B------:R-:W-:Y:S01]  /*163c0*/  VIADD R47, R0, 0xb8 ;  /* 0x000000b8002f7836 */ /* 0x000fe20000000000 */
[----:B------:R0:W-:Y:S01]  /*163d0*/  STL [R1+0x2f0], R7 ;  /* 0x0002f00701007387 */ /* 0x0001e20000100800 */
[----:B------:R-:W-:Y:S02]  /*163e0*/  IMAD R42, R45, R44, R42 ;  /* 0x0000002c2d2a7224 */ /* 0x000fe400078e022a */
[----:B------:R-:W-:Y:S01]  /*163f0*/  @!P5 IMAD.IADD R4, R4, 0x1, -R45 ;  /* 0x000000010404d824 */ /* 0x000fe200078e0a2d */
[----:B------:R-:W-:Y:S01]  /*16400*/  IABS R40, R47 ;  /* 0x0000002f00287213 */ /* 0x000fe20000000000 */
[----:B------:R-:W-:-:S03]  /*16410*/  IMAD.HI.U32 R5, R41, R39, RZ ;  /* 0x0000002729057227 */ /* 0x000fc600078e00ff */
[C---:B------:R-:W-:Y:S01]  /*16420*/  ISETP.GT.U32.AND P5, PT, R45.reuse, R4, PT ;  /* 0x000000042d00720c */ /* 0x040fe20003fa4070 */
[--C-:B------:R-:W-:Y:S01]  /*16430*/  @!P6 IMAD.IADD R38, R38, 0x1, -R45.reuse ;  /* 0x000000012626e824 */ /* 0x100fe200078e0a2d */
[C---:B------:R-:W-:Y:S01]  /*16440*/  ISETP.GT.U32.AND P6, PT, R45.reuse, R43, PT ;  /* 0x0000002b2d00720c */ /* 0x040fe20003fc4070 */
[----:B------:R-:W-:Y:S01]  /*16450*/  @!P1 IMAD.IADD R6, R6, 0x1, -R45 ;  /* 0x0000000106069824 */ /* 0x000fe200078e0a2d */
[C---:B------:R-:W-:Y:S01]  /*16460*/  ISETP.GT.U32.AND P1, PT, R45.reuse, R29, PT ;  /* 0x0000001d2d00720c */ /* 0x040fe20003f24070 */
[----:B0-----:R-:W-:Y:S02]  /*16470*/  IMAD.MOV.U32 R7, RZ, RZ, R38 ;  /* 0x000000ffff077224 */ /* 0x001fe400078e0026 */
[C---:B------:R-:W-:Y:S02]  /*16480*/  VIADD R54, R0.reuse, 0xb6 ;  /* 0x000000b600367836 */ /* 0x040fe40000000000 */
[----:B------:R-:W-:Y:S01]  /*16490*/  @!P3 IMAD.MOV R7, RZ, RZ, -R7 ;  /* 0x000000ffff07b224 */ /* 0x000fe200078e0a07 */
[C---:B------:R-:W-:Y:S01]  /*164a0*/  ISETP.GT.U32.AND P3, PT, R45.reuse, R42, PT ;  /* 0x0000002a2d00720c */ /* 0x040fe20003f64070 */
[----:B------:R-:W-:Y:S01]  /*164b0*/  IMAD.MOV R5, RZ, RZ, -R5 ;  /* 0x000000ffff057224 */ /* 0x000fe200078e0a05 */
[----:B------:R-:W-:Y:S01]  /*164c0*/  IABS R28, R54 ;  /* 0x00000036001c7213 */ /* 0x000fe20000000000 */
[----:B------:R-:W-:Y:S01]  /*164d0*/  VIADD R53, R0, 0xb7 ;  /* 0x000000b700357836 */ /* 0x000fe20000000000 */
[----:B------:R-:W-:Y:S01]  /*164e0*/  STL [R1+0x2f8], R7 ;  /* 0x0002f80701007387 */ /* 0x000fe20000100800 */
[----:B------:R-:W-:-:S02]  /*164f0*/  IMAD R39, R45, R5, R39 ;  /* 0x000000052d277224 */ /* 0x000fc400078e0227 */
[----:B------:R-:W-:Y:S01]  /*16500*/  @!P1 IMAD.IADD R29, R29, 0x1, -R45 ;  /* 0x000000011d1d9824 */ /* 0x000fe200078e0a2d */
[----:B------:R-:W-:Y:S01]  /*16510*/  IABS R5, R53 ;  /* 0x0000003500057213 */ /* 0x000fe20000000000 */
[----:B------:R-:W-:-:S04]  /*16520*/  IMAD.HI.U32 R46, R41, R40, RZ ;  /* 0x00000028292e7227 */ /* 0x000fc800078e00ff */
        /* <DEDUP_REMOVED lines=8> */
[C---:B------:R-:W-:Y:S01]  /*165b0*/  ISETP.GT.U32.AND P5, PT, R45.reuse, R39, PT ;  /* 0x000000272d00720c */ /* 0x040fe20003fa4070 */
        /* <DEDUP_REMOVED lines=14> */
[C---:B------:R-:W-:Y:S01]  /*166a0*/  VIADD R56, R0.reuse, 0xb5 ;  /* 0x000000b500387836 */ /* 0x040fe20000000000 */
[----:B------:R0:W-:Y:S01]  /*166b0*/  STL [R1+0x2ec], R6 ;  /* 0x0002ec0601007387 */ /* 0x0001e20000100800 */
[--C-:B------:R-:W-:Y:S01]  /*166c0*/  @!P3 IMAD.IADD R43, R43, 0x1, -R45.reuse ;  /* 0x000000012b2bb824 */ /* 0x100fe200078e0a2d */
[----:B------:R-:W-:Y:S01]  /*166d0*/  ISETP.GT.U32.AND P3, PT, R45, R5, PT ;  /* 0x000000052d00720c */ /* 0x000fe20003f64070 */
[----:B------:R-:W-:Y:S01]  /*166e0*/  VIADD R55, R0, 0xb4 ;  /* 0x000000b400377836 */ /* 0x000fe20000000000 */
[----:B------:R-:W-:Y:S01]  /*166f0*/  IABS R4, R56 ;  /* 0x0000003800047213 */ /* 0x000fe20000000000 */
[--C-:B------:R-:W-:Y:S02]  /*16700*/  @!P5 IMAD.IADD R39, R39, 0x1, -R45.reuse ;  /* 0x000000012727d824 */ /* 0x100fe400078e0a2d */
[--C-:B------:R-:W-:Y:S01]  /*16710*/  @!P1 IMAD.IADD R42, R42, 0x1, -R45.reuse ;  /* 0x000000012a2a9824 */ /* 0x100fe200078e0a2d */
[----:B------:R-:W-:Y:S01]  /*16720*/  IABS R38, R55 ;  /* 0x0000003700267213 */ /* 0x000fe20000000000 */
[----:B------:R-:W-:Y:S01]  /*16730*/  @!P2 IMAD.IADD R40, R40, 0x1, -R45 ;  /* 0x000000012828a824 */ /* 0x000fe200078e0a2d */
[----:B------:R-:W-:Y:S01]  /*16740*/  ISETP.GE.AND P1, PT, R49, RZ, PT ;  /* 0x000000ff3100720c */ /* 0x000fe20003f26270 */
[----:B------:R-:W-:Y:S01]  /*16750*/  IMAD.MOV.U32 R8, RZ, RZ, R43 ;  /* 0x000000ffff087224 */ /* 0x000fe200078e002b */
[----:B------:R-:W-:Y:S01]  /*16760*/  ISETP.GT.U32.AND P5, PT, R45, R39, PT ;  /* 0x000000272d00720c */ /* 0x000fe20003fa4070 */
[----:B------:R-:W-:Y:S01]  /*16770*/  IMAD.HI.U32 R44, R41, R4, RZ ;  /* 0x00000004292c7227 */ /* 0x000fe200078e00ff */
[----:B------:R-:W-:-:S03]  /*16780*/  ISETP.GE.AND P2, PT, R47, RZ, PT ;  /* 0x000000ff2f00720c */ /* 0x000fc60003f46270 */
[--C-:B------:R-:W-:Y:S01]  /*16790*/  @!P0 IMAD.IADD R28, R28, 0x1, -R45.reuse ;  /* 0x000000011c1c8824 */ /* 0x100fe200078e0a2d */
[C---:B------:R-:W-:Y:S01]  /*167a0*/  ISETP.GT.U32.AND P0, PT, R45.reuse, R40, PT ;  /* 0x000000282d00720c */ /* 0x040fe20003f04070 */
[----:B------:R-:W-:Y:S02]  /*167b0*/  @!P4 IMAD.MOV R8, RZ, RZ, -R8 ;  /* 0x000000ffff08c224 */ /* 0x000fe400078e0a08 */
[----:B------:R-:W-:Y:S01]  /*167c0*/  IMAD.MOV R44, RZ, RZ, -R44 ;  /* 0x000000ffff2c7224 */ /* 0x000fe200078e0a2c */
[----:B------:R-:W-:Y:S01]  /*167d0*/  ISETP.GT.U32.AND P4, PT, R45, R28, PT ;  /* 0x0000001c2d00720c */ /* 0x000fe20003f84070 */
[----:B0-----:R-:W-:Y:S01]  /*167e0*/  IMAD.HI.U32 R6, R41, R38, RZ ;  /* 0x0000002629067227 */ /* 0x001fe200078e00ff */
[----:B------:R0:W-:Y:S03]  /*167f0*/  STL [R1+0x2c8], R8 ;  /* 0x0002c80801007387 */ /* 0x0001e60000100800 */
[----:B------:R-:W-:Y:S01]  /*16800*/  @!P3 IMAD.IADD R5, R5, 0x1, -R45 ;  /* 0x000000010505b824 */ /* 0x000fe200078e0a2d */
[----:B------:R-:W-:Y:S01]  /*16810*/  ISETP.GE.AND P3, PT, R53, RZ, PT ;  /* 0x000000ff3500720c */ /* 0x000fe20003f66270 */
[----:B------:R-:W-:-:S02]  /*16820*/  IMAD.MOV.U32 R7, RZ, RZ, R42 ;  /* 0x000000ffff077224 */ /* 0x000fc400078e002a */
[C---:B------:R-:W-:Y:S02]  /*16830*/  IMAD R4, R45.reuse, R44, R4 ;  /* 0x0000002c2d047224 */ /* 0x040fe400078e0204 */
[----:B------:R-:W-:Y:S02]  /*16840*/  IMAD.MOV R6, RZ, RZ, -R6 ;  /* 0x000000ffff067224 */ /* 0x000fe400078e0a06 */
[----:B------:R-:W-:Y:S01]  /*16850*/  @!P6 IMAD.MOV R7, RZ, RZ, -R7 ;  /* 0x000000ffff07e224 */ /* 0x000fe200078e0a07 */
[C---:B------:R-:W-:Y:S01]  /*16860*/  ISETP.GT.U32.AND P6, PT, R45.reuse, R5, PT ;  /* 0x000000052d00720c */ /* 0x040fe20003fc4070 */
[----:B------:R-:W-:Y:S02]  /*16870*/  VIADD R53, R0, 0xb3 ;  /* 0x000000b300357836 */ /* 0x000fe40000000000 */
[----:B0-----:R-:W-:Y:S01]  /*16880*/  IMAD.MOV.U32 R8, RZ, RZ, R29 ;  /* 0x000000ffff087224 */ /* 0x001fe200078e001d */
[----:B------:R0:W-:Y:S01]  /*16890*/  STL [R1+0x2cc], R7 ;  /* 0x0002cc0701007387 */ /* 0x0001e20000100800 */
[C---:B------:R-:W-:Y:S01]  /*168a0*/  IMAD R38, R45.reuse, R6, R38 ;  /* 0x000000062d267224 */ /* 0x040fe200078e0226 */
[----:B------:R-:W-:Y:S01]  /*168b0*/  IABS R29, R53 ;  /* 0x00000035001d7213 */ /* 0x000fe20000000000 */
[----:B------:R-:W-:Y:S01]  /*168c0*/  @!P1 IMAD.MOV R8, RZ, RZ, -R8 ;  /* 0x000000ffff089224 */ /* 0x000fe200078e0a08 */
[----:B------:R-:W-:Y:S01]  /*168d0*/  ISETP.GT.U32.AND P1, PT, R45, R4, PT ;  /* 0x000000042d00720c */ /* 0x000fe20003f24070 */
        /* <DEDUP_REMOVED lines=9> */
[----:B0-----:R-:W-:Y:S02]  /*16970*/  IMAD.MOV.U32 R7, RZ, RZ, R39 ;  /* 0x000000ffff077224 */ /* 0x001fe400078e0027 */
[----:B------:R-:W-:Y:S01]  /*16980*/  @!P1 IMAD.IADD R4, R4, 0x1, -R45 ;  /* 0x0000000104049824 */ /* 0x000fe200078e0a2d */
[----:B------:R-:W-:Y:S01]  /*16990*/  ISETP.GE.AND P1, PT, R53, RZ, PT ;  /* 0x000000ff3500720c */ /* 0x000fe20003f26270 */
[C---:B------:R-:W-:Y:S02]  /*169a0*/  IMAD R29, R45.reuse, R6, R29 ;  /* 0x000000062d1d7224 */ /* 0x040fe400078e021d */
[----:B-1----:R-:W-:Y:S02]  /*169b0*/  IMAD.MOV.U32 R8, RZ, RZ, R5 ;  /* 0x000000ffff087224 */ /* 0x002fe400078e0005 */
[----:B------:R-:W-:Y:S01]  /*169c0*/  @!P5 IMAD.MOV R7, RZ, RZ, -R7 ;  /* 0x000000ffff07d224 */ /* 0x000fe200078e0a07 */
[----:B------:R-:W-:Y:S01]  /*169d0*/  ISETP.GE.AND P5, PT, R54, RZ, PT ;  /* 0x000000ff3600720c */ /* 0x000fe20003fa6270 */
[----:B------:R-:W-:Y:S01]  /*169e0*/  @!P0 IMAD.IADD R38, R38, 0x1, -R45 ;  /* 0x0000000126268824 */ /* 0x000fe200078e0a2d */
[C---:B------:R-:W-:Y:S01]  /*169f0*/  ISETP.GT.U32.AND P0, PT, R45.reuse, R4, PT ;  /* 0x000000042d00720c */ /* 0x040fe20003f04070 */
[----:B------:R-:W-:Y:S01]  /*16a00*/  @!P3 IMAD.MOV R8, RZ, RZ, -R8 ;  /* 0x000000ffff08b224 */ /* 0x000fe200078e0a08 */
[----:B------:R-:W-:Y:S01]  /*16a10*/  ISETP.GT.U32.AND P3, PT, R45, R29, PT ;  /* 0x0000001d2d00720c */ /* 0x000fe20003f64070 */
[----:B------:R0:W-:Y:S01]  /*16a20*/  STL [R1+0x2e8], R7 ;  /* 0x0002e80701007387 */ /* 0x0001e20000100800 */
[----:B------:R-:W-:-:S02]  /*16a30*/  VIADD R54, R0, 0xb2 ;  /* 0x000000b200367836 */ /* 0x000fc40000000000 */
[--C-:B------:R-:W-:Y:S01]  /*16a40*/  @!P4 IMAD.IADD R28, R28, 0x1, -R45.reuse ;  /* 0x000000011c1cc824 */ /* 0x100fe200078e0a2d */
[----:B------:R-:W-:Y:S01]  /*16a50*/  ISETP.GE.AND P4, PT, R55, RZ, PT ;  /* 0x000000ff3700720c */ /* 0x000fe20003f86270 */
[C---:B------:R-:W-:Y:S01]  /*16a60*/  VIADD R55, R0.reuse, 0xb1 ;  /* 0x000000b100377836 */ /* 0x040fe20000000000 */
[----:B------:R-:W-:Y:S01]  /*16a70*/  IABS R42, R54 ;  /* 0x00000036002a7213 */ /* 0x000fe20000000000 */
[C---:B------:R-:W-:Y:S02]  /*16a80*/  VIADD R49, R0.reuse, 0xad ;  /* 0x000000ad00317836 */ /* 0x040fe40000000000 */
[----:B------:R-:W-:Y:S01]  /*16a90*/  VIADD R48, R0, 0xac ;  /* 0x000000ac00307836 */ /* 0x000fe20000000000 */
[----:B------:R-:W-:Y:S01]  /*16aa0*/  IABS R39, R55 ;  /* 0x0000003700277213 */ /* 0x000fe20000000000 */
[----:B0-----:R-:W-:Y:S02]  /*16ab0*/  IMAD.MOV.U32 R7, RZ, RZ, R40 ;  /* 0x000000ffff077224 */ /* 0x001fe400078e0028 */
[----:B------:R-:W-:Y:S01]  /*16ac0*/  @!P0 IMAD.IADD R4, R4, 0x1, -R45 ;  /* 0x0000000104048824 */ /* 0x000fe200078e0a2d */
[----:B------:R-:W-:Y:S01]  /*16ad0*/  ISETP.GE.AND P0, PT, R55, RZ, PT ;  /* 0x000000ff3700720c */ /* 0x000fe20003f06270 */
[----:B------:R-:W-:Y:S01]  /*16ae0*/  @!P2 IMAD.MOV R7, RZ, RZ, -R7 ;  /* 0x000000ffff07a224 */ /* 0x000fe200078e0a07 */
[----:B------:R-:W-:Y:S01]  /*16af0*/  ISETP.GT.U32.AND P2, PT, R45, R38, PT ;  /* 0x000000262d00720c */ /* 0x000fe20003f44070 */
[----:B------:R-:W-:Y:S01]  /*16b00*/  @!P3 IMAD.IADD R29, R29, 0x1, -R45 ;  /* 0x000000011d1db824 */ /* 0x000fe200078e0a2d */
[----:B------:R-:W-:Y:S01]  /*16b10*/  IABS R40, R48 ;  /* 0x0000003000287213 */ /* 0x000fe20000000000 */
[----:B------:R-:W-:Y:S01]  /*16b20*/  IMAD.HI.U32 R6, R41, R42, RZ ;  /* 0x0000002a29067227 */ /* 0x000fe200078e00ff */
[----:B------:R0:W-:Y:S03]  /*16b30*/  STL [R1+0x2d0], R7 ;  /* 0x0002d00701007387 */ /* 0x0001e60000100800 */
[----:B------:R-:W-:Y:S01]  /*16b40*/  @!P6 IMAD.MOV R4, RZ, RZ, -R4 ;  /* 0x000000ffff04e224 */ /* 0x000fe200078e0a04 */
[----:B------:R-:W-:Y:S01]  /*16b50*/  ISETP.GT.U32.AND P6, PT, R45, R29, PT ;  /* 0x0000001d2d00720c */ /* 0x000fe20003fc4070 */
[----:B------:R-:W-:Y:S01]  /*16b60*/  IMAD.HI.U32 R5, R41, R39, RZ ;  /* 0x0000002729057227 */ /* 0x000fe200078e00ff */
[----:B------:R-:W-:Y:S03]  /*16b70*/  STL [R1+0x2e0], R8 ;  /* 0x0002e00801007387 */ /* 0x000fe60000100800 */
[----:B------:R-:W-:-:S02]  /*16b80*/  IMAD.MOV R6, RZ, RZ, -R6 ;  /* 0x000000ffff067224 */ /* 0x000fc400078e0a06 */
[----:B0-----:R-:W-:Y:S02]  /*16b90*/  IMAD.MOV.U32 R7, RZ, RZ, R28 ;  /* 0x000000ffff077224 */ /* 0x001fe400078e001c */
[----:B------:R-:W-:Y:S02]  /*16ba0*/  @!P2 IMAD.IADD R38, R38, 0x1, -R45 ;  /* 0x000000012626a824 */ /* 0x000fe400078e0a2d */
[----:B------:R-:W-:Y:S01]  /*16bb0*/  @!P5 IMAD.MOV R7, RZ, RZ, -R7 ;  /* 0x000000ffff07d224 */ /* 0x000fe200078e0a07 */
[----:B------:R-:W-:Y:S01]  /*16bc0*/  ISETP.GE.AND P5, PT, R54, RZ, PT ;  /* 0x000000ff3600720c */ /* 0x000fe20003fa6270 */
[----:B------:R-:W-:Y:S02]  /*16bd0*/  IMAD.MOV R5, RZ, RZ, -R5 ;  /* 0x000000ffff057224 */ /* 0x000fe400078e0a05 */
[C---:B------:R-:W-:Y:S01]  /*16be0*/  IMAD R42, R45.reuse, R6, R42 ;  /* 0x000000062d2a7224 */ /* 0x040fe200078e022a */
[----:B------:R0:W-:Y:S01]  /*16bf0*/  STL [R1+0x2d4], R7 ;  /* 0x0002d40701007387 */ /* 0x0001e20000100800 */
[----:B------:R-:W-:Y:S01]  /*16c00*/  IMAD R39, R45, R5, R39 ;  /* 0x000000052d277224 */ /* 0x000fe200078e0227 */
[----:B------:R-:W-:Y:S01]  /*16c10*/  IABS R6, R49 ;  /* 0x0000003100067213 */ /* 0x000fe20000000000 */
[C---:B------:R-:W-:Y:S01]  /*16c20*/  VIADD R55, R0.reuse, 0xb0 ;  /* 0x000000b000377836 */ /* 0x040fe20000000000 */
[----:B------:R1:W-:Y:S01]  /*16c30*/  STL [R1+0x2dc], R4 ;  /* 0x0002dc0401007387 */ /* 0x0003e20000100800 */
[----:B------:R-:W-:Y:S01]  /*16c40*/  @!P6 IMAD.IADD R29, R29, 0x1, -R45 ;  /* 0x000000011d1de824 */ /* 0x000fe200078e0a2d */
[----:B------:R-:W-:Y:S01]  /*16c50*/  ISETP.GT.U32.AND P6, PT, R45, R39, PT ;  /* 0x000000272d00720c */ /* 0x000fe20003fc4070 */
[C---:B------:R-:W-:Y:S01]  /*16c60*/  VIADD R54, R0.reuse, 0xaf ;  /* 0x000000af00367836 */ /* 0x040fe20000000000 */
[----:B------:R-:W-:Y:S01]  /*16c70*/  IABS R5, R55 ;  /* 0x0000003700057213 */ /* 0x000fe20000000000 */
[----:B------:R-:W-:Y:S01]  /*16c80*/  VIADD R47, R0, 0xab ;  /* 0x000000ab002f7836 */ /* 0x000fe20000000000 */
[----:B------:R-:W-:Y:S01]  /*16c90*/  ISETP.GE.AND P2, PT, R55, RZ, PT ;  /* 0x000000ff3700720c */ /* 0x000fe20003f46270 */
[----:B0-----:R-:W-:Y:S01]  /*16ca0*/  IMAD.MOV.U32 R7, RZ, RZ, R38 ;  /* 0x000000ffff077224 */ /* 0x001fe200078e0026 */
[----:B------:R-:W-:Y:S01]  /*16cb0*/  ISETP.GE.AND P3, PT, R54, RZ, PT ;  /* 0x000000ff3600720c */ /* 0x000fe20003f66270 */
[----:B------:R-:W-:Y:S01]  /*16cc0*/  IMAD.HI.U32 R43, R41, R5, RZ ;  /* 0x00000005292b7227 */ /* 0x000fe200078e00ff */
[----:B-1----:R-:W-:-:S03]  /*16cd0*/  IABS R4, R54 ;  /* 0x0000003600047213 */ /* 0x002fc60000000000 */
[----:B------:R-:W-:Y:S01]  /*16ce0*/  @!P4 IMAD.MOV R7, RZ, RZ, -R7 ;  /* 0x000000ffff07c224 */ /* 0x000fe200078e0a07 */
[----:B------:R-:W-:Y:S01]  /*16cf0*/  ISETP.GT.U32.AND P4, PT, R45, R42, PT ;  /* 0x0000002a2d00720c */ /* 0x000fe20003f84070 */
[----:B------:R-:W-:Y:S02]  /*16d00*/  IMAD.MOV R43, RZ, RZ, -R43 ;  /* 0x000000ffff2b7224 */ /* 0x000fe400078e0a2b */
[----:B------:R-:W-:Y:S01]  /*16d10*/  @!P6 IMAD.IADD R39, R39, 0x1, -R45 ;  /* 0x000000012727e824 */ /* 0x000fe200078e0a2d */
[----:B------:R0:W-:Y:S01]  /*16d20*/  STL [R1+0x2d8], R7 ;  /* 0x0002d80701007387 */ /* 0x0001e20000100800 */
[----:B------:R-:W-:Y:S02]  /*16d30*/  VIADD R55, R0, 0xae ;  /* 0x000000ae00377836 */ /* 0x000fe40000000000 */
[----:B------:R-:W-:Y:S02]  /*16d40*/  IMAD R5, R45, R43, R5 ;  /* 0x0000002b2d057224 */ /* 0x000fe400078e0205 */
[----:B------:R-:W-:Y:S01]  /*16d50*/  IMAD.HI.U32 R43, R41, R6, RZ ;  /* 0x00000006292b7227 */ /* 0x000fe200078e00ff */
[----:B------:R-:W-:-:S03]  /*16d60*/  IABS R28, R55 ;  /* 0x00000037001c7213 */ /* 0x000fc60000000000 */
[----:B------:R-:W-:Y:S01]  /*16d70*/  @!P4 IMAD.IADD R42, R42, 0x1, -R45 ;  /* 0x000000012a2ac824 */ /* 0x000fe200078e0a2d */
[----:B------:R-:W-:Y:S01]  /*16d80*/  ISETP.GT.U32.AND P4, PT, R45, R5, PT ;  /* 0x000000052d00720c */ /* 0x000fe20003f84070 */
[----:B0-----:R-:W-:Y:S02]  /*16d90*/  IMAD.MOV.U32 R7, RZ, RZ, R29 ;  /* 0x000000ffff077224 */ /* 0x001fe400078e001d */
[----:B------:R-:W-:Y:S01]  /*16da0*/  IMAD.HI.U32 R38, R41, R4, RZ ;  /* 0x0000000429267227 */ /* 0x000fe200078e00ff */
[----:B------:R-:W-:-:S03]  /*16db0*/  ISETP.GT.U32.AND P6, PT, R45, R42, PT ;  /* 0x0000002a2d00720c */ /* 0x000fc60003fc4070 */
[----:B------:R-:W-:Y:S01]  /*16dc0*/  @!P1 IMAD.MOV R7, RZ, RZ, -R7 ;  /* 0x000000ffff079224 */ /* 0x000fe200078e0a07 */
[----:B------:R-:W-:Y:S01]  /*16dd0*/  ISETP.GT.U32.AND P1, PT, R45, R39, PT ;  /* 0x000000272d00720c */ /* 0x000fe20003f24070 */
[----:B------:R-:W-:Y:S02]  /*16de0*/  IMAD.MOV R43, RZ, RZ, -R43 ;  /* 0x000000ffff2b7224 */ /* 0x000fe400078e0a2b */
[----:B------:R-:W-:Y:S01]  /*16df0*/  IMAD.MOV R38, RZ, RZ, -R38 ;  /* 0x000000ffff267224 */ /* 0x000fe200078e0a26 */
[----:B------:R0:W-:Y:S01]  /*16e00*/  STL [R1+0x2c0], R7 ;  /* 0x0002c00701007387 */ /* 0x0001e20000100800 */
[----:B------:R-:W-:-:S04]  /*16e10*/  IMAD.HI.U32 R44, R41, R28, RZ ;  /* 0x0000001c292c7227 */ /* 0x000fc800078e00ff */
[C---:B------:R-:W-:Y:S01]  /*16e20*/  IMAD R6, R45.reuse, R43, R6 ;  /* 0x0000002b2d067224 */ /* 0x040fe200078e0206 */
[----:B------:R-:W-:Y:S01]  /*16e30*/  IABS R43, R47 ;  /* 0x0000002f002b7213 */ /* 0x000fe20000000000 */
[C---:B------:R-:W-:Y:S02]  /*16e40*/  IMAD R4, R45.reuse, R38, R4 ;  /* 0x000000262d047224 */ /* 0x040fe400078e0204 */
[----:B------:R-:W-:Y:S02]  /*16e50*/  IMAD.MOV R44, RZ, RZ, -R44 ;  /* 0x000000ffff2c7224 */ /* 0x000fe400078e0a2c */
[--C-:B------:R-:W-:Y:S01]  /*16e60*/  @!P6 IMAD.IADD R42, R42, 0x1, -R45.reuse ;  /* 0x000000012a2ae824 */ /* 0x100fe200078e0a2d */
[----:B------:R-:W-:Y:S01]  /*16e70*/  ISETP.GT.U32.AND P6, PT, R45, R4, PT ;  /* 0x000000042d00720c */ /* 0x000fe20003fc4070 */
[----:B------:R-:W-:Y:S01]  /*16e80*/  @!P1 IMAD.IADD R39, R39, 0x1, -R45 ;  /* 0x0000000127279824 */ /* 0x000fe200078e0a2d */
[C---:B------:R-:W-:Y:S01]  /*16e90*/  ISETP.GT.U32.AND P1, PT, R45.reuse, R6, PT ;  /* 0x000000062d00720c */ /* 0x040fe20003f24070 */
[----:B------:R-:W-:-:S02]  /*16ea0*/  IMAD R28, R45, R44, R28 ;  /* 0x0000002c2d1c7224 */ /* 0x000fc400078e021c */
[----:B------:R-:W-:Y:S02]  /*16eb0*/  @!P4 IMAD.IADD R5, R5, 0x1, -R45 ;  /* 0x000000010505c824 */ /* 0x000fe400078e0a2d */
[----:B0-----:R-:W-:Y:S02]  /*16ec0*/  IMAD.MOV.U32 R7, RZ, RZ, R42 ;  /* 0x000000ffff077224 */ /* 0x001fe400078e002a */
[----:B------:R-:W-:Y:S01]  /*16ed0*/  IMAD.HI.U32 R38, R41, R40, RZ ;  /* 0x0000002829267227 */ /* 0x000fe200078e00ff */
[----:B------:R-:W-:-:S03]  /*16ee0*/  ISETP.GT.U32.AND P4, PT, R45, R5, PT ;  /* 0x000000052d00720c */ /* 0x000fc60003f84070 */
[----:B------:R-:W-:Y:S01]  /*16ef0*/  @!P5 IMAD.MOV R7, RZ, RZ, -R7 ;  /* 0x000000ffff07d224 */ /* 0x000fe200078e0a07 */
[C---:B------:R-:W-:Y:S01]  /*16f00*/  ISETP.GT.U32.AND P5, PT, R45.reuse, R28, PT ;  /* 0x0000001c2d00720c */ /* 0x040fe20003fa4070 */
[C---:B------:R-:W-:Y:S02]  /*16f10*/  VIADD R54, R0.reuse, 0xa9 ;  /* 0x000000a900367836 */ /* 0x040fe40000000000 */
[----:B------:R-:W-:Y:S01]  /*16f20*/  IMAD.MOV R38, RZ, RZ, -R38 ;  /* 0x000000ffff267224 */ /* 0x000fe200078e0a26 */
[----:B------:R0:W-:Y:S01]  /*16f30*/  STL [R1+0x2c4], R7 ;  /* 0x0002c40701007387 */ /* 0x0001e20000100800 */
[----:B------:R-:W-:Y:S01]  /*16f40*/  VIADD R53, R0, 0xaa ;  /* 0x000000aa00357836 */ /* 0x000fe20000000000 */
[----:B------:R-:W-:Y:S01]  /*16f50*/  IABS R29, R54 ;  /* 0x00000036001d7213 */ /* 0x000fe20000000000 */
[----:B------:R-:W-:Y:S02]  /*16f60*/  @!P1 IMAD.IADD R6, R6, 0x1, -R45 ;  /* 0x0000000106069824 */ /* 0x000fe400078e0a2d */
[----:B------:R-:W-:Y:S01]  /*16f70*/  IMAD R40, R45, R38, R40 ;  /* 0x000000262d287224 */ /* 0x000fe200078e0228 */
[----:B------:R-:W-:Y:S01]  /*16f80*/  IABS R38, R53 ;  /* 0x0000003500267213 */ /* 0x000fe20000000000 */
[----:B------:R-:W-:-:S04]  /*16f90*/  IMAD.HI.U32 R42, R41, R43, RZ ;  /* 0x0000002b292a7227 */ /* 0x000fc800078e00ff */
[----:B0-----:R-:W-:Y:S02]  /*16fa0*/  IMAD.MOV.U32 R7, RZ, RZ, R39 ;  /* 0x000000ffff077224 */ /* 0x001fe400078e0027 */
        /* <DEDUP_REMOVED lines=22> */
[C---:B------:R-:W-:Y:S01]  /*17110*/  ISETP.GT.U32.AND P0, PT, R45.reuse, R44, PT ;  /* 0x0000002c2d00720c */ /* 0x040fe20003f04070 */
[--C-:B------:R-:W-:Y:S01]  /*17120*/  @!P4 IMAD.IADD R40, R40, 0x1, -R45.reuse ;  /* 0x000000012828c824 */ /* 0x100fe200078e0a2d */
[----:B------:R0:W-:Y:S01]  /*17130*/  STL [R1+0x2b0], R7 ;  /* 0x0002b00701007387 */ /* 0x0001e20000100800 */
[----:B------:R-:W-:Y:S02]  /*17140*/  VIADD R56, R0, 0xa8 ;  /* 0x000000a800387836 */ /* 0x000fe40000000000 */
        /* <DEDUP_REMOVED lines=12> */
[----:B------:R-:W-:Y:S01]  /*17210*/  @!P0 IMAD.IADD R44, R44, 0x1, -R45 ;  /* 0x000000012c2c8824 */ /* 0x000fe200078e0a2d */
[----:B------:R-:W-:Y:S01]  /*17220*/  ISETP.GT.U32.AND P0, PT, R45, R42, PT ;  /* 0x0000002a2d00720c */ /* 0x000fe20003f04070 */
[----:B------:R-:W-:Y:S02]  /*17230*/  @!P3 IMAD.MOV R8, RZ, RZ, -R8 ;  /* 0x000000ffff08b224 */ /* 0x000fe400078e0a08 */
[----:B------:R-:W-:Y:S02]  /*17240*/  IMAD.MOV R43, RZ, RZ, -R43 ;  /* 0x000000ffff2b7224 */ /* 0x000fe400078e0a2b */
[----:B------:R-:W-:Y:S01]  /*17250*/  IMAD.HI.U32 R39, R41, R29, RZ ;  /* 0x0000001d29277227 */ /* 0x000fe200078e00ff */
[----:B------:R1:W-:Y:S03]  /*17260*/  STL [R1+0x2ac], R8 ;  /* 0x0002ac0801007387 */ /* 0x0003e60000100800 */
[----:B------:R-:W-:Y:S01]  /*17270*/  @!P5 IMAD.IADD R38, R38, 0x1, -R45 ;  /* 0x000000012626d824 */ /* 0x000fe200078e0a2d */
[----:B------:R-:W-:Y:S01]  /*17280*/  ISETP.GE.AND P5, PT, R53, RZ, PT ;  /* 0x000000ff3500720c */ /* 0x000fe20003fa6270 */
[----:B------:R-:W-:-:S02]  /*17290*/  VIADD R53, R0, 0xa6 ;  /* 0x000000a600357836 */ /* 0x000fc40000000000 */
[----:B------:R-:W-:Y:S01]  /*172a0*/  @!P4 IMAD.IADD R40, R40, 0x1, -R45 ;  /* 0x000000012828c824 */ /* 0x000fe200078e0a2d */
[----:B------:R-:W-:Y:S01]  /*172b0*/  ISETP.GE.AND P4, PT, R48, RZ, PT ;  /* 0x000000ff3000720c */ /* 0x000fe20003f86270 */
[C---:B------:R-:W-:Y:S01]  /*172c0*/  IMAD R5, R45.reuse, R43, R5 ;  /* 0x0000002b2d057224 */ /* 0x040fe200078e0205 */
[C---:B------:R-:W-:Y:S01]  /*172d0*/  ISETP.GT.U32.AND P3, PT, R45.reuse, R38, PT ;  /* 0x000000262d00720c */ /* 0x040fe20003f64070 */
[----:B------:R-:W-:Y:S02]  /*172e0*/  IMAD.MOV R4, RZ, RZ, -R39 ;  /* 0x000000ffff047224 */ /* 0x000fe400078e0a27 */
[----:B0-----:R-:W-:Y:S02]  /*172f0*/  IMAD.MOV.U32 R7, RZ, RZ, R28 ;  /* 0x000000ffff077224 */ /* 0x001fe400078e001c */
[----:B-1----:R-:W-:Y:S01]  /*17300*/  IMAD.MOV.U32 R8, RZ, RZ, R6 ;  /* 0x000000ffff087224 */ /* 0x002fe200078e0006 */
[----:B------:R-:W-:Y:S01]  /*17310*/  IABS R6, R53 ;  /* 0x0000003500067213 */ /* 0x000fe20000000000 */
[----:B------:R-:W-:Y:S01]  /*17320*/  @!P6 IMAD.MOV R7, RZ, RZ, -R7 ;  /* 0x000000ffff07e224 */ /* 0x000fe200078e0a07 */
[C---:B------:R-:W-:Y:S01]  /*17330*/  ISETP.GT.U32.AND P6, PT, R45.reuse, R44, PT ;  /* 0x0000002c2d00720c */ /* 0x040fe20003fc4070 */
[----:B------:R-:W-:Y:S01]  /*17340*/  @!P1 IMAD.MOV R8, RZ, RZ, -R8 ;  /* 0x000000ffff089224 */ /* 0x000fe200078e0a08 */
[C---:B------:R-:W-:Y:S01]  /*17350*/  ISETP.GT.U32.AND P1, PT, R45.reuse, R5, PT ;  /* 0x000000052d00720c */ /* 0x040fe20003f24070 */
[----:B------:R-:W-:Y:S01]  /*17360*/  IMAD R28, R45, R4, R29 ;  /* 0x000000042d1c7224 */ /* 0x000fe200078e021d */
[----:B------:R0:W-:Y:S01]  /*17370*/  STL [R1+0x2a8], R7 ;  /* 0x0002a80701007387 */ /* 0x0001e20000100800 */
[----:B------:R-:W-:-:S02]  /*17380*/  IMAD.MOV.U32 R29, RZ, RZ, R6 ;  /* 0x000000ffff1d7224 */ /* 0x000fc400078e0006 */
[--C-:B------:R-:W-:Y:S01]  /*17390*/  @!P0 IMAD.IADD R42, R42, 0x1, -R45.reuse ;  /* 0x000000012a2a8824 */ /* 0x100fe200078e0a2d */
[----:B------:R-:W-:Y:S01]  /*173a0*/  ISETP.GT.U32.AND P0, PT, R45, R28, PT ;  /* 0x0000001c2d00720c */ /* 0x000fe20003f04070 */
[----:B------:R-:W-:Y:S01]  /*173b0*/  IMAD.HI.U32 R6, R41, R29, RZ ;  /* 0x0000001d29067227 */ /* 0x000fe200078e00ff */
[----:B------:R1:W-:Y:S03]  /*173c0*/  STL [R1+0x2a4], R8 ;  /* 0x0002a40801007387 */ /* 0x0003e60000100800 */
[----:B------:R-:W-:Y:S01]  /*173d0*/  @!P3 IMAD.IADD R38, R38, 0x1, -R45 ;  /* 0x000000012626b824 */ /* 0x000fe200078e0a2d */
[----:B------:R-:W-:Y:S01]  /*173e0*/  ISETP.GE.AND P3, PT, R56, RZ, PT ;  /* 0x000000ff3800720c */ /* 0x000fe20003f66270 */
[----:B0-----:R-:W-:Y:S02]  /*173f0*/  IMAD.MOV.U32 R7, RZ, RZ, R40 ;  /* 0x000000ffff077224 */ /* 0x001fe400078e0028 */
[----:B------:R-:W-:-:S02]  /*17400*/  IMAD.MOV R6, RZ, RZ, -R6 ;  /* 0x000000ffff067224 */ /* 0x000fc400078e0a06 */
[----:B------:R-:W-:Y:S01]  /*17410*/  @!P4 IMAD.MOV R7, RZ, RZ, -R7 ;  /* 0x000000ffff07c224 */ /* 0x000fe200078e0a07 */
[----:B------:R-:W-:Y:S01]  /*17420*/  ISETP.GE.AND P4, PT, R54, RZ, PT ;  /* 0x000000ff3600720c */ /* 0x000fe20003f86270 */
[----:B------:R-:W-:Y:S01]  /*17430*/  @!P1 IMAD.IADD R5, R5, 0x1, -R45 ;  /* 0x0000000105059824 */ /* 0x000fe200078e0a2d */
[----:B------:R-:W-:Y:S01]  /*17440*/  ISETP.GE.AND P1, PT, R53, RZ, PT ;  /* 0x000000ff3500720c */ /* 0x000fe20003f26270 */
[C---:B------:R-:W-:Y:S01]  /*17450*/  IMAD R29, R45.reuse, R6, R29 ;  /* 0x000000062d1d7224 */ /* 0x040fe200078e021d */
[----:B------:R0:W-:Y:S01]  /*17460*/  STL [R1+0x2a0], R7 ;  /* 0x0002a00701007387 */ /* 0x0001e20000100800 */
[----:B-1----:R-:W-:Y:S02]  /*17470*/  IMAD.MOV.U32 R8, RZ, RZ, R38 ;  /* 0x000000ffff087224 */ /* 0x002fe400078e0026 */
[--C-:B------:R-:W-:Y:S01]  /*17480*/  @!P0 IMAD.IADD R28, R28, 0x1, -R45.reuse ;  /* 0x000000011c1c8824 */ /* 0x100fe200078e0a2d */
[C---:B------:R-:W-:Y:S01]  /*17490*/  ISETP.GT.U32.AND P0, PT, R45.reuse, R5, PT ;  /* 0x000000052d00720c */ /* 0x040fe20003f04070 */
[----:B------:R-:W-:Y:S01]  /*174a0*/  @!P5 IMAD.MOV R8, RZ, RZ, -R8 ;  /* 0x000000ffff08d224 */ /* 0x000fe200078e0a08 */
[----:B------:R-:W-:Y:S01]  /*174b0*/  ISETP.GT.U32.AND P5, PT, R45, R29, PT ;  /* 0x0000001d2d00720c */ /* 0x000fe20003fa4070 */
[----:B------:R-:W-:Y:S01]  /*174c0*/  @!P6 IMAD.IADD R44, R44, 0x1, -R45 ;  /* 0x000000012c2ce824 */ /* 0x000fe200078e0a2d */
[----:B------:R-:W-:Y:S01]  /*174d0*/  ISETP.GE.AND P6, PT, R55, RZ, PT ;  /* 0x000000ff3700720c */ /* 0x000fe20003fc6270 */
[----:B------:R-:W-:-:S02]  /*174e0*/  VIADD R54, R0, 0xa5 ;  /* 0x000000a500367836 */ /* 0x000fc40000000000 */
[----:B0-----:R-:W-:Y:S02]  /*174f0*/  IMAD.MOV.U32 R7, RZ, RZ, R42 ;  /* 0x000000ffff077224 */ /* 0x001fe400078e002a */
[----:B------:R-:W-:Y:S01]  /*17500*/  VIADD R55, R0, 0xa4 ;  /* 0x000000a400377836 */ /* 0x000fe20000000000 */
[----:B------:R-:W-:Y:S01]  /*17510*/  IABS R4, R54 ;  /* 0x0000003600047213 */ /* 0x000fe20000000000 */
        /* <DEDUP_REMOVED lines=19> */
[C---:B------:R-:W-:Y:S02]  /*17650*/  VIADD R55, R0.reuse, 0xa3 ;  /* 0x000000a300377836 */ /* 0x040fe40000000000 */
[----:B------:R-:W-:Y:S02]  /*17660*/  IMAD R39, R45, R38, R39 ;  /* 0x000000262d277224 */ /* 0x000fe400078e0227 */
[----:B------:R-:W-:Y:S01]  /*17670*/  @!P5 IMAD.IADD R29, R29, 0x1, -R45 ;  /* 0x000000011d1dd824 */ /* 0x000fe200078e0a2d */
[----:B------:R-:W-:Y:S01]  /*17680*/  ISETP.GE.AND P2, PT, R55, RZ, PT ;  /* 0x000000ff3700720c */ /* 0x000fe20003f46270 */
[C---:B------:R-:W-:Y:S01]  /*17690*/  VIADD R49, R0.reuse, 0xa0 ;  /* 0x000000a000317836 */ /* 0x040fe20000000000 */
[----:B------:R-:W-:Y:S01]  /*176a0*/  ISETP.GT.U32.AND P5, PT, R45, R39, PT ;  /* 0x000000272d00720c */ /* 0x000fe20003fa4070 */
[----:B0-----:R-:W-:Y:S01]  /*176b0*/  IMAD.MOV.U32 R7, RZ, RZ, R5 ;  /* 0x000000ffff077224 */ /* 0x001fe200078e0005 */
[----:B------:R-:W-:Y:S01]  /*176c0*/  IABS R5, R55 ;  /* 0x0000003700057213 */ /* 0x000fe20000000000 */
[----:B------:R-:W-:Y:S01]  /*176d0*/  VIADD R55, R0, 0xa1 ;  /* 0x000000a100377836 */ /* 0x000fe20000000000 */
[----:B------:R-:W-:Y:S01]  /*176e0*/  IABS R6, R49 ;  /* 0x0000003100067213 */ /* 0x000fe20000000000 */
[----:B------:R-:W-:-:S02]  /*176f0*/  @!P3 IMAD.MOV R7, RZ, RZ, -R7 ;  /* 0x000000ffff07b224 */ /* 0x000fc400078e0a07 */
[----:B------:R-:W-:Y:S01]  /*17700*/  IMAD.HI.U32 R44, R41, R5, RZ ;  /* 0x00000005292c7227 */ /* 0x000fe200078e00ff */
[----:B------:R-:W-:Y:S02]  /*17710*/  IABS R43, R55 ;  /* 0x00000037002b7213 */ /* 0x000fe40000000000 */
[----:B------:R0:W-:Y:S01]  /*17720*/  STL [R1+0x290], R7 ;  /* 0x0002900701007387 */ /* 0x0001e20000100800 */
[C---:B------:R-:W-:Y:S02]  /*17730*/  VIADD R54, R0.reuse, 0xa2 ;  /* 0x000000a200367836 */ /* 0x040fe40000000000 */
[----:B------:R-:W-:Y:S02]  /*17740*/  @!P5 IMAD.IADD R39, R39, 0x1, -R45 ;  /* 0x000000012727d824 */ /* 0x000fe400078e0a2d */
[C---:B------:R-:W-:Y:S01]  /*17750*/  VIADD R48, R0.reuse, 0x9f ;  /* 0x0000009f00307836 */ /* 0x040fe20000000000 */
[----:B------:R-:W-:Y:S01]  /*17760*/  IABS R4, R54 ;  /* 0x0000003600047213 */ /* 0x000fe20000000000 */
[----:B------:R-:W-:Y:S01]  /*17770*/  VIADD R47, R0, 0x9e ;  /* 0x0000009e002f7836 */ /* 0x000fe20000000000 */
[----:B------:R-:W-:Y:S01]  /*17780*/  ISETP.GE.AND P3, PT, R54, RZ, PT ;  /* 0x000000ff3600720c */ /* 0x000fe20003f66270 */
[----:B------:R-:W-:Y:S01]  /*17790*/  VIADD R54, R0, 0x9c ;  /* 0x0000009c00367836 */ /* 0x000fe20000000000 */
[----:B------:R-:W-:Y:S01]  /*177a0*/  IABS R40, R48 ;  /* 0x0000003000287213 */ /* 0x000fe20000000000 */
[----:B0-----:R-:W-:-:S02]  /*177b0*/  IMAD.MOV.U32 R7, RZ, RZ, R28 ;  /* 0x000000ffff077224 */ /* 0x001fc400078e001c */
[----:B------:R-:W-:Y:S02]  /*177c0*/  IMAD.MOV.U32 R28, RZ, RZ, R43 ;  /* 0x000000ffff1c7224 */ /* 0x000fe400078e002b */
[----:B------:R-:W-:Y:S01]  /*177d0*/  @!P6 IMAD.MOV R7, RZ, RZ, -R7 ;  /* 0x000000ffff07e224 */ /* 0x000fe200078e0a07 */
[----:B------:R-:W-:Y:S01]  /*177e0*/  ISETP.GT.U32.AND P6, PT, R45, R42, PT ;  /* 0x0000002a2d00720c */ /* 0x000fe20003fc4070 */
[----:B------:R-:W-:Y:S02]  /*177f0*/  IMAD.MOV R43, RZ, RZ, -R44 ;  /* 0x000000ffff2b7224 */ /* 0x000fe400078e0a2c */
[----:B------:R-:W-:Y:S01]  /*17800*/  IMAD.HI.U32 R38, R41, R4, RZ ;  /* 0x0000000429267227 */ /* 0x000fe200078e00ff */
[----:B------:R0:W-:Y:S03]  /*17810*/  STL [R1+0x28c], R7 ;  /* 0x00028c0701007387 */ /* 0x0001e60000100800 */
[----:B------:R-:W-:-:S02]  /*17820*/  IMAD R5, R45, R43, R5 ;  /* 0x0000002b2d057224 */ /* 0x000fc400078e0205 */
[----:B------:R-:W-:-:S04]  /*17830*/  IMAD.HI.U32 R43, R41, R6, RZ ;  /* 0x00000006292b7227 */ /* 0x000fc800078e00ff */
[----:B------:R-:W-:Y:S01]  /*17840*/  @!P6 IMAD.IADD R42, R42, 0x1, -R45 ;  /* 0x000000012a2ae824 */ /* 0x000fe200078e0a2d */
[C---:B------:R-:W-:Y:S01]  /*17850*/  ISETP.GT.U32.AND P6, PT, R45.reuse, R5, PT ;  /* 0x000000052d00720c */ /* 0x040fe20003fc4070 */
[----:B0-----:R-:W-:Y:S01]  /*17860*/  IMAD.MOV.U32 R7, RZ, RZ, R29 ;  /* 0x000000ffff077224 */ /* 0x001fe200078e001d */
[----:B------:R-:W-:Y:S01]  /*17870*/  IABS R29, R54 ;  /* 0x00000036001d7213 */ /* 0x000fe20000000000 */
[----:B------:R-:W-:Y:S01]  /*17880*/  IMAD.MOV R43, RZ, RZ, -R43 ;  /* 0x000000ffff2b7224 */ /* 0x000fe200078e0a2b */
[C---:B------:R-:W-:Y:S01]  /*17890*/  ISETP.GT.U32.AND P5, PT, R45.reuse, R42, PT ;  /* 0x0000002a2d00720c */ /* 0x040fe20003fa4070 */
[----:B------:R-:W-:Y:S01]  /*178a0*/  @!P1 IMAD.MOV R7, RZ, RZ, -R7 ;  /* 0x000000ffff079224 */ /* 0x000fe200078e0a07 */
[----:B------:R-:W-:Y:S01]  /*178b0*/  ISETP.GT.U32.AND P1, PT, R45, R39, PT ;  /* 0x000000272d00720c */ /* 0x000fe20003f24070 */
[----:B------:R-:W-:Y:S02]  /*178c0*/  IMAD.MOV R38, RZ, RZ, -R38 ;  /* 0x000000ffff267224 */ /* 0x000fe400078e0a26 */
[----:B------:R-:W-:Y:S01]  /*178d0*/  IMAD.HI.U32 R44, R41, R28, RZ ;  /* 0x0000001c292c7227 */ /* 0x000fe200078e00ff */
[----:B------:R0:W-:Y:S03]  /*178e0*/  STL [R1+0x280], R7 ;  /* 0x0002800701007387 */ /* 0x0001e60000100800 */
[C---:B------:R-:W-:Y:S01]  /*178f0*/  IMAD R6, R45.reuse, R43, R6 ;  /* 0x0000002b2d067224 */ /* 0x040fe200078e0206 */
[----:B------:R-:W-:Y:S01]  /*17900*/  IABS R43, R47 ;  /* 0x0000002f002b7213 */ /* 0x000fe20000000000 */
[----:B------:R-:W-:-:S02]  /*17910*/  IMAD R4, R45, R38, R4 ;  /* 0x000000262d047224 */ /* 0x000fc400078e0204 */
[----:B------:R-:W-:Y:S02]  /*17920*/  IMAD.MOV R44, RZ, RZ, -R44 ;  /* 0x000000ffff2c7224 */ /* 0x000fe400078e0a2c */
[--C-:B------:R-:W-:Y:S01]  /*17930*/  @!P5 IMAD.IADD R42, R42, 0x1, -R45.reuse ;  /* 0x000000012a2ad824 */ /* 0x100fe200078e0a2d */
[----:B------:R-:W-:Y:S01]  /*17940*/  ISETP.GT.U32.AND P5, PT, R45, R4, PT ;  /* 0x000000042d00720c */ /* 0x000fe20003fa4070 */
[--C-:B------:R-:W-:Y:S01]  /*17950*/  @!P1 IMAD.IADD R39, R39, 0x1, -R45.reuse ;  /* 0x0000000127279824 */ /* 0x100fe200078e0a2d */
[C---:B------:R-:W-:Y:S01]  /*17960*/  ISETP.GT.U32.AND P1, PT, R45.reuse, R6, PT ;  /* 0x000000062d00720c */ /* 0x040fe20003f24070 */
[----:B------:R-:W-:Y:S02]  /*17970*/  IMAD R28, R45, R44, R28 ;  /* 0x0000002c2d1c7224 */ /* 0x000fe400078e021c */
[----:B------:R-:W-:Y:S02]  /*17980*/  @!P6 IMAD.IADD R5, R5, 0x1, -R45 ;  /* 0x000000010505e824 */ /* 0x000fe400078e0a2d */
[----:B0-----:R-:W-:-:S02]  /*17990*/  IMAD.MOV.U32 R7, RZ, RZ, R42 ;  /* 0x000000ffff077224 */ /* 0x001fc400078e002a */
[----:B------:R-:W-:Y:S01]  /*179a0*/  IMAD.HI.U32 R38, R41, R40, RZ ;  /* 0x0000002829267227 */ /* 0x000fe200078e00ff */
[----:B------:R-:W-:-:S03]  /*179b0*/  ISETP.GT.U32.AND P6, PT, R45, R5, PT ;  /* 0x000000052d00720c */ /* 0x000fc60003fc4070 */
[----:B------:R-:W-:Y:S01]  /*179c0*/  @!P4 IMAD.MOV R7, RZ, RZ, -R7 ;  /* 0x000000ffff07c224 */ /* 0x000fe200078e0a07 */
[C---:B------:R-:W-:Y:S01]  /*179d0*/  ISETP.GT.U32.AND P4, PT, R45.reuse, R28, PT ;  /* 0x0000001c2d00720c */ /* 0x040fe20003f84070 */
[----:B------:R-:W-:Y:S02]  /*179e0*/  IMAD.MOV R38, RZ, RZ, -R38 ;  /* 0x000000ffff267224 */ /* 0x000fe400078e0a26 */
[----:B------:R-:W-:Y:S01]  /*179f0*/  VIADD R53, R0, 0x9d ;  /* 0x0000009d00357836 */ /* 0x000fe20000000000 */
[----:B------:R0:W-:Y:S01]  /*17a00*/  STL [R1+0x288], R7 ;  /* 0x0002880701007387 */ /* 0x0001e20000100800 */
[----:B------:R-:W-:Y:S02]  /*17a10*/  @!P1 IMAD.IADD R6, R6, 0x1, -R45 ;  /* 0x0000000106069824 */ /* 0x000fe400078e0a2d */
[----:B------:R-:W-:Y:S01]  /*17a20*/  IMAD R40, R45, R38, R40 ;  /* 0x000000262d287224 */ /* 0x000fe200078e0228 */
[----:B------:R-:W-:Y:S01]  /*17a30*/  IABS R38, R53 ;  /* 0x0000003500267213 */ /* 0x000fe20000000000 */
[----:B------:R-:W-:-:S04]  /*17a40*/  IMAD.HI.U32 R42, R41, R43, RZ ;  /* 0x0000002b292a7227 */ /* 0x000fc800078e00ff */
[----:B------:R-:W-:Y:S01]  /*17a50*/  @!P5 IMAD.IADD R4, R4, 0x1, -R45 ;  /* 0x000000010404d824 */ /* 0x000fe200078e0a2d */
[----:B------:R-:W-:Y:S01]  /*17a60*/  ISETP.GE.AND P5, PT, R55, RZ, PT ;  /* 0x000000ff3700720c */ /* 0x000fe20003fa6270 */
[----:B0-----:R-:W-:Y:S02]  /*17a70*/  IMAD.MOV.U32 R7, RZ, RZ, R39 ;  /* 0x000000ffff077224 */ /* 0x001fe400078e0027 */
[----:B------:R-:W-:-:S04]  /*17a80*/  IMAD.HI.U32 R44, R41, R29, RZ ;  /* 0x0000001d292c7227 */ /* 0x000fc800078e00ff */
[----:B------:R-:W-:Y:S01]  /*17a90*/  @!P0 IMAD.MOV R7, RZ, RZ, -R7 ;  /* 0x000000ffff078224 */ /* 0x000fe200078e0a07 */
[----:B------:R-:W-:Y:S01]  /*17aa0*/  ISETP.GT.U32.AND P0, PT, R45, R6, PT ;  /* 0x000000062d00720c */ /* 0x000fe20003f04070 */
[----:B------:R-:W-:Y:S02]  /*17ab0*/  IMAD.MOV R42, RZ, RZ, -R42 ;  /* 0x000000ffff2a7224 */ /* 0x000fe400078e0a2a */
[--C-:B------:R-:W-:Y:S01]  /*17ac0*/  @!P6 IMAD.IADD R5, R5, 0x1, -R45.reuse ;  /* 0x000000010505e824 */ /* 0x100fe200078e0a2d */
[----:B------:R0:W-:Y:S01]  /*17ad0*/  STL [R1+0x27c], R7 ;  /* 0x00027c0701007387 */ /* 0x0001e20000100800 */
[----:B------:R-:W-:Y:S01]  /*17ae0*/  @!P4 IMAD.IADD R28, R28, 0x1, -R45 ;  /* 0x000000011c1cc824 */ /* 0x000fe200078e0a2d */
[----:B------:R-:W-:Y:S01]  /*17af0*/  ISETP.GT.U32.AND P4, PT, R45, R4, PT ;  /* 0x000000042d00720c */ /* 0x000fe20003f84070 */
[----:B------:R-:W-:Y:S01]  /*17b00*/  IMAD.HI.U32 R46, R41, R38, RZ ;  /* 0x00000026292e7227 */ /* 0x000fe200078e00ff */
[C---:B------:R-:W-:Y:S02]  /*17b10*/  ISETP.GT.U32.AND P6, PT, R45.reuse, R40, PT ;  /* 0x000000282d00720c */ /* 0x040fe40003fc4070 */
[----:B------:R-:W-:Y:S01]  /*17b20*/  ISETP.GT.U32.AND P1, PT, R45, R28, PT ;  /* 0x0000001c2d00720c */ /* 0x000fe20003f24070 */
[----:B------:R-:W-:-:S02]  /*17b30*/  IMAD.MOV R44, RZ, RZ, -R44 ;  /* 0x000000ffff2c7224 */ /* 0x000fc400078e0a2c */
        /* <DEDUP_REMOVED lines=9> */
[----:B------:R-:W-:Y:S01]  /*17bd0*/  VIADD R56, R0, 0x9b ;  /* 0x0000009b00387836 */ /* 0x000fe20000000000 */
[----:B------:R0:W-:Y:S01]  /*17be0*/  STL [R1+0x278], R7 ;  /* 0x0002780701007387 */ /* 0x0001e20000100800 */
[--C-:B------:R-:W-:Y:S01]  /*17bf0*/  @!P4 IMAD.IADD R4, R4, 0x1, -R45.reuse ;  /* 0x000000010404c824 */ /* 0x100fe200078e0a2d */
[C---:B------:R-:W-:Y:S01]  /*17c00*/  ISETP.GT.U32.AND P4, PT, R45.reuse, R38, PT ;  /* 0x000000262d00720c */ /* 0x040fe20003f84070 */
[--C-:B------:R-:W-:Y:S01]  /*17c10*/  @!P6 IMAD.IADD R40, R40, 0x1, -R45.reuse ;  /* 0x000000012828e824 */ /* 0x100fe200078e0a2d */
[----:B------:R-:W-:Y:S01]  /*17c20*/  IABS R5, R56 ;  /* 0x0000003800057213 */ /* 0x000fe20000000000 */
[----:B------:R-:W-:Y:S02]  /*17c30*/  VIADD R55, R0, 0x9a ;  /* 0x0000009a00377836 */ /* 0x000fe40000000000 */
[--C-:B------:R-:W-:Y:S01]  /*17c40*/  @!P1 IMAD.IADD R28, R28, 0x1, -R45.reuse ;  /* 0x000000011c1c9824 */ /* 0x100fe200078e0a2d */
[----:B------:R-:W-:Y:S01]  /*17c50*/  ISETP.GT.U32.AND P6, PT, R45, R40, PT ;  /* 0x000000282d00720c */ /* 0x000fe20003fc4070 */
[----:B------:R-:W-:Y:S01]  /*17c60*/  @!P2 IMAD.IADD R42, R42, 0x1, -R45 ;  /* 0x000000012a2aa824 */ /* 0x000fe200078e0a2d */
[----:B------:R-:W-:Y:S01]  /*17c70*/  IABS R39, R55 ;  /* 0x0000003700277213 */ /* 0x000fe20000000000 */
[----:B------:R-:W-:Y:S01]  /*17c80*/  IMAD.HI.U32 R44, R41, R5, RZ ;  /* 0x00000005292c7227 */ /* 0x000fe200078e00ff */
[----:B------:R-:W-:-:S02]  /*17c90*/  ISETP.GE.AND P1, PT, R49, RZ, PT ;  /* 0x000000ff3100720c */ /* 0x000fc40003f26270 */
[----:B------:R-:W-:Y:S01]  /*17ca0*/  ISETP.GE.AND P2, PT, R47, RZ, PT ;  /* 0x000000ff2f00720c */ /* 0x000fe20003f46270 */
[----:B------:R-:W-:Y:S01]  /*17cb0*/  @!P0 IMAD.IADD R29, R29, 0x1, -R45 ;  /* 0x000000011d1d8824 */ /* 0x000fe200078e0a2d */
[----:B------:R-:W-:Y:S01]  /*17cc0*/  ISETP.GT.U32.AND P0, PT, R45, R42, PT ;  /* 0x0000002a2d00720c */ /* 0x000fe20003f04070 */
[----:B------:R-:W-:Y:S02]  /*17cd0*/  IMAD.MOV R44, RZ, RZ, -R44 ;  /* 0x000000ffff2c7224 */ /* 0x000fe400078e0a2c */
[----:B------:R-:W-:-:S04]  /*17ce0*/  IMAD.HI.U32 R43, R41, R39, RZ ;  /* 0x00000027292b7227 */ /* 0x000fc800078e00ff */
[----:B------:R-:W-:Y:S01]  /*17cf0*/  @!P4 IMAD.IADD R38, R38, 0x1, -R45 ;  /* 0x000000012626c824 */ /* 0x000fe200078e0a2d */
[----:B------:R-:W-:Y:S01]  /*17d00*/  ISETP.GE.AND P4, PT, R53, RZ, PT ;  /* 0x000000ff3500720c */ /* 0x000fe20003f86270 */
[----:B0-----:R-:W-:Y:S02]  /*17d10*/  IMAD.MOV.U32 R7, RZ, RZ, R28 ;  /* 0x000000ffff077224 */ /* 0x001fe400078e001c */
[----:B------:R-:W-:Y:S02]  /*17d20*/  IMAD.MOV.U32 R8, RZ, RZ, R4 ;  /* 0x000000ffff087224 */ /* 0x000fe400078e0004 */
[C---:B------:R-:W-:Y:S02]  /*17d30*/  IMAD R5, R45.reuse, R44, R5 ;  /* 0x0000002c2d057224 */ /* 0x040fe400078e0205 */
[----:B------:R-:W-:Y:S02]  /*17d40*/  IMAD.MOV R4, RZ, RZ, -R43 ;  /* 0x000000ffff047224 */ /* 0x000fe400078e0a2b */
[----:B------:R-:W-:Y:S01]  /*17d50*/  @!P5 IMAD.MOV R7, RZ, RZ, -R7 ;  /* 0x000000ffff07d224 */ /* 0x000fe200078e0a07 */
[----:B------:R-:W-:Y:S01]  /*17d60*/  ISETP.GT.U32.AND P5, PT, R45, R38, PT ;  /* 0x000000262d00720c */ /* 0x000fe20003fa4070 */
[----:B------:R-:W-:-:S02]  /*17d70*/  VIADD R53, R0, 0x99 ;  /* 0x0000009900357836 */ /* 0x000fc40000000000 */
[----:B------:R-:W-:Y:S01]  /*17d80*/  @!P3 IMAD.MOV R8, RZ, RZ, -R8 ;  /* 0x000000ffff08b224 */ /* 0x000fe200078e0a08 */
[C---:B------:R-:W-:Y:S01]  /*17d90*/  ISETP.GT.U32.AND P3, PT, R45.reuse, R29, PT ;  /* 0x0000001d2d00720c */ /* 0x040fe20003f64070 */
[----:B------:R-:W-:Y:S01]  /*17da0*/  @!P6 IMAD.IADD R40, R40, 0x1, -R45 ;  /* 0x000000012828e824 */ /* 0x000fe200078e0a2d */
[----:B------:R-:W-:Y:S01]  /*17db0*/  ISETP.GE.AND P6, PT, R48, RZ, PT ;  /* 0x000000ff3000720c */ /* 0x000fe20003fc6270 */
[----:B------:R-:W-:Y:S01]  /*17dc0*/  @!P1 IMAD.MOV R6, RZ, RZ, -R6 ;  /* 0x000000ffff069224 */ /* 0x000fe200078e0a06 */
[----:B------:R-:W-:Y:S01]  /*17dd0*/  IABS R28, R53 ;  /* 0x00000035001c7213 */ /* 0x000fe20000000000 */
[C---:B------:R-:W-:Y:S01]  /*17de0*/  IMAD R39, R45.reuse, R4, R39 ;  /* 0x000000042d277224 */ /* 0x040fe200078e0227 */
[C---:B------:R-:W-:Y:S01]  /*17df0*/  ISETP.GT.U32.AND P1, PT, R45.reuse, R5, PT ;  /* 0x000000052d00720c */ /* 0x040fe20003f24070 */
[----:B------:R0:W-:Y:S01]  /*17e00*/  STL [R1+0x274], R8 ;  /* 0x0002740801007387 */ /* 0x0001e20000100800 */
[--C-:B------:R-:W-:Y:S02]  /*17e10*/  @!P0 IMAD.IADD R42, R42, 0x1, -R45.reuse ;  /* 0x000000012a2a8824 */ /* 0x100fe400078e0a2d */
[----:B------:R-:W-:Y:S01]  /*17e20*/  ISETP.GT.U32.AND P0, PT, R45, R39, PT ;  /* 0x000000272d00720c */ /* 0x000fe20003f04070 */
[----:B------:R1:W-:Y:S01]  /*17e30*/  STL [R1+0x270], R7 ;  /* 0x0002700701007387 */ /* 0x0003e20000100800 */
[--C-:B------:R-:W-:Y:S01]  /*17e40*/  @!P5 IMAD.IADD R38, R38, 0x1, -R45.reuse ;  /* 0x000000012626d824 */ /* 0x100fe200078e0a2d */
[----:B------:R-:W-:Y:S01]  /*17e50*/  ISETP.GE.AND P5, PT, R56, RZ, PT ;  /* 0x000000ff3800720c */ /* 0x000fe20003fa6270 */
[----:B------:R-:W-:Y:S01]  /*17e60*/  @!P3 IMAD.IADD R29, R29, 0x1, -R45 ;  /* 0x000000011d1db824 */ /* 0x000fe200078e0a2d */
[----:B------:R2:W-:Y:S01]  /*17e70*/  STL [R1+0x26c], R6 ;  /* 0x00026c0601007387 */ /* 0x0005e20000100800 */
[----:B------:R-:W-:Y:S01]  /*17e80*/  ISETP.GE.AND P3, PT, R55, RZ, PT ;  /* 0x000000ff3700720c */ /* 0x000fe20003f66270 */
[----:B0-----:R-:W-:-:S02]  /*17e90*/  IMAD.MOV.U32 R8, RZ, RZ, R38 ;  /* 0x000000ffff087224 */ /* 0x001fc400078e0026 */
[----:B------:R-:W-:Y:S01]  /*17ea0*/  @!P1 IMAD.IADD R5, R5, 0x1, -R45 ;  /* 0x0000000105059824 */ /* 0x000fe200078e0a2d */
[----:B------:R-:W-:Y:S01]  /*17eb0*/  ISETP.GE.AND P1, PT, R53, RZ, PT ;  /* 0x000000ff3500720c */ /* 0x000fe20003f26270 */
[----:B-1----:R-:W-:Y:S02]  /*17ec0*/  IMAD.MOV.U32 R7, RZ, RZ, R40 ;  /* 0x000000ffff077224 */ /* 0x002fe400078e0028 */
[----:B------:R-:W-:-:S04]  /*17ed0*/  IMAD.HI.U32 R40, R41, R28, RZ ;  /* 0x0000001c29287227 */ /* 0x000fc800078e00ff */
[----:B------:R-:W-:Y:S02]  /*17ee0*/  IMAD.MOV R40, RZ, RZ, -R40 ;  /* 0x000000ffff287224 */ /* 0x000fe400078e0a28 */
[----:B------:R-:W-:Y:S01]  /*17ef0*/  @!P6 IMAD.MOV R7, RZ, RZ, -R7 ;  /* 0x000000ffff07e224 */ /* 0x000fe200078e0a07 */
[----:B------:R-:W-:Y:S01]  /*17f00*/  ISETP.GE.AND P6, PT, R54, RZ, PT ;  /* 0x000000ff3600720c */ /* 0x000fe20003fc6270 */
[----:B------:R-:W-:Y:S02]  /*17f10*/  IMAD R28, R45, R40, R28 ;  /* 0x000000282d1c7224 */ /* 0x000fe400078e021c */
[----:B------:R-:W-:Y:S01]  /*17f20*/  @!P0 IMAD.IADD R39, R39, 0x1, -R45 ;  /* 0x0000000127278824 */ /* 0x000fe200078e0a2d */
[----:B------:R0:W-:Y:S01]  /*17f30*/  STL [R1+0x268], R7 ;  /* 0x0002680701007387 */ /* 0x0001e20000100800 */
[----:B------:R-:W-:Y:S01]  /*17f40*/  @!P4 IMAD.MOV R8, RZ, RZ, -R8 ;  /* 0x000000ffff08c224 */ /* 0x000fe200078e0a08 */
[C---:B------:R-:W-:Y:S01]  /*17f50*/  ISETP.GT.U32.AND P0, PT, R45.reuse, R5, PT ;  /* 0x000000052d00720c */ /* 0x040fe20003f04070 */
[C---:B------:R-:W-:Y:S01]  /*17f60*/  VIADD R54, R0.reuse, 0x98 ;  /* 0x0000009800367836 */ /* 0x040fe20000000000 */
[----:B------:R-:W-:Y:S01]  /*17f70*/  ISETP.GT.U32.AND P4, PT, R45, R28, PT ;  /* 0x0000001c2d00720c */ /* 0x000fe20003f84070 */
[----:B------:R-:W-:-:S02]  /*17f80*/  VIADD R55, R0, 0x97 ;  /* 0x0000009700377836 */ /* 0x000fc40000000000 */
[C---:B------:R-:W-:Y:S01]  /*17f90*/  VIADD R49, R0.reuse, 0x93 ;  /* 0x0000009300317836 */ /* 0x040fe20000000000 */
[----:B------:R-:W-:Y:S01]  /*17fa0*/  IABS R4, R54 ;  /* 0x0000003600047213 */ /* 0x000fe20000000000 */
[----:B------:R-:W-:Y:S01]  /*17fb0*/  VIADD R48, R0, 0x92 ;  /* 0x0000009200307836 */ /* 0x000fe20000000000 */
[----:B--2---:R-:W-:Y:S01]  /*17fc0*/  IABS R6, R55 ;  /* 0x0000003700067213 */ /* 0x004fe20000000000 */
[----:B0-----:R-:W-:Y:S02]  /*17fd0*/  IMAD.MOV.U32 R7, RZ, RZ, R42 ;  /* 0x000000ffff077224 */ /* 0x001fe400078e002a */
[----:B------:R-:W-:-:S04]  /*17fe0*/  IMAD.HI.U32 R40, R41, R4, RZ ;  /* 0x0000000429287227 */ /* 0x000fc800078e00ff */
[----:B------:R-:W-:Y:S01]  /*17ff0*/  @!P2 IMAD.MOV R7, RZ, RZ, -R7 ;  /* 0x000000ffff07a224 */ /* 0x000fe200078e0a07 */
[----:B------:R-:W-:Y:S01]  /*18000*/  ISETP.GT.U32.AND P2, PT, R45, R39, PT ;  /* 0x000000272d00720c */ /* 0x000fe20003f44070 */
[--C-:B------:R-:W-:Y:S01]  /*18010*/  @!P0 IMAD.IADD R5, R5, 0x1, -R45.reuse ;  /* 0x0000000105058824 */ /* 0x100fe200078e0a2d */
[----:B------:R-:W-:Y:S01]  /*18020*/  ISETP.GE.AND P0, PT, R55, RZ, PT ;  /* 0x000000ff3700720c */ /* 0x000fe20003f06270 */
[----:B------:R-:W-:Y:S01]  /*18030*/  @!P4 IMAD.IADD R28, R28, 0x1, -R45 ;  /* 0x000000011c1cc824 */ /* 0x000fe200078e0a2d */
[----:B------:R0:W-:Y:S01]  /*18040*/  STL [R1+0x264], R7 ;  /* 0x0002640701007387 */ /* 0x0001e20000100800 */
[----:B------:R-:W-:Y:S02]  /*18050*/  @!P5 IMAD.MOV R5, RZ, RZ, -R5 ;  /* 0x000000ffff05d224 */ /* 0x000fe400078e0a05 */
[----:B------:R-:W-:Y:S01]  /*18060*/  IMAD.HI.U32 R38, R41, R6, RZ ;  /* 0x0000000629267227 */ /* 0x000fe200078e00ff */
[----:B------:R-:W-:Y:S01]  /*18070*/  ISETP.GT.U32.AND P5, PT, R45, R28, PT ;  /* 0x0000001c2d00720c */ /* 0x000fe20003fa4070 */
[----:B------:R-:W-:Y:S02]  /*18080*/  STL [R1+0x260], R8 ;  /* 0x0002600801007387 */ /* 0x000fe40000100800 */
[----:B------:R-:W-:-:S02]  /*18090*/  IMAD.MOV R40, RZ, RZ, -R40 ;  /* 0x000000ffff287224 */ /* 0x000fc400078e0a28 */
[----:B------:R-:W-:Y:S02]  /*180a0*/  @!P2 IMAD.IADD R39, R39, 0x1, -R45 ;  /* 0x000000012727a824 */ /* 0x000fe400078e0a2d */
[----:B0-----:R-:W-:Y:S02]  /*180b0*/  IMAD.MOV.U32 R7, RZ, RZ, R29 ;  /* 0x000000ffff077224 */ /* 0x001fe400078e001d */
[----:B------:R-:W-:Y:S02]  /*180c0*/  IMAD.MOV R29, RZ, RZ, -R38 ;  /* 0x000000ffff1d7224 */ /* 0x000fe400078e0a26 */
[----:B------:R-:W-:Y:S01]  /*180d0*/  @!P6 IMAD.MOV R7, RZ, RZ, -R7 ;  /* 0x000000ffff07e224 */ /* 0x000fe200078e0a07 */
[----:B------:R-:W-:Y:S01]  /*180e0*/  ISETP.GE.AND P6, PT, R54, RZ, PT ;  /* 0x000000ff3600720c */ /* 0x000fe20003fc6270 */
[C---:B------:R-:W-:Y:S02]  /*180f0*/  IMAD R38, R45.reuse, R40, R4 ;  /* 0x000000282d267224 */ /* 0x040fe400078e0204 */
[C---:B------:R-:W-:Y:S01]  /*18100*/  IMAD R6, R45.reuse, R29, R6 ;  /* 0x0000001d2d067224 */ /* 0x040fe200078e0206 */
[----:B------:R0:W-:Y:S01]  /*18110*/  STL [R1+0x25c], R7 ;  /* 0x00025c0701007387 */ /* 0x0001e20000100800 */
[----:B------:R-:W-:Y:S01]  /*18120*/  @!P5 IMAD.IADD R28, R28, 0x1, -R45 ;  /* 0x000000011c1cd824 */ /* 0x000fe200078e0a2d */
[----:B------:R-:W-:Y:S01]  /*18130*/  IABS R29, R49 ;  /* 0x00000031001d7213 */ /* 0x000fe20000000000 */
[C---:B------:R-:W-:Y:S01]  /*18140*/  VIADD R55, R0.reuse, 0x96 ;  /* 0x0000009600377836 */ /* 0x040fe20000000000 */
[----:B------:R-:W-:Y:S01]  /*18150*/  ISETP.GT.U32.AND P5, PT, R45, R6, PT ;  /* 0x000000062d00720c */ /* 0x000fe20003fa4070 */
[C---:B------:R-:W-:Y:S01]  /*18160*/  VIADD R54, R0.reuse, 0x95 ;  /* 0x0000009500367836 */ /* 0x040fe20000000000 */
[----:B------:R1:W-:Y:S01]  /*18170*/  STL [R1+0x258], R5 ;  /* 0x0002580501007387 */ /* 0x0003e20000100800 */
[C---:B------:R-:W-:Y:S01]  /*18180*/  VIADD R47, R0.reuse, 0x91 ;  /* 0x00000091002f7836 */ /* 0x040fe20000000000 */
[----:B------:R-:W-:Y:S01]  /*18190*/  IABS R4, R55 ;  /* 0x0000003700047213 */ /* 0x000fe20000000000 */
[----:B------:R-:W-:Y:S01]  /*181a0*/  VIADD R53, R0, 0x90 ;  /* 0x0000009000357836 */ /* 0x000fe20000000000 */
[----:B------:R-:W-:Y:S01]  /*181b0*/  ISETP.GE.AND P2, PT, R55, RZ, PT ;  /* 0x000000ff3700720c */ /* 0x000fe20003f46270 */
[----:B0-----:R-:W-:Y:S01]  /*181c0*/  IMAD.MOV.U32 R7, RZ, RZ, R39 ;  /* 0x000000ffff077224 */ /* 0x001fe200078e0027 */
[----:B------:R-:W-:Y:S01]  /*181d0*/  IABS R43, R54 ;  /* 0x00000036002b7213 */ /* 0x000fe20000000000 */
[----:B------:R-:W-:Y:S01]  /*181e0*/  IMAD.HI.U32 R40, R41, R4, RZ ;  /* 0x0000000429287227 */ /* 0x000fe200078e00ff */
[----:B------:R-:W-:-:S02]  /*181f0*/  IABS R39, R48 ;  /* 0x0000003000277213 */ /* 0x000fc40000000000 */
[----:B------:R-:W-:Y:S01]  /*18200*/  ISETP.GE.AND P4, PT, R54, RZ, PT ;  /* 0x000000ff3600720c */ /* 0x000fe20003f86270 */
[----:B------:R-:W-:Y:S01]  /*18210*/  @!P3 IMAD.MOV R7, RZ, RZ, -R7 ;  /* 0x000000ffff07b224 */ /* 0x000fe200078e0a07 */
[----:B------:R-:W-:Y:S01]  /*18220*/  ISETP.GT.U32.AND P3, PT, R45, R38, PT ;  /* 0x000000262d00720c */ /* 0x000fe20003f64070 */
[----:B------:R-:W-:Y:S02]  /*18230*/  VIADD R55, R0, 0x94 ;  /* 0x0000009400377836 */ /* 0x000fe40000000000 */
[----:B------:R-:W-:Y:S01]  /*18240*/  @!P5 IMAD.IADD R6, R6, 0x1, -R45 ;  /* 0x000000010606d824 */ /* 0x000fe200078e0a2d */
[----:B------:R0:W-:Y:S01]  /*18250*/  STL [R1+0x254], R7 ;  /* 0x0002540701007387 */ /* 0x0001e20000100800 */
[----:B------:R-:W-:Y:S01]  /*18260*/  IMAD.MOV R40, RZ, RZ, -R40 ;  /* 0x000000ffff287224 */ /* 0x000fe200078e0a28 */
[----:B------:R-:W-:Y:S01]  /*18270*/  IABS R42, R55 ;  /* 0x00000037002a7213 */ /* 0x000fe20000000000 */
[----:B-1----:R-:W-:-:S04]  /*18280*/  IMAD.HI.U32 R5, R41, R43, RZ ;  /* 0x0000002b29057227 */ /* 0x002fc800078e00ff */
[C---:B------:R-:W-:Y:S02]  /*18290*/  IMAD R4, R45.reuse, R40, R4 ;  /* 0x000000282d047224 */ /* 0x040fe400078e0204 */
[----:B------:R-:W-:Y:S02]  /*182a0*/  @!P3 IMAD.IADD R38, R38, 0x1, -R45 ;  /* 0x000000012626b824 */ /* 0x000fe400078e0a2d */
[----:B0-----:R-:W-:Y:S01]  /*182b0*/  IMAD.MOV.U32 R7, RZ, RZ, R28 ;  /* 0x000000ffff077224 */ /* 0x001fe200078e001c */
[C---:B------:R-:W-:Y:S01]  /*182c0*/  ISETP.GT.U32.AND P3, PT, R45.reuse, R4, PT ;  /* 0x000000042d00720c */ /* 0x040fe20003f64070 */
[----:B------:R-:W-:Y:S01]  /*182d0*/  IMAD.MOV R5, RZ, RZ, -R5 ;  /* 0x000000ffff057224 */ /* 0x000fe200078e0a05 */
[C---:B------:R-:W-:Y:S01]  /*182e0*/  ISETP.GT.U32.AND P5, PT, R45.reuse, R38, PT ;  /* 0x000000262d00720c */ /* 0x040fe20003fa4070 */
[----:B------:R-:W-:Y:S01]  /*182f0*/  @!P1 IMAD.MOV R7, RZ, RZ, -R7 ;  /* 0x000000ffff079224 */ /* 0x000fe200078e0a07 */
[----:B------:R-:W-:Y:S01]  /*18300*/  ISETP.GT.U32.AND P1, PT, R45, R6, PT ;  /* 0x000000062d00720c */ /* 0x000fe20003f24070 */
[----:B------:R-:W-:-:S03]  /*18310*/  IMAD.HI.U32 R44, R41, R42, RZ ;  /* 0x0000002a292c7227 */ /* 0x000fc600078e00ff */
[----:B------:R0:W-:Y:S01]  /*18320*/  STL [R1+0x24c], R7 ;  /* 0x00024c0701007387 */ /* 0x0001e20000100800 */
[----:B------:R-:W-:-:S04]  /*18330*/  IMAD.HI.U32 R40, R41, R29, RZ ;  /* 0x0000001d29287227 */ /* 0x000fc800078e00ff */
[C---:B------:R-:W-:Y:S02]  /*18340*/  IMAD R43, R45.reuse, R5, R43 ;  /* 0x000000052d2b7224 */ /* 0x040fe400078e022b */
[----:B------:R-:W-:Y:S02]  /*18350*/  IMAD.MOV R44, RZ, RZ, -R44 ;  /* 0x000000ffff2c7224 */ /* 0x000fe400078e0a2c */
[----:B------:R-:W-:Y:S02]  /*18360*/  IMAD.MOV R40, RZ, RZ, -R40 ;  /* 0x000000ffff287224 */ /* 0x000fe400078e0a28 */
[----:B------:R-:W-:Y:S01]  /*18370*/  @!P5 IMAD.IADD R38, R38, 0x1, -R45 ;  /* 0x000000012626d824 */ /* 0x000fe200078e0a2d */
[C---:B------:R-:W-:Y:S01]  /*18380*/  ISETP.GT.U32.AND P5, PT, R45.reuse, R43, PT ;  /* 0x0000002b2d00720c */ /* 0x040fe20003fa4070 */
[C---:B------:R-:W-:Y:S02]  /*18390*/  IMAD R42, R45.reuse, R44, R42 ;  /* 0x0000002c2d2a7224 */ /* 0x040fe400078e022a */
[----:B------:R-:W-:Y:S01]  /*183a0*/  IMAD R29, R45, R40, R29 ;  /* 0x000000282d1d7224 */ /* 0x000fe200078e021d */
[----:B------:R-:W-:Y:S01]  /*183b0*/  IABS R40, R47 ;  /* 0x0000002f00287213 */ /* 0x000fe20000000000 */
[----:B0-----:R-:W-:-:S02]  /*183c0*/  IMAD.MOV.U32 R7, RZ, RZ, R38 ;  /* 0x000000ffff077224 */ /* 0x001fc400078e0026 */
[----:B------:R-:W-:Y:S01]  /*183d0*/  @!P1 IMAD.IADD R6, R6, 0x1, -R45 ;  /* 0x0000000106069824 */ /* 0x000fe200078e0a2d */
[C---:B------:R-:W-:Y:S01]  /*183e0*/  ISETP.GT.U32.AND P1, PT, R45.reuse, R29, PT ;  /* 0x0000001d2d00720c */ /* 0x040fe20003f24070 */
[----:B------:R-:W-:Y:S01]  /*183f0*/  @!P6 IMAD.MOV R7, RZ, RZ, -R7 ;  /* 0x000000ffff07e224 */ /* 0x000fe200078e0a07 */
[----:B------:R-:W-:Y:S01]  /*18400*/  ISETP.GT.U32.AND P6, PT, R45, R42, PT ;  /* 0x0000002a2d00720c */ /* 0x000fe20003fc4070 */
[----:B------:R-:W-:-:S03]  /*18410*/  IMAD.HI.U32 R5, R41, R39, RZ ;  /* 0x0000002729057227 */ /* 0x000fc600078e00ff */
[----:B------:R-:W-:Y:S01]  /*18420*/  STL [R1+0x250], R7 ;  /* 0x0002500701007387 */ /* 0x000fe20000100800 */
[----:B------:R-:W-:Y:S02]  /*18430*/  @!P3 IMAD.IADD R4, R4, 0x1, -R45 ;  /* 0x000000010404b824 */ /* 0x000fe400078e0a2d */
[----:B------:R-:W-:Y:S02]  /*18440*/  IMAD.MOV R5, RZ, RZ, -R5 ;  /* 0x000000ffff057224 */ /* 0x000fe400078e0a05 */
[----:B------:R-:W-:Y:S01]  /*18450*/  VIADD R54, R0, 0x8f ;  /* 0x0000008f00367836 */ /* 0x000fe20000000000 */
[C---:B------:R-:W-:Y:S01]  /*18460*/  ISETP.GT.U32.AND P3, PT, R45.reuse, R4, PT ;  /* 0x000000042d00720c */ /* 0x040fe20003f64070 */
[----:B------:R-:W-:Y:S01]  /*18470*/  IMAD R39, R45, R5, R39 ;  /* 0x000000052d277224 */ /* 0x000fe200078e0227 */
[----:B------:R-:W-:Y:S01]  /*18480*/  IABS R5, R53 ;  /* 0x0000003500057213 */ /* 0x000fe20000000000 */
[--C-:B------:R-:W-:Y:S01]  /*18490*/  @!P5 IMAD.IADD R43, R43, 0x1, -R45.reuse ;  /* 0x000000012b2bd824 */ /* 0x100fe200078e0a2d */
[----:B------:R-:W-:Y:S01]  /*184a0*/  IABS R28, R54 ;  /* 0x00000036001c7213 */ /* 0x000fe20000000000 */
[--C-:B------:R-:W-:Y:S01]  /*184b0*/  @!P6 IMAD.IADD R42, R42, 0x1, -R45.reuse ;  /* 0x000000012a2ae824 */ /* 0x100fe200078e0a2d */
[----:B------:R-:W-:Y:S01]  /*184c0*/  ISETP.GE.AND P5, PT, R55, RZ, PT ;  /* 0x000000ff3700720c */ /* 0x000fe20003fa6270 */
[----:B------:R-:W-:Y:S01]  /*184d0*/  @!P1 IMAD.IADD R29, R29, 0x1, -R45 ;  /* 0x000000011d1d9824 */ /* 0x000fe200078e0a2d */
[----:B------:R-:W-:Y:S01]  /*184e0*/  ISETP.GT.U32.AND P6, PT, R45, R43, PT ;  /* 0x0000002b2d00720c */ /* 0x000fe20003fc4070 */
[----:B------:R-:W-:Y:S01]  /*184f0*/  IMAD.HI.U32 R46, R41, R40, RZ ;  /* 0x00000028292e7227 */ /* 0x000fe200078e00ff */
[----:B------:R-:W-:-:S03]  /*18500*/  ISETP.GT.U32.AND P1, PT, R45, R42, PT ;  /* 0x0000002a2d00720c */ /* 0x000fc60003f24070 */
[----:B------:R-:W-:-:S04]  /*18510*/  IMAD.HI.U32 R44, R41, R5, RZ ;  /* 0x00000005292c7227 */ /* 0x000fc800078e00ff */
[----:B------:R-:W-:Y:S01]  /*18520*/  @!P0 IMAD.MOV R6, RZ, RZ, -R6 ;  /* 0x000000ffff068224 */ /* 0x000fe200078e0a06 */
[----:B------:R-:W-:Y:S01]  /*18530*/  ISETP.GT.U32.AND P0, PT, R45, R29, PT ;  /* 0x0000001d2d00720c */ /* 0x000fe20003f04070 */
[----:B------:R-:W-:-:S03]  /*18540*/  IMAD.HI.U32 R38, R41, R28, RZ ;  /* 0x0000001c29267227 */ /* 0x000fc600078e00ff */
[----:B------:R0:W-:Y:S01]  /*18550*/  STL [R1+0x170], R6 ;  /* 0x0001700601007387 */ /* 0x0001e20000100800 */
[----:B------:R-:W-:Y:S02]  /*18560*/  IMAD.MOV R46, RZ, RZ, -R46 ;  /* 0x000000ffff2e7224 */ /* 0x000fe400078e0a2e */
[----:B------:R-:W-:Y:S01]  /*18570*/  @!P3 IMAD.IADD R4, R4, 0x1, -R45 ;  /* 0x000000010404b824 */ /* 0x000fe200078e0a2d */
[C---:B------:R-:W-:Y:S01]  /*18580*/  ISETP.GT.U32.AND P3, PT, R45.reuse, R39, PT ;  /* 0x000000272d00720c */ /* 0x040fe20003f64070 */
[----:B------:R-:W-:Y:S02]  /*18590*/  IMAD.MOV R44, RZ, RZ, -R44 ;  /* 0x000000ffff2c7224 */ /* 0x000fe400078e0a2c */
[----:B------:R-:W-:Y:S02]  /*185a0*/  IMAD.MOV R38, RZ, RZ, -R38 ;  /* 0x000000ffff267224 */ /* 0x000fe400078e0a26 */
[C---:B------:R-:W-:Y:S02]  /*185b0*/  IMAD R40, R45.reuse, R46, R40 ;  /* 0x0000002e2d287224 */ /* 0x040fe400078e0228 */
[----:B------:R-:W-:-:S02]  /*185c0*/  IMAD R5, R45, R44, R5 ;  /* 0x0000002c2d057224 */ /* 0x000fc400078e0205 */
[----:B0-----:R-:W-:Y:S02]  /*185d0*/  IMAD.MOV.U32 R6, RZ, RZ, R4 ;  /* 0x000000ffff067224 */ /* 0x001fe400078e0004 */
[C---:B------:R-:W-:Y:S02]  /*185e0*/  IMAD R28, R45.reuse, R38, R28 ;  /* 0x000000262d1c7224 */ /* 0x040fe400078e021c */
[----:B------:R-:W-:Y:S01]  /*185f0*/  @!P2 IMAD.MOV R6, RZ, RZ, -R6 ;  /* 0x000000ffff06a224 */ /* 0x000fe200078e0a06 */
[----:B------:R-:W-:Y:S01]  /*18600*/  ISETP.GT.U32.AND P2, PT, R45, R40, PT ;  /* 0x000000282d00720c */ /* 0x000fe20003f44070 */
[--C-:B------:R-:W-:Y:S01]  /*18610*/  @!P6 IMAD.IADD R43, R43, 0x1, -R45.reuse ;  /* 0x000000012b2be824 */ /* 0x100fe200078e0a2d */
[----:B------:R-:W-:Y:S01]  /*18620*/  ISETP.GT.U32.AND P6, PT, R45, R5, PT ;  /* 0x000000052d00720c */ /* 0x000fe20003fc4070 */
[--C-:B------:R-:W-:Y:S01]  /*18630*/  @!P0 IMAD.IADD R29, R29, 0x1, -R45.reuse ;  /* 0x000000011d1d8824 */ /* 0x100fe200078e0a2d */
[----:B------:R-:W-:Y:S01]  /*18640*/  ISETP.GT.U32.AND P0, PT, R45, R28, PT ;  /* 0x0000001c2d00720c */ /* 0x000fe20003f04070 */
[----:B------:R-:W-:Y:S01]  /*18650*/  @!P3 IMAD.IADD R39, R39, 0x1, -R45 ;  /* 0x000000012727b824 */ /* 0x000fe200078e0a2d */
[----:B------:R0:W-:Y:S01]  /*18660*/  STL [R1+0x244], R6 ;  /* 0x0002440601007387 */ /* 0x0001e20000100800 */
[----:B------:R-:W-:-:S02]  /*18670*/  VIADD R55, R0, 0x8d ;  /* 0x0000008d00377836 */ /* 0x000fc40000000000 */
[----:B------:R-:W-:Y:S01]  /*18680*/  IMAD.MOV.U32 R8, RZ, RZ, R43 ;  /* 0x000000ffff087224 */ /* 0x000fe200078e002b */
[----:B------:R-:W-:Y:S01]  /*18690*/  ISETP.GT.U32.AND P3, PT, R45, R39, PT ;  /* 0x000000272d00720c */ /* 0x000fe20003f64070 */
[----:B------:R-:W-:Y:S01]  /*186a0*/  VIADD R56, R0, 0x8e ;  /* 0x0000008e00387836 */ /* 0x000fe20000000000 */
[----:B------:R-:W-:Y:S01]  /*186b0*/  IABS R38, R55 ;  /* 0x0000003700267213 */ /* 0x000fe20000000000 */
[--C-:B------:R-:W-:Y:S01]  /*186c0*/  @!P2 IMAD.IADD R40, R40, 0x1, -R45.reuse ;  /* 0x000000012828a824 */ /* 0x100fe200078e0a2d */
[----:B------:R-:W-:Y:S01]  /*186d0*/  ISETP.GE.AND P2, PT, R47, RZ, PT ;  /* 0x000000ff2f00720c */ /* 0x000fe20003f46270 */
[--C-:B------:R-:W-:Y:S01]  /*186e0*/  @!P6 IMAD.IADD R5, R5, 0x1, -R45.reuse ;  /* 0x000000010505e824 */ /* 0x100fe200078e0a2d */
[----:B------:R-:W-:Y:S01]  /*186f0*/  ISETP.GE.AND P6, PT, R53, RZ, PT ;  /* 0x000000ff3500720c */ /* 0x000fe20003fc6270 */
[--C-:B------:R-:W-:Y:S01]  /*18700*/  @!P1 IMAD.IADD R42, R42, 0x1, -R45.reuse ;  /* 0x000000012a2a9824 */ /* 0x100fe200078e0a2d */
[----:B------:R-:W-:Y:S01]  /*18710*/  ISETP.GE.AND P1, PT, R49, RZ, PT ;  /* 0x000000ff3100720c */ /* 0x000fe20003f26270 */
[----:B------:R-:W-:Y:S01]  /*18720*/  @!P4 IMAD.MOV R8, RZ, RZ, -R8 ;  /* 0x000000ffff08c224 */ /* 0x000fe200078e0a08 */
[----:B------:R-:W-:Y:S01]  /*18730*/  IABS R4, R56 ;  /* 0x0000003800047213 */ /* 0x000fe20000000000 */
[----:B------:R-:W-:Y:S01]  /*18740*/  @!P0 IMAD.IADD R28, R28, 0x1, -R45 ;  /* 0x000000011c1c8824 */ /* 0x000fe200078e0a2d */
[C---:B------:R-:W-:Y:S01]  /*18750*/  ISETP.GT.U32.AND P0, PT, R45.reuse, R40, PT ;  /* 0x000000282d00720c */ /* 0x040fe20003f04070 */
[----:B------:R-:W-:Y:S01]  /*18760*/  VIADD R53, R0, 0x8c ;  /* 0x0000008c00357836 */ /* 0x000fe20000000000 */
[----:B------:R-:W-:Y:S01]  /*18770*/  ISETP.GT.U32.AND P4, PT, R45, R5, PT ;  /* 0x000000052d00720c */ /* 0x000fe20003f84070 */
[----:B0-----:R-:W-:Y:S01]  /*18780*/  IMAD.HI.U32 R6, R41, R38, RZ ;  /* 0x0000002629067227 */ /* 0x001fe200078e00ff */
[----:B------:R0:W-:Y:S03]  /*18790*/  STL [R1+0x218], R8 ;  /* 0x0002180801007387 */ /* 0x0001e60000100800 */
[----:B------:R-:W-:-:S02]  /*187a0*/  IMAD.MOV R6, RZ, RZ, -R6 ;  /* 0x000000ffff067224 */ /* 0x000fc400078e0a06 */
[----:B------:R-:W-:-:S04]  /*187b0*/  IMAD.HI.U32 R44, R41, R4, RZ ;  /* 0x00000004292c7227 */ /* 0x000fc800078e00ff */
[----:B------:R-:W-:Y:S02]  /*187c0*/  IMAD.MOV.U32 R7, RZ, RZ, R42 ;  /* 0x000000ffff077224 */ /* 0x000fe400078e002a */
[----:B0-----:R-:W-:Y:S01]  /*187d0*/  IMAD.MOV.U32 R8, RZ, RZ, R29 ;  /* 0x000000ffff087224 */ /* 0x001fe200078e001d */
[----:B------:R-:W-:Y:S01]  /*187e0*/  IABS R29, R53 ;  /* 0x00000035001d7213 */ /* 0x000fe20000000000 */
[----:B------:R-:W-:Y:S01]  /*187f0*/  @!P3 IMAD.IADD R39, R39, 0x1, -R45 ;  /* 0x000000012727b824 */ /* 0x000fe200078e0a2d */
[----:B------:R-:W-:Y:S01]  /*18800*/  ISETP.GE.AND P3, PT, R48, RZ, PT ;  /* 0x000000ff3000720c */ /* 0x000fe20003f66270 */
[----:B------:R-:W-:Y:S02]  /*18810*/  IMAD R38, R45, R6, R38 ;  /* 0x000000062d267224 */ /* 0x000fe400078e0226 */
[----:B------:R-:W-:Y:S02]  /*18820*/  IMAD.MOV R44, RZ, RZ, -R44 ;  /* 0x000000ffff2c7224 */ /* 0x000fe400078e0a2c */
[----:B------:R-:W-:-:S04]  /*18830*/  IMAD.HI.U32 R6, R41, R29, RZ ;  /* 0x0000001d29067227 */ /* 0x000fc800078e00ff */
[----:B------:R-:W-:Y:S01]  /*18840*/  @!P5 IMAD.MOV R7, RZ, RZ, -R7 ;  /* 0x000000ffff07d224 */ /* 0x000fe200078e0a07 */
[C---:B------:R-:W-:Y:S01]  /*18850*/  ISETP.GT.U32.AND P5, PT, R45.reuse, R28, PT ;  /* 0x0000001c2d00720c */ /* 0x040fe20003fa4070 */
[----:B------:R-:W-:Y:S02]  /*18860*/  @!P1 IMAD.MOV R8, RZ, RZ, -R8 ;  /* 0x000000ffff089224 */ /* 0x000fe400078e0a08 */
[C---:B------:R-:W-:Y:S01]  /*18870*/  IMAD R4, R45.reuse, R44, R4 ;  /* 0x0000002c2d047224 */ /* 0x040fe200078e0204 */
[----:B------:R0:W-:Y:S01]  /*18880*/  STL [R1+0x21c], R7 ;  /* 0x00021c0701007387 */ /* 0x0001e20000100800 */
[--C-:B------:R-:W-:Y:S01]  /*18890*/  @!P0 IMAD.IADD R40, R40, 0x1, -R45.reuse ;  /* 0x0000000128288824 */ /* 0x100fe200078e0a2d */
[----:B------:R-:W-:Y:S01]  /*188a0*/  ISETP.GT.U32.AND P0, PT, R45, R38, PT ;  /* 0x000000262d00720c */ /* 0x000fe20003f04070 */
[----:B------:R-:W-:Y:S01]  /*188b0*/  @!P4 IMAD.IADD R5, R5, 0x1, -R45 ;  /* 0x000000010505c824 */ /* 0x000fe200078e0a2d */
[----:B------:R1:W-:Y:S01]  /*188c0*/  STL [R1+0x234], R8 ;  /* 0x0002340801007387 */ /* 0x0003e20000100800 */
[----:B------:R-:W-:Y:S01]  /*188d0*/  IMAD.MOV R6, RZ, RZ, -R6 ;  /* 0x000000ffff067224 */ /* 0x000fe200078e0a06 */
[C---:B------:R-:W-:Y:S01]  /*188e0*/  ISETP.GT.U32.AND P1, PT, R45.reuse, R4, PT ;  /* 0x000000042d00720c */ /* 0x040fe20003f24070 */
[----:B------:R-:W-:Y:S01]  /*188f0*/  VIADD R49, R0, 0x86 ;  /* 0x0000008600317836 */ /* 0x000fe20000000000 */
[----:B------:R-:W-:Y:S01]  /*18900*/  ISETP.GE.AND P4, PT, R56, RZ, PT ;  /* 0x000000ff3800720c */ /* 0x000fe20003f86270 */
[----:B------:R-:W-:-:S02]  /*18910*/  IMAD R29, R45, R6, R29 ;  /* 0x000000062d1d7224 */ /* 0x000fc400078e021d */
[----:B0-----:R-:W-:Y:S02]  /*18920*/  IMAD.MOV.U32 R7, RZ, RZ, R39 ;  /* 0x000000ffff077224 */ /* 0x001fe400078e0027 */
[----:B------:R-:W-:Y:S01]  /*18930*/  @!P5 IMAD.IADD R28, R28, 0x1, -R45 ;  /* 0x000000011c1cd824 */ /* 0x000fe200078e0a2d */
[----:B------:R-:W-:Y:S01]  /*18940*/  ISETP.GE.AND P5, PT, R55, RZ, PT ;  /* 0x000000ff3700720c */ /* 0x000fe20003fa6270 */
[----:B-1----:R-:W-:Y:S02]  /*18950*/  IMAD.MOV.U32 R8, RZ, RZ, R5 ;  /* 0x000000ffff087224 */ /* 0x002fe400078e0005 */
[----:B------:R-:W-:Y:S01]  /*18960*/  @!P3 IMAD.MOV R7, RZ, RZ, -R7 ;  /* 0x000000ffff07b224 */ /* 0x000fe200078e0a07 */
[----:B------:R-:W-:Y:S01]  /*18970*/  ISETP.GE.AND P3, PT, R54, RZ, PT ;  /* 0x000000ff3600720c */ /* 0x000fe20003f66270 */
[----:B------:R-:W-:Y:S01]  /*18980*/  @!P6 IMAD.MOV R8, RZ, RZ, -R8 ;  /* 0x000000ffff08e224 */ /* 0x000fe200078e0a08 */
[----:B------:R-:W-:Y:S01]  /*18990*/  ISETP.GT.U32.AND P6, PT, R45, R29, PT ;  /* 0x0000001d2d00720c */ /* 0x000fe20003fc4070 */
[----:B------:R-:W-:Y:S01]  /*189a0*/  @!P0 IMAD.IADD R38, R38, 0x1, -R45 ;  /* 0x0000000126268824 */ /* 0x000fe200078e0a2d */
[----:B------:R0:W-:Y:S01]  /*189b0*/  STL [R1+0x238], R7 ;  /* 0x0002380701007387 */ /* 0x0001e20000100800 */
[----:B------:R-:W-:-:S02]  /*189c0*/  VIADD R54, R0, 0x8b ;  /* 0x0000008b00367836 */ /* 0x000fc40000000000 */
[----:B------:R-:W-:Y:S02]  /*189d0*/  VIADD R55, R0, 0x8a ;  /* 0x0000008a00377836 */ /* 0x000fe40000000000 */
[--C-:B------:R-:W-:Y:S01]  /*189e0*/  @!P1 IMAD.IADD R4, R4, 0x1, -R45.reuse ;  /* 0x0000000104049824 */ /* 0x100fe200078e0a2d */
[----:B------:R-:W-:Y:S01]  /*189f0*/  IABS R42, R54 ;  /* 0x00000036002a7213 */ /* 0x000fe20000000000 */
[C---:B------:R-:W-:Y:S01]  /*18a00*/  VIADD R48, R0.reuse, 0x85 ;  /* 0x0000008500307836 */ /* 0x040fe20000000000 */
[----:B------:R-:W-:Y:S01]  /*18a10*/  IABS R39, R55 ;  /* 0x0000003700277213 */ /* 0x000fe20000000000 */
[----:B------:R-:W-:Y:S01]  /*18a20*/  VIADD R47, R0, 0x84 ;  /* 0x00000084002f7836 */ /* 0x000fe20000000000 */
[----:B------:R-:W-:Y:S01]  /*18a30*/  ISETP.GT.U32.AND P0, PT, R45, R4, PT ;  /* 0x000000042d00720c */ /* 0x000fe20003f04070 */
[----:B0-----:R-:W-:Y:S01]  /*18a40*/  IMAD.MOV.U32 R7, RZ, RZ, R40 ;  /* 0x000000ffff077224 */ /* 0x001fe200078e0028 */
[----:B------:R-:W-:Y:S01]  /*18a50*/  ISETP.GE.AND P1, PT, R53, RZ, PT ;  /* 0x000000ff3500720c */ /* 0x000fe20003f26270 */
[----:B------:R-:W-:Y:S01]  /*18a60*/  @!P6 IMAD.IADD R29, R29, 0x1, -R45 ;  /* 0x000000011d1de824 */ /* 0x000fe200078e0a2d */
[----:B------:R-:W-:Y:S01]  /*18a70*/  IABS R40, R48 ;  /* 0x0000003000287213 */ /* 0x000fe20000000000 */
[----:B------:R-:W-:Y:S01]  /*18a80*/  @!P2 IMAD.MOV R7, RZ, RZ, -R7 ;  /* 0x000000ffff07a224 */ /* 0x000fe200078e0a07 */
[----:B------:R-:W-:Y:S01]  /*18a90*/  ISETP.GT.U32.AND P2, PT, R45, R38, PT ;  /* 0x000000262d00720c */ /* 0x000fe20003f44070 */
[----:B------:R-:W-:Y:S01]  /*18aa0*/  IMAD.HI.U32 R6, R41, R42, RZ ;  /* 0x0000002a29067227 */ /* 0x000fe200078e00ff */
[----:B------:R-:W-:-:S02]  /*18ab0*/  ISETP.GT.U32.AND P6, PT, R45, R29, PT ;  /* 0x0000001d2d00720c */ /* 0x000fc40003fc4070 */
[----:B------:R0:W-:Y:S01]  /*18ac0*/  STL [R1+0x220], R7 ;  /* 0x0002200701007387 */ /* 0x0001e20000100800 */
[----:B------:R-:W-:-:S03]  /*18ad0*/  IMAD.HI.U32 R5, R41, R39, RZ ;  /* 0x0000002729057227 */ /* 0x000fc600078e00ff */
[----:B------:R-:W-:Y:S01]  /*18ae0*/  STL [R1+0x230], R8 ;  /* 0x0002300801007387 */ /* 0x000fe20000100800 */
[----:B------:R-:W-:Y:S02]  /*18af0*/  IMAD.MOV R6, RZ, RZ, -R6 ;  /* 0x000000ffff067224 */ /* 0x000fe400078e0a06 */
[----:B------:R-:W-:Y:S02]  /*18b00*/  IMAD.MOV R5, RZ, RZ, -R5 ;  /* 0x000000ffff057224 */ /* 0x000fe400078e0a05 */
[--C-:B------:R-:W-:Y:S02]  /*18b10*/  @!P2 IMAD.IADD R38, R38, 0x1, -R45.reuse ;  /* 0x000000012626a824 */ /* 0x100fe400078e0a2d */
[----:B0-----:R-:W-:Y:S02]  /*18b20*/  IMAD.MOV.U32 R7, RZ, RZ, R28 ;  /* 0x000000ffff077224 */ /* 0x001fe400078e001c */
[----:B------:R-:W-:Y:S01]  /*18b30*/  @!P0 IMAD.IADD R4, R4, 0x1, -R45 ;  /* 0x0000000104048824 */ /* 0x000fe200078e0a2d */
[----:B------:R-:W-:Y:S01]  /*18b40*/  ISETP.GE.AND P0, PT, R55, RZ, PT ;  /* 0x000000ff3700720c */ /* 0x000fe20003f06270 */
[----:B------:R-:W-:Y:S01]  /*18b50*/  @!P3 IMAD.MOV R7, RZ, RZ, -R7 ;  /* 0x000000ffff07b224 */ /* 0x000fe200078e0a07 */
[----:B------:R-:W-:Y:S01]  /*18b60*/  ISETP.GE.AND P3, PT, R54, RZ, PT ;  /* 0x000000ff3600720c */ /* 0x000fe20003f66270 */
[C---:B------:R-:W-:Y:S01]  /*18b70*/  IMAD R42, R45.reuse, R6, R42 ;  /* 0x000000062d2a7224 */ /* 0x040fe200078e022a */
[----:B------:R-:W-:Y:S01]  /*18b80*/  IABS R6, R49 ;  /* 0x0000003100067213 */ /* 0x000fe20000000000 */
[----:B------:R-:W-:Y:S01]  /*18b90*/  IMAD R39, R45, R5, R39 ;  /* 0x000000052d277224 */ /* 0x000fe200078e0227 */
[----:B------:R0:W-:Y:S01]  /*18ba0*/  STL [R1+0x224], R7 ;  /* 0x0002240701007387 */ /* 0x0001e20000100800 */
[----:B------:R-:W-:-:S02]  /*18bb0*/  VIADD R55, R0, 0x89 ;  /* 0x0000008900377836 */ /* 0x000fc40000000000 */
[----:B------:R-:W-:Y:S01]  /*18bc0*/  @!P6 IMAD.IADD R29, R29, 0x1, -R45 ;  /* 0x000000011d1de824 */ /* 0x000fe200078e0a2d */
[----:B------:R-:W-:Y:S01]  /*18bd0*/  ISETP.GT.U32.AND P6, PT, R45, R39, PT ;  /* 0x000000272d00720c */ /* 0x000fe20003fc4070 */
[----:B------:R-:W-:Y:S01]  /*18be0*/  @!P4 IMAD.MOV R4, RZ, RZ, -R4 ;  /* 0x000000ffff04c224 */ /* 0x000fe200078e0a04 */
[----:B------:R-:W-:Y:S01]  /*18bf0*/  IABS R5, R55 ;  /* 0x0000003700057213 */ /* 0x000fe20000000000 */
[C---:B------:R-:W-:Y:S01]  /*18c00*/  VIADD R54, R0.reuse, 0x88 ;  /* 0x0000008800367836 */ /* 0x040fe20000000000 */
[----:B------:R-:W-:Y:S01]  /*18c10*/  ISETP.GE.AND P2, PT, R55, RZ, PT ;  /* 0x000000ff3700720c */ /* 0x000fe20003f46270 */
[----:B------:R-:W-:Y:S01]  /*18c20*/  VIADD R55, R0, 0x87 ;  /* 0x0000008700377836 */ /* 0x000fe20000000000 */
[----:B------:R1:W-:Y:S01]  /*18c30*/  STL [R1+0x22c], R4 ;  /* 0x00022c0401007387 */ /* 0x0003e20000100800 */
[----:B0-----:R-:W-:Y:S01]  /*18c40*/  IMAD.MOV.U32 R7, RZ, RZ, R38 ;  /* 0x000000ffff077224 */ /* 0x001fe200078e0026 */
[----:B------:R-:W-:Y:S01]  /*18c50*/  ISETP.GE.AND P4, PT, R54, RZ, PT ;  /* 0x000000ff3600720c */ /* 0x000fe20003f86270 */
[----:B------:R-:W-:Y:S01]  /*18c60*/  IMAD.HI.U32 R43, R41, R5, RZ ;  /* 0x00000005292b7227 */ /* 0x000fe200078e00ff */
[----:B------:R-:W-:-:S03]  /*18c70*/  IABS R28, R55 ;  /* 0x00000037001c7213 */ /* 0x000fc60000000000 */
[----:B------:R-:W-:Y:S01]  /*18c80*/  @!P5 IMAD.MOV R7, RZ, RZ, -R7 ;  /* 0x000000ffff07d224 */ /* 0x000fe200078e0a07 */
[----:B------:R-:W-:Y:S01]  /*18c90*/  ISETP.GT.U32.AND P5, PT, R45, R42, PT ;  /* 0x0000002a2d00720c */ /* 0x000fe20003fa4070 */
[----:B------:R-:W-:Y:S01]  /*18ca0*/  IMAD.MOV R43, RZ, RZ, -R43 ;  /* 0x000000ffff2b7224 */ /* 0x000fe200078e0a2b */
[----:B-1----:R-:W-:Y:S01]  /*18cb0*/  IABS R4, R54 ;  /* 0x0000003600047213 */ /* 0x002fe20000000000 */
[----:B------:R-:W-:Y:S01]  /*18cc0*/  @!P6 IMAD.IADD R39, R39, 0x1, -R45 ;  /* 0x000000012727e824 */ /* 0x000fe200078e0a2d */
[----:B------:R0:W-:Y:S01]  /*18cd0*/  STL [R1+0x228], R7 ;  /* 0x0002280701007387 */ /* 0x0001e20000100800 */
[----:B------:R-:W-:Y:S02]  /*18ce0*/  IMAD R5, R45, R43, R5 ;  /* 0x0000002b2d057224 */ /* 0x000fe400078e0205 */
[----:B------:R-:W-:-:S04]  /*18cf0*/  IMAD.HI.U32 R43, R41, R6, RZ ;  /* 0x00000006292b7227 */ /* 0x000fc800078e00ff */
[----:B------:R-:W-:-:S04]  /*18d00*/  IMAD.HI.U32 R38, R41, R4, RZ ;  /* 0x0000000429267227 */ /* 0x000fc800078e00ff */
[----:B------:R-:W-:Y:S01]  /*18d10*/  @!P5 IMAD.IADD R42, R42, 0x1, -R45 ;  /* 0x000000012a2ad824 */ /* 0x000fe200078e0a2d */
[C---:B------:R-:W-:Y:S01]  /*18d20*/  ISETP.GT.U32.AND P5, PT, R45.reuse, R5, PT ;  /* 0x000000052d00720c */ /* 0x040fe20003fa4070 */
[----:B0-----:R-:W-:Y:S02]  /*18d30*/  IMAD.MOV.U32 R7, RZ, RZ, R29 ;  /* 0x000000ffff077224 */ /* 0x001fe400078e001d */
        /* <DEDUP_REMOVED lines=14> */
[----:B------:R-:W-:Y:S01]  /*18e20*/  ISETP.GT.U32.AND P1, PT, R45, R6, PT ;  /* 0x000000062d00720c */ /* 0x000fe20003f24070 */
[----:B------:R-:W-:Y:S02]  /*18e30*/  @!P5 IMAD.IADD R5, R5, 0x1, -R45 ;  /* 0x000000010505d824 */ /* 0x000fe400078e0a2d */
[C---:B------:R-:W-:Y:S02]  /*18e40*/  IMAD R28, R45.reuse, R44, R28 ;  /* 0x0000002c2d1c7224 */ /* 0x040fe400078e021c */
[----:B0-----:R-:W-:Y:S01]  /*18e50*/  IMAD.MOV.U32 R7, RZ, RZ, R42 ;  /* 0x000000ffff077224 */ /* 0x001fe200078e002a */
[----:B------:R-:W-:Y:S01]  /*18e60*/  ISETP.GT.U32.AND P5, PT, R45, R5, PT ;  /* 0x000000052d00720c */ /* 0x000fe20003fa4070 */
[----:B------:R-:W-:-:S04]  /*18e70*/  IMAD.HI.U32 R38, R41, R40, RZ ;  /* 0x0000002829267227 */ /* 0x000fc800078e00ff */
        /* <DEDUP_REMOVED lines=51> */
[C---:B------:R-:W-:Y:S01]  /*191b0*/  ISETP.GT.U32.AND P0, PT, R45.reuse, R42, PT ;  /* 0x0000002a2d00720c */ /* 0x040fe20003f04070 */
[----:B------:R-:W-:Y:S02]  /*191c0*/  @!P4 IMAD.MOV R8, RZ, RZ, -R8 ;  /* 0x000000ffff08c224 */ /* 0x000fe400078e0a08 */
[----:B------:R-:W-:Y:S01]  /*191d0*/  IMAD.MOV R43, RZ, RZ, -R43 ;  /* 0x000000ffff2b7224 */ /* 0x000fe200078e0a2b */
[----:B------:R-:W-:Y:S01]  /*191e0*/  ISETP.GT.U32.AND P4, PT, R45, R44, PT ;  /* 0x0000002c2d00720c */ /* 0x000fe20003f84070 */
        /* <DEDUP_REMOVED lines=19> */
[----:B------:R-:W-:Y:S01]  /*19320*/  IMAD.MOV.U32 R29, RZ, RZ, R6 ;  /* 0x000000ffff1d7224 */ /* 0x000fe200078e0006 */
[----:B------:R-:W-:Y:S01]  /*19330*/  ISETP.GT.U32.AND P0, PT, R45, R28, PT ;  /* 0x0000001c2d00720c */ /* 0x000fe20003f04070 */
[----:B------:R-:W-:Y:S01]  /*19340*/  @!P4 IMAD.IADD R44, R44, 0x1, -R45 ;  /* 0x000000012c2cc824 */ /* 0x000fe200078e0a2d */
[----:B------:R1:W-:Y:S01]  /*19350*/  STL [R1+0x1f4], R8 ;  /* 0x0001f40801007387 */ /* 0x0003e20000100800 */
[----:B------:R-:W-:Y:S01]  /*19360*/  IMAD.HI.U32 R6, R41, R29, RZ ;  /* 0x0000001d29067227 */ /* 0x000fe200078e00ff */
[----:B------:R-:W-:-:S03]  /*19370*/  ISETP.GE.AND P4, PT, R55, RZ, PT ;  /* 0x000000ff3700720c */ /* 0x000fc60003f86270 */
[--C-:B------:R-:W-:Y:S01]  /*19380*/  @!P6 IMAD.IADD R38, R38, 0x1, -R45.reuse ;  /* 0x000000012626e824 */ /* 0x100fe200078e0a2d */
[----:B------:R-:W-:Y:S01]  /*19390*/  ISETP.GE.AND P6, PT, R56, RZ, PT ;  /* 0x000000ff3800720c */ /* 0x000fe20003fc6270 */
        /* <DEDUP_REMOVED lines=11> */
[C---:B------:R-:W-:Y:S02]  /*19450*/  VIADD R54, R0.reuse, 0x7e ;  /* 0x0000007e00367836 */ /* 0x040fe40000000000 */
[----:B------:R-:W-:Y:S01]  /*19460*/  @!P3 IMAD.MOV R8, RZ, RZ, -R8 ;  /* 0x000000ffff08b224 */ /* 0x000fe200078e0a08 */
[C---:B------:R-:W-:Y:S01]  /*19470*/  ISETP.GT.U32.AND P3, PT, R45.reuse, R29, PT ;  /* 0x0000001d2d00720c */ /* 0x040fe20003f64070 */
[C---:B------:R-:W-:Y:S01]  /*19480*/  VIADD R55, R0.reuse, 0x7d ;  /* 0x0000007d00377836 */ /* 0x040fe20000000000 */
[----:B------:R-:W-:Y:S01]  /*19490*/  IABS R4, R54 ;  /* 0x0000003600047213 */ /* 0x000fe20000000000 */
[----:B0-----:R-:W-:Y:S02]  /*194a0*/  IMAD.MOV.U32 R7, RZ, RZ, R42 ;  /* 0x000000ffff077224 */ /* 0x001fe400078e002a */
[----:B------:R-:W-:Y:S01]  /*194b0*/  VIADD R49, R0, 0x79 ;  /* 0x0000007900317836 */ /* 0x000fe20000000000 */
[----:B------:R-:W-:Y:S01]  /*194c0*/  IABS R39, R55 ;  /* 0x0000003700277213 */ /* 0x000fe20000000000 */
[----:B------:R-:W-:Y:S01]  /*194d0*/  @!P2 IMAD.MOV R7, RZ, RZ, -R7 ;  /* 0x000000ffff07a224 */ /* 0x000fe200078e0a07 */
[----:B------:R-:W-:Y:S01]  /*194e0*/  ISETP.GT.U32.AND P2, PT, R45, R28, PT ;  /* 0x0000001c2d00720c */ /* 0x000fe20003f44070 */
[--C-:B------:R-:W-:Y:S01]  /*194f0*/  @!P0 IMAD.IADD R5, R5, 0x1, -R45.reuse ;  /* 0x0000000105058824 */ /* 0x100fe200078e0a2d */
[----:B------:R-:W-:Y:S01]  /*19500*/  ISETP.GE.AND P0, PT, R55, RZ, PT ;  /* 0x000000ff3700720c */ /* 0x000fe20003f06270 */
[----:B------:R-:W-:Y:S01]  /*19510*/  IMAD.HI.U32 R6, R41, R4, RZ ;  /* 0x0000000429067227 */ /* 0x000fe200078e00ff */
[----:B------:R0:W-:Y:S03]  /*19520*/  STL [R1+0x1ec], R7 ;  /* 0x0001ec0701007387 */ /* 0x0001e60000100800 */
[----:B------:R-:W-:Y:S01]  /*19530*/  @!P3 IMAD.IADD R29, R29, 0x1, -R45 ;  /* 0x000000011d1db824 */ /* 0x000fe200078e0a2d */
[----:B------:R-:W-:Y:S01]  /*19540*/  STL [R1+0x1e8], R8 ;  /* 0x0001e80801007387 */ /* 0x000fe20000100800 */
[----:B------:R-:W-:-:S04]  /*19550*/  IMAD.HI.U32 R38, R41, R39, RZ ;  /* 0x0000002729267227 */ /* 0x000fc800078e00ff */
[----:B------:R-:W-:Y:S02]  /*19560*/  IMAD.MOV R6, RZ, RZ, -R6 ;  /* 0x000000ffff067224 */ /* 0x000fe400078e0a06 */
[----:B0-----:R-:W-:Y:S02]  /*19570*/  IMAD.MOV.U32 R7, RZ, RZ, R44 ;  /* 0x000000ffff077224 */ /* 0x001fe400078e002c */
[----:B------:R-:W-:Y:S02]  /*19580*/  IMAD.MOV R38, RZ, RZ, -R38 ;  /* 0x000000ffff267224 */ /* 0x000fe400078e0a26 */
[----:B------:R-:W-:Y:S01]  /*19590*/  @!P5 IMAD.MOV R7, RZ, RZ, -R7 ;  /* 0x000000ffff07d224 */ /* 0x000fe200078e0a07 */
[----:B------:R-:W-:Y:S01]  /*195a0*/  ISETP.GE.AND P5, PT, R54, RZ, PT ;  /* 0x000000ff3600720c */ /* 0x000fe20003fa6270 */
[----:B------:R-:W-:Y:S02]  /*195b0*/  @!P2 IMAD.IADD R28, R28, 0x1, -R45 ;  /* 0x000000011c1ca824 */ /* 0x000fe400078e0a2d */
[C---:B------:R-:W-:Y:S01]  /*195c0*/  VIADD R55, R0.reuse, 0x7c ;  /* 0x0000007c00377836 */ /* 0x040fe20000000000 */
[----:B------:R0:W-:Y:S01]  /*195d0*/  STL [R1+0x1e4], R7 ;  /* 0x0001e40701007387 */ /* 0x0001e20000100800 */
[C---:B------:R-:W-:Y:S01]  /*195e0*/  IMAD R42, R45.reuse, R6, R4 ;  /* 0x000000062d2a7224 */ /* 0x040fe200078e0204 */
[----:B------:R-:W-:Y:S01]  /*195f0*/  IABS R6, R49 ;  /* 0x0000003100067213 */ /* 0x000fe20000000000 */
[----:B------:R-:W-:Y:S01]  /*19600*/  IMAD R39, R45, R38, R39 ;  /* 0x000000262d277224 */ /* 0x000fe200078e0227 */
[----:B------:R-:W-:Y:S01]  /*19610*/  ISETP.GE.AND P2, PT, R55, RZ, PT ;  /* 0x000000ff3700720c */ /* 0x000fe20003f46270 */
[----:B------:R-:W-:-:S02]  /*19620*/  VIADD R54, R0, 0x7b ;  /* 0x0000007b00367836 */ /* 0x000fc40000000000 */
        /* <DEDUP_REMOVED lines=25> */
[----:B------:R-:W-:Y:S02]  /*197c0*/  @!P6 IMAD.IADD R39, R39, 0x1, -R45 ;  /* 0x000000012727e824 */ /* 0x000fe400078e0a2d */
[----:B------:R-:W-:Y:S02]  /*197d0*/  IMAD R5, R45, R43, R5 ;  /* 0x0000002b2d057224 */ /* 0x000fe400078e0205 */
        /* <DEDUP_REMOVED lines=8> */
[C---:B------:R-:W-:Y:S01]  /*19860*/  ISETP.GT.U32.AND P1, PT, R45.reuse, R39, PT ;  /* 0x000000272d00720c */ /* 0x040fe20003f24070 */
[C---:B------:R-:W-:Y:S01]  /*19870*/  IMAD R6, R45.reuse, R43, R6 ;  /* 0x0000002b2d067224 */ /* 0x040fe200078e0206 */
[----:B------:R-:W-:Y:S01]  /*19880*/  IABS R43, R47 ;  /* 0x0000002f002b7213 */ /* 0x000fe20000000000 */
[----:B------:R-:W-:Y:S01]  /*19890*/  IMAD R4, R45, R38, R4 ;  /* 0x000000262d047224 */ /* 0x000fe200078e0204 */
[----:B------:R0:W-:Y:S01]  /*198a0*/  STL [R1+0x1c4], R7 ;  /* 0x0001c40701007387 */ /* 0x0001e20000100800 */
[----:B------:R-:W-:-:S02]  /*198b0*/  IMAD.MOV R44, RZ, RZ, -R44 ;  /* 0x000000ffff2c7224 */ /* 0x000fc400078e0a2c */
[--C-:B------:R-:W-:Y:S02]  /*198c0*/  @!P4 IMAD.IADD R5, R5, 0x1, -R45.reuse ;  /* 0x000000010505c824 */ /* 0x100fe400078e0a2d */
[C---:B------:R-:W-:Y:S02]  /*198d0*/  IMAD R28, R45.reuse, R44, R28 ;  /* 0x0000002c2d1c7224 */ /* 0x040fe400078e021c */
[--C-:B------:R-:W-:Y:S01]  /*198e0*/  @!P6 IMAD.IADD R42, R42, 0x1, -R45.reuse ;  /* 0x000000012a2ae824 */ /* 0x100fe200078e0a2d */
[----:B------:R-:W-:Y:S01]  /*198f0*/  ISETP.GT.U32.AND P6, PT, R45, R4, PT ;  /* 0x000000042d00720c */ /* 0x000fe20003fc4070 */
[----:B------:R-:W-:Y:S01]  /*19900*/  @!P1 IMAD.IADD R39, R39, 0x1, -R45 ;  /* 0x0000000127279824 */ /* 0x000fe200078e0a2d */
[C---:B------:R-:W-:Y:S01]  /*19910*/  ISETP.GT.U32.AND P1, PT, R45.reuse, R6, PT ;  /* 0x000000062d00720c */ /* 0x040fe20003f24070 */
[----:B0-----:R-:W-:Y:S01]  /*19920*/  IMAD.MOV.U32 R7, RZ, RZ, R42 ;  /* 0x000000ffff077224 */ /* 0x001fe200078e002a */
[----:B------:R-:W-:Y:S01]  /*19930*/  ISETP.GT.U32.AND P4, PT, R45, R5, PT ;  /* 0x000000052d00720c */ /* 0x000fe20003f84070 */
[----:B------:R-:W-:-:S04]  /*19940*/  IMAD.HI.U32 R38, R41, R40, RZ ;  /* 0x0000002829267227 */ /* 0x000fc800078e00ff */
        /* <DEDUP_REMOVED lines=17> */
[C---:B------:R-:W-:Y:S01]  /*19a60*/  ISETP.GT.U32.AND P4, PT, R45.reuse, R40, PT ;  /* 0x000000282d00720c */ /* 0x040fe20003f84070 */
[----:B------:R-:W-:Y:S01]  /*19a70*/  @!P5 IMAD.IADD R28, R28, 0x1, -R45 ;  /* 0x000000011c1cd824 */ /* 0x000fe200078e0a2d */
[----:B------:R-:W-:Y:S01]  /*19a80*/  ISETP.GT.U32.AND P5, PT, R45, R4, PT ;  /* 0x000000042d00720c */ /* 0x000fe20003fa4070 */
[----:B------:R0:W-:Y:S01]  /*19a90*/  STL [R1+0x1c0], R7 ;  /* 0x0001c00701007387 */ /* 0x0001e20000100800 */
[----:B------:R-:W-:Y:S02]  /*19aa0*/  IMAD.HI.U32 R46, R41, R38, RZ ;  /* 0x00000026292e7227 */ /* 0x000fe400078e00ff */
[----:B------:R-:W-:-:S02]  /*19ab0*/  ISETP.GT.U32.AND P1, PT, R45, R28, PT ;  /* 0x0000001c2d00720c */ /* 0x000fc40003f24070 */
[----:B------:R-:W-:Y:S02]  /*19ac0*/  IMAD.MOV R44, RZ, RZ, -R44 ;  /* 0x000000ffff2c7224 */ /* 0x000fe400078e0a2c */
[C---:B------:R-:W-:Y:S02]  /*19ad0*/  IMAD R42, R45.reuse, R42, R43 ;  /* 0x0000002a2d2a7224 */ /* 0x040fe400078e022b */
[----:B------:R-:W-:Y:S02]  /*19ae0*/  IMAD.MOV R46, RZ, RZ, -R46 ;  /* 0x000000ffff2e7224 */ /* 0x000fe400078e0a2e */
[----:B0-----:R-:W-:Y:S02]  /*19af0*/  IMAD.MOV.U32 R7, RZ, RZ, R5 ;  /* 0x000000ffff077224 */ /* 0x001fe400078e0005 */
        /* <DEDUP_REMOVED lines=24> */
[--C-:B------:R-:W-:Y:S01]  /*19c80*/  @!P5 IMAD.IADD R46, R46, 0x1, -R45.reuse ;  /* 0x000000012e2ed824 */ /* 0x100fe200078e0a2d */
[----:B------:R-:W-:Y:S01]  /*19c90*/  ISETP.GE.AND P5, PT, R53, RZ, PT ;  /* 0x000000ff3500720c */ /* 0x000fe20003fa6270 */
[----:B------:R-:W-:Y:S02]  /*19ca0*/  IMAD.MOV.U32 R8, RZ, RZ, R4 ;  /* 0x000000ffff087224 */ /* 0x000fe400078e0004 */
[----:B------:R-:W-:Y:S01]  /*19cb0*/  @!P4 IMAD.IADD R40, R40, 0x1, -R45 ;  /* 0x000000012828c824 */ /* 0x000fe200078e0a2d */
[----:B------:R-:W-:Y:S01]  /*19cc0*/  ISETP.GE.AND P4, PT, R48, RZ, PT ;  /* 0x000000ff3000720c */ /* 0x000fe20003f86270 */
[----:B------:R-:W-:Y:S02]  /*19cd0*/  IMAD R39, R45, R43, R39 ;  /* 0x0000002b2d277224 */ /* 0x000fe400078e0227 */
[----:B------:R-:W-:Y:S02]  /*19ce0*/  IMAD.MOV R4, RZ, RZ, -R38 ;  /* 0x000000ffff047224 */ /* 0x000fe400078e0a26 */
[----:B0-----:R-:W-:-:S02]  /*19cf0*/  IMAD.MOV.U32 R7, RZ, RZ, R28 ;  /* 0x000000ffff077224 */ /* 0x001fc400078e001c */
[----:B------:R-:W-:Y:S01]  /*19d00*/  @!P3 IMAD.MOV R8, RZ, RZ, -R8 ;  /* 0x000000ffff08b224 */ /* 0x000fe200078e0a08 */
[C---:B------:R-:W-:Y:S01]  /*19d10*/  ISETP.GT.U32.AND P3, PT, R45.reuse, R46, PT ;  /* 0x0000002e2d00720c */ /* 0x040fe20003f64070 */
[----:B------:R-:W-:Y:S02]  /*19d20*/  VIADD R53, R0, 0x72 ;  /* 0x0000007200357836 */ /* 0x000fe40000000000 */
[----:B------:R-:W-:Y:S01]  /*19d30*/  @!P6 IMAD.MOV R7, RZ, RZ, -R7 ;  /* 0x000000ffff07e224 */ /* 0x000fe200078e0a07 */
[----:B------:R-:W-:Y:S01]  /*19d40*/  STL [R1+0x1b4], R8 ;  /* 0x0001b40801007387 */ /* 0x000fe20000100800 */
[----:B------:R-:W-:Y:S01]  /*19d50*/  @!P1 IMAD.MOV R6, RZ, RZ, -R6 ;  /* 0x000000ffff069224 */ /* 0x000fe200078e0a06 */
[C---:B------:R-:W-:Y:S01]  /*19d60*/  ISETP.GT.U32.AND P1, PT, R45.reuse, R39, PT ;  /* 0x000000272d00720c */ /* 0x040fe20003f24070 */
[C---:B------:R-:W-:Y:S01]  /*19d70*/  IMAD R28, R45.reuse, R4, R5 ;  /* 0x000000042d1c7224 */ /* 0x040fe200078e0205 */
[----:B------:R-:W-:Y:S01]  /*19d80*/  IABS R38, R53 ;  /* 0x0000003500267213 */ /* 0x000fe20000000000 */
[--C-:B------:R-:W-:Y:S01]  /*19d90*/  @!P0 IMAD.IADD R42, R42, 0x1, -R45.reuse ;  /* 0x000000012a2a8824 */ /* 0x100fe200078e0a2d */
[----:B------:R0:W-:Y:S01]  /*19da0*/  STL [R1+0x1b0], R7 ;  /* 0x0001b00701007387 */ /* 0x0001e20000100800 */
[C---:B------:R-:W-:Y:S01]  /*19db0*/  ISETP.GT.U32.AND P6, PT, R45.reuse, R29, PT ;  /* 0x0000001d2d00720c */ /* 0x040fe20003fc4070 */
[----:B------:R-:W-:Y:S01]  /*19dc0*/  VIADD R49, R0, 0x6c ;  /* 0x0000006c00317836 */ /* 0x000fe20000000000 */
[----:B------:R-:W-:Y:S01]  /*19dd0*/  ISETP.GT.U32.AND P0, PT, R45, R28, PT ;  /* 0x0000001c2d00720c */ /* 0x000fe20003f04070 */
[----:B------:R1:W-:Y:S01]  /*19de0*/  STL [R1+0x1a8], R6 ;  /* 0x0001a80601007387 */ /* 0x0003e20000100800 */
[----:B------:R-:W-:Y:S01]  /*19df0*/  @!P3 IMAD.IADD R46, R46, 0x1, -R45 ;  /* 0x000000012e2eb824 */ /* 0x000fe200078e0a2d */
[----:B------:R-:W-:Y:S01]  /*19e00*/  ISETP.GE.AND P3, PT, R56, RZ, PT ;  /* 0x000000ff3800720c */ /* 0x000fe20003f66270 */
[----:B------:R-:W-:-:S02]  /*19e10*/  VIADD R48, R0, 0x6b ;  /* 0x0000006b00307836 */ /* 0x000fc40000000000 */
[----:B------:R-:W-:Y:S01]  /*19e20*/  @!P1 IMAD.IADD R39, R39, 0x1, -R45 ;  /* 0x0000000127279824 */ /* 0x000fe200078e0a2d */
[----:B------:R-:W-:Y:S01]  /*19e30*/  ISETP.GE.AND P1, PT, R53, RZ, PT ;  /* 0x000000ff3500720c */ /* 0x000fe20003f26270 */
[----:B0-----:R-:W-:Y:S02]  /*19e40*/  IMAD.MOV.U32 R7, RZ, RZ, R40 ;  /* 0x000000ffff077224 */ /* 0x001fe400078e0028 */
[----:B------:R-:W-:Y:S02]  /*19e50*/  IMAD.MOV.U32 R8, RZ, RZ, R46 ;  /* 0x000000ffff087224 */ /* 0x000fe400078e002e */
[----:B-1----:R-:W-:-:S04]  /*19e60*/  IMAD.HI.U32 R6, R41, R38, RZ ;  /* 0x0000002629067227 */ /* 0x002fc800078e00ff */
[----:B------:R-:W-:Y:S01]  /*19e70*/  @!P4 IMAD.MOV R7, RZ, RZ, -R7 ;  /* 0x000000ffff07c224 */ /* 0x000fe200078e0a07 */
[----:B------:R-:W-:Y:S01]  /*19e80*/  ISETP.GE.AND P4, PT, R54, RZ, PT ;  /* 0x000000ff3600720c */ /* 0x000fe20003f86270 */
[----:B------:R-:W-:Y:S02]  /*19e90*/  IMAD.MOV R6, RZ, RZ, -R6 ;  /* 0x000000ffff067224 */ /* 0x000fe400078e0a06 */
[--C-:B------:R-:W-:Y:S01]  /*19ea0*/  @!P0 IMAD.IADD R28, R28, 0x1, -R45.reuse ;  /* 0x000000011c1c8824 */ /* 0x100fe200078e0a2d */
[----:B------:R0:W-:Y:S01]  /*19eb0*/  STL [R1+0x1a4], R7 ;  /* 0x0001a40701007387 */ /* 0x0001e20000100800 */
[C---:B------:R-:W-:Y:S01]  /*19ec0*/  IMAD R38, R45.reuse, R6, R38 ;  /* 0x000000062d267224 */ /* 0x040fe200078e0226 */
[----:B------:R-:W-:Y:S01]  /*19ed0*/  ISETP.GT.U32.AND P0, PT, R45, R39, PT ;  /* 0x000000272d00720c */ /* 0x000fe20003f04070 */
[----:B------:R-:W-:Y:S02]  /*19ee0*/  @!P5 IMAD.MOV R8, RZ, RZ, -R8 ;  /* 0x000000ffff08d224 */ /* 0x000fe400078e0a08 */
[----:B------:R-:W-:Y:S01]  /*19ef0*/  @!P6 IMAD.IADD R29, R29, 0x1, -R45 ;  /* 0x000000011d1de824 */ /* 0x000fe200078e0a2d */
[----:B------:R-:W-:Y:S01]  /*19f00*/  ISETP.GT.U32.AND P5, PT, R45, R38, PT ;  /* 0x000000262d00720c */ /* 0x000fe20003fa4070 */
[C---:B------:R-:W-:Y:S01]  /*19f10*/  VIADD R54, R0.reuse, 0x71 ;  /* 0x0000007100367836 */ /* 0x040fe20000000000 */
[----:B------:R-:W-:Y:S01]  /*19f20*/  ISETP.GE.AND P6, PT, R55, RZ, PT ;  /* 0x000000ff3700720c */ /* 0x000fe20003fc6270 */
[----:B------:R-:W-:-:S02]  /*19f30*/  VIADD R55, R0, 0x70 ;  /* 0x0000007000377836 */ /* 0x000fc40000000000 */
        /* <DEDUP_REMOVED lines=24> */
[----:B------:R-:W-:Y:S02]  /*1a0c0*/  VIADD R55, R0, 0x6f ;  /* 0x0000006f00377836 */ /* 0x000fe40000000000 */
[----:B------:R-:W-:Y:S01]  /*1a0d0*/  @!P5 IMAD.IADD R38, R38, 0x1, -R45 ;  /* 0x000000012626d824 */ /* 0x000fe200078e0a2d */
[----:B------:R-:W-:Y:S01]  /*1a0e0*/  ISETP.GT.U32.AND P5, PT, R45, R5, PT ;  /* 0x000000052d00720c */ /* 0x000fe20003fa4070 */
[C---:B------:R-:W-:Y:S01]  /*1a0f0*/  VIADD R54, R0.reuse, 0x6e ;  /* 0x0000006e00367836 */ /* 0x040fe20000000000 */
[----:B------:R-:W-:Y:S01]  /*1a100*/  IABS R4, R55 ;  /* 0x0000003700047213 */ /* 0x000fe20000000000 */
[----:B0-----:R-:W-:Y:S01]  /*1a110*/  IMAD.MOV.U32 R7, RZ, RZ, R39 ;  /* 0x000000ffff077224 */ /* 0x001fe200078e0027 */
[----:B------:R-:W-:Y:S01]  /*1a120*/  ISETP.GE.AND P2, PT, R55, RZ, PT ;  /* 0x000000ff3700720c */ /* 0x000fe20003f46270 */
[----:B------:R-:W-:Y:S01]  /*1a130*/  VIADD R55, R0, 0x6d ;  /* 0x0000006d00377836 */ /* 0x000fe20000000000 */
[----:B------:R-:W-:Y:S01]  /*1a140*/  IABS R43, R54 ;  /* 0x00000036002b7213 */ /* 0x000fe20000000000 */
[----:B------:R-:W-:Y:S01]  /*1a150*/  @!P3 IMAD.MOV R7, RZ, RZ, -R7 ;  /* 0x000000ffff07b224 */ /* 0x000fe200078e0a07 */
[----:B------:R-:W-:Y:S01]  /*1a160*/  IABS R39, R48 ;  /* 0x0000003000277213 */ /* 0x000fe20000000000 */
[----:B------:R-:W-:Y:S01]  /*1a170*/  IMAD.HI.U32 R40, R41, R4, RZ ;  /* 0x0000000429287227 */ /* 0x000fe200078e00ff */
[----:B------:R-:W-:-:S02]  /*1a180*/  IABS R42, R55 ;  /* 0x00000037002a7213 */ /* 0x000fc40000000000 */
[----:B------:R0:W-:Y:S01]  /*1a190*/  STL [R1+0x184], R7 ;  /* 0x0001840701007387 */ /* 0x0001e20000100800 */
[----:B------:R-:W-:Y:S01]  /*1a1a0*/  IMAD.MOV R40, RZ, RZ, -R40 ;  /* 0x000000ffff287224 */ /* 0x000fe200078e0a28 */
[----:B------:R-:W-:Y:S01]  /*1a1b0*/  ISETP.GE.AND P3, PT, R54, RZ, PT ;  /* 0x000000ff3600720c */ /* 0x000fe20003f66270 */
        /* <DEDUP_REMOVED lines=13> */
[----:B------:R-:W-:Y:S02]  /*1a290*/  IMAD R43, R45, R28, R43 ;  /* 0x0000001c2d2b7224 */ /* 0x000fe400078e022b */
        /* <DEDUP_REMOVED lines=8> */
[----:B------:R-:W-:Y:S01]  /*1a320*/  IMAD.HI.U32 R28, R41, R39, RZ ;  /* 0x00000027291c7227 */ /* 0x000fe200078e00ff */
[----:B------:R0:W-:Y:S03]  /*1a330*/  STL [R1+0x178], R7 ;  /* 0x0001780701007387 */ /* 0x0001e60000100800 */
[--C-:B------:R-:W-:Y:S02]  /*1a340*/  @!P6 IMAD.IADD R4, R4, 0x1, -R45.reuse ;  /* 0x000000010404e824 */ /* 0x100fe400078e0a2d */
[C---:B------:R-:W-:Y:S02]  /*1a350*/  VIADD R54, R0.reuse, 0x68 ;  /* 0x0000006800367836 */ /* 0x040fe40000000000 */
[--C-:B------:R-:W-:Y:S01]  /*1a360*/  @!P5 IMAD.IADD R29, R29, 0x1, -R45.reuse ;  /* 0x000000011d1dd824 */ /* 0x100fe200078e0a2d */
[----:B------:R-:W-:Y:S01]  /*1a370*/  ISETP.GT.U32.AND P5, PT, R45, R43, PT ;  /* 0x0000002b2d00720c */ /* 0x000fe20003fa4070 */
[----:B------:R-:W-:Y:S01]  /*1a380*/  @!P1 IMAD.IADD R5, R5, 0x1, -R45 ;  /* 0x0000000105059824 */ /* 0x000fe200078e0a2d */
[C---:B------:R-:W-:Y:S01]  /*1a390*/  ISETP.GT.U32.AND P1, PT, R45.reuse, R6, PT ;  /* 0x000000062d00720c */ /* 0x040fe20003f24070 */
[----:B0-----:R-:W-:Y:S01]  /*1a3a0*/  IMAD.MOV.U32 R7, RZ, RZ, R29 ;  /* 0x000000ffff077224 */ /* 0x001fe200078e001d */
[C---:B------:R-:W-:Y:S01]  /*1a3b0*/  ISETP.GT.U32.AND P6, PT, R45.reuse, R4, PT ;  /* 0x000000042d00720c */ /* 0x040fe20003fc4070 */
[----:B------:R-:W-:Y:S01]  /*1a3c0*/  IMAD.MOV R28, RZ, RZ, -R28 ;  /* 0x000000ffff1c7224 */ /* 0x000fe200078e0a1c */
[----:B------:R-:W-:Y:S01]  /*1a3d0*/  IABS R38, R54 ;  /* 0x0000003600267213 */ /* 0x000fe20000000000 */
[----:B------:R-:W-:Y:S01]  /*1a3e0*/  @!P4 IMAD.MOV R7, RZ, RZ, -R7 ;  /* 0x000000ffff07c224 */ /* 0x000fe200078e0a07 */
[----:B------:R-:W-:Y:S01]  /*1a3f0*/  ISETP.GT.U32.AND P4, PT, R45, R42, PT ;  /* 0x0000002a2d00720c */ /* 0x000fe20003f84070 */
[----:B------:R-:W-:-:S02]  /*1a400*/  VIADD R53, R0, 0x69 ;  /* 0x0000006900357836 */ /* 0x000fc40000000000 */
[----:B------:R-:W-:Y:S01]  /*1a410*/  IMAD R39, R45, R28, R39 ;  /* 0x0000001c2d277224 */ /* 0x000fe200078e0227 */
[----:B------:R0:W-:Y:S01]  /*1a420*/  STL [R1+0x17c], R7 ;  /* 0x00017c0701007387 */ /* 0x0001e20000100800 */
        /* <DEDUP_REMOVED lines=30> */
[--C-:B------:R-:W-:Y:S01]  /*1a610*/  @!P6 IMAD.IADD R39, R39, 0x1, -R45.reuse ;  /* 0x000000012727e824 */ /* 0x100fe200078e0a2d */
[----:B------:R-:W-:Y:S01]  /*1a620*/  IABS R4, R56 ;  /* 0x0000003800047213 */ /* 0x000fe20000000000 */
[----:B------:R-:W-:Y:S02]  /*1a630*/  VIADD R55, R0, 0x66 ;  /* 0x0000006600377836 */ /* 0x000fe40000000000 */
[--C-:B------:R-:W-:Y:S01]  /*1a640*/  @!P1 IMAD.IADD R42, R42, 0x1, -R45.reuse ;  /* 0x000000012a2a9824 */ /* 0x100fe200078e0a2d */
[----:B------:R-:W-:Y:S01]  /*1a650*/  ISETP.GT.U32.AND P6, PT, R45, R39, PT ;  /* 0x000000272d00720c */ /* 0x000fe20003fc4070 */
[----:B------:R-:W-:Y:S01]  /*1a660*/  @!P2 IMAD.IADD R40, R40, 0x1, -R45 ;  /* 0x000000012828a824 */ /* 0x000fe200078e0a2d */
[----:B-1----:R-:W-:Y:S01]  /*1a670*/  IABS R5, R55 ;  /* 0x0000003700057213 */ /* 0x002fe20000000000 */
[----:B------:R-:W-:Y:S01]  /*1a680*/  IMAD.MOV.U32 R8, RZ, RZ, R43 ;  /* 0x000000ffff087224 */ /* 0x000fe200078e002b */
[----:B------:R-:W-:Y:S01]  /*1a690*/  ISETP.GE.AND P1, PT, R49, RZ, PT ;  /* 0x000000ff3100720c */ /* 0x000fe20003f26270 */
[----:B------:R-:W-:Y:S01]  /*1a6a0*/  IMAD.HI.U32 R44, R41, R4, RZ ;  /* 0x00000004292c7227 */ /* 0x000fe200078e00ff */
[----:B------:R-:W-:-:S03]  /*1a6b0*/  ISETP.GE.AND P2, PT, R47, RZ, PT ;  /* 0x000000ff2f00720c */ /* 0x000fc60003f46270 */
[--C-:B------:R-:W-:Y:S01]  /*1a6c0*/  @!P0 IMAD.IADD R38, R38, 0x1, -R45.reuse ;  /* 0x0000000126268824 */ /* 0x100fe200078e0a2d */
[C---:B------:R-:W-:Y:S01]  /*1a6d0*/  ISETP.GT.U32.AND P0, PT, R45.reuse, R40, PT ;  /* 0x000000282d00720c */ /* 0x040fe20003f04070 */
[----:B------:R-:W-:Y:S02]  /*1a6e0*/  @!P3 IMAD.MOV R8, RZ, RZ, -R8 ;  /* 0x000000ffff08b224 */ /* 0x000fe400078e0a08 */
[----:B------:R-:W-:Y:S01]  /*1a6f0*/  IMAD.MOV R44, RZ, RZ, -R44 ;  /* 0x000000ffff2c7224 */ /* 0x000fe200078e0a2c */
[----:B------:R-:W-:Y:S01]  /*1a700*/  ISETP.GT.U32.AND P3, PT, R45, R38, PT ;  /* 0x000000262d00720c */ /* 0x000fe20003f64070 */
[----:B------:R-:W-:Y:S01]  /*1a710*/  IMAD.HI.U32 R29, R41, R5, RZ ;  /* 0x00000005291d7227 */ /* 0x000fe200078e00ff */
[----:B------:R1:W-:Y:S03]  /*1a720*/  STL [R1+0x148], R8 ;  /* 0x0001480801007387 */ /* 0x0003e60000100800 */
[----:B------:R-:W-:Y:S01]  /*1a730*/  @!P4 IMAD.IADD R28, R28, 0x1, -R45 ;  /* 0x000000011c1cc824 */ /* 0x000fe200078e0a2d */
[----:B------:R-:W-:Y:S01]  /*1a740*/  ISETP.GE.AND P4, PT, R53, RZ, PT ;  /* 0x000000ff3500720c */ /* 0x000fe20003f86270 */
[----:B0-----:R-:W-:-:S02]  /*1a750*/  IMAD.MOV.U32 R7, RZ, RZ, R42 ;  /* 0x000000ffff077224 */ /* 0x001fc400078e002a */
[C---:B------:R-:W-:Y:S02]  /*1a760*/  IMAD R4, R45.reuse, R44, R4 ;  /* 0x0000002c2d047224 */ /* 0x040fe400078e0204 */
[----:B------:R-:W-:Y:S02]  /*1a770*/  IMAD.MOV R29, RZ, RZ, -R29 ;  /* 0x000000ffff1d7224 */ /* 0x000fe400078e0a1d */
[----:B------:R-:W-:Y:S01]  /*1a780*/  @!P5 IMAD.MOV R7, RZ, RZ, -R7 ;  /* 0x000000ffff07d224 */ /* 0x000fe200078e0a07 */
[----:B------:R-:W-:Y:S01]  /*1a790*/  ISETP.GT.U32.AND P5, PT, R45, R28, PT ;  /* 0x0000001c2d00720c */ /* 0x000fe20003fa4070 */
[----:B------:R-:W-:Y:S02]  /*1a7a0*/  VIADD R53, R0, 0x65 ;  /* 0x0000006500357836 */ /* 0x000fe40000000000 */
[----:B-1----:R-:W-:Y:S01]  /*1a7b0*/  IMAD.MOV.U32 R8, RZ, RZ, R6 ;  /* 0x000000ffff087224 */ /* 0x002fe200078e0006 */
[----:B------:R0:W-:Y:S01]  /*1a7c0*/  STL [R1+0x150], R7 ;  /* 0x0001500701007387 */ /* 0x0001e20000100800 */
[----:B------:R-:W-:Y:S01]  /*1a7d0*/  @!P6 IMAD.IADD R39, R39, 0x1, -R45 ;  /* 0x000000012727e824 */ /* 0x000fe200078e0a2d */
        /* <DEDUP_REMOVED lines=9> */
[----:B0-----:R-:W-:Y:S02]  /*1a870*/  IMAD.MOV.U32 R7, RZ, RZ, R39 ;  /* 0x000000ffff077224 */ /* 0x001fe400078e0027 */
[----:B------:R-:W-:Y:S01]  /*1a880*/  @!P5 IMAD.IADD R28, R28, 0x1, -R45 ;  /* 0x000000011c1cd824 */ /* 0x000fe200078e0a2d */
[----:B------:R-:W-:Y:S01]  /*1a890*/  ISETP.GE.AND P5, PT, R56, RZ, PT ;  /* 0x000000ff3800720c */ /* 0x000fe20003fa6270 */
[----:B------:R-:W-:Y:S02]  /*1a8a0*/  IMAD.MOV R29, RZ, RZ, -R29 ;  /* 0x000000ffff1d7224 */ /* 0x000fe400078e0a1d */
        /* <DEDUP_REMOVED lines=38> */
[----:B------:R1:W-:Y:S01]  /*1ab10*/  STL [R1+0x15c], R4 ;  /* 0x00015c0401007387 */ /* 0x0003e20000100800 */
        /* <DEDUP_REMOVED lines=8> */
[----:B-1----:R-:W-:Y:S01]  /*1aba0*/  IABS R4, R54 ;  /* 0x0000003600047213 */ /* 0x002fe20000000000 */
[----:B------:R-:W-:Y:S01]  /*1abb0*/  @!P3 IMAD.MOV R7, RZ, RZ, -R7 ;  /* 0x000000ffff07b224 */ /* 0x000fe200078e0a07 */
[----:B------:R-:W-:Y:S01]  /*1abc0*/  ISETP.GT.U32.AND P3, PT, R45, R42, PT ;  /* 0x0000002a2d00720c */ /* 0x000fe20003f64070 */
[----:B------:R-:W-:Y:S01]  /*1abd0*/  IMAD.HI.U32 R43, R41, R28, RZ ;  /* 0x0000001c292b7227 */ /* 0x000fe200078e00ff */
[----:B------:R-:W-:-:S02]  /*1abe0*/  IABS R29, R49 ;  /* 0x00000031001d7213 */ /* 0x000fc40000000000 */
[----:B------:R0:W-:Y:S01]  /*1abf0*/  STL [R1+0x368], R7 ;  /* 0x0003680701007387 */ /* 0x0001e20000100800 */
[----:B------:R-:W-:Y:S01]  /*1ac00*/  VIADD R55, R0, 0x60 ;  /* 0x0000006000377836 */ /* 0x000fe20000000000 */
[----:B------:R-:W-:Y:S01]  /*1ac10*/  ISETP.GE.AND P4, PT, R54, RZ, PT ;  /* 0x000000ff3600720c */ /* 0x000fe20003f86270 */
[----:B------:R-:W-:Y:S02]  /*1ac20*/  IMAD.MOV R43, RZ, RZ, -R43 ;  /* 0x000000ffff2b7224 */ /* 0x000fe400078e0a2b */
[--C-:B------:R-:W-:Y:S01]  /*1ac30*/  @!P5 IMAD.IADD R39, R39, 0x1, -R45.reuse ;  /* 0x000000012727d824 */ /* 0x100fe200078e0a2d */
[----:B------:R-:W-:Y:S01]  /*1ac40*/  IABS R38, R55 ;  /* 0x0000003700267213 */ /* 0x000fe20000000000 */
[C---:B------:R-:W-:Y:S02]  /*1ac50*/  IMAD R28, R45.reuse, R43, R28 ;  /* 0x0000002b2d1c7224 */ /* 0x040fe400078e021c */
[----:B------:R-:W-:Y:S02]  /*1ac60*/  @!P3 IMAD.IADD R42, R42, 0x1, -R45 ;  /* 0x000000012a2ab824 */ /* 0x000fe400078e0a2d */
[----:B0-----:R-:W-:Y:S01]  /*1ac70*/  IMAD.MOV.U32 R7, RZ, RZ, R6 ;  /* 0x000000ffff077224 */ /* 0x001fe200078e0006 */
[----:B------:R-:W-:Y:S01]  /*1ac80*/  ISETP.GT.U32.AND P3, PT, R45, R28, PT ;  /* 0x0000001c2d00720c */ /* 0x000fe20003f64070 */
[----:B------:R-:W-:Y:S01]  /*1ac90*/  IMAD.HI.U32 R5, R41, R4, RZ ;  /* 0x0000000429057227 */ /* 0x000fe200078e00ff */
[----:B------:R-:W-:-:S03]  /*1aca0*/  ISETP.GT.U32.AND P5, PT, R45, R42, PT ;  /* 0x0000002a2d00720c */ /* 0x000fc60003fa4070 */
[----:B------:R-:W-:Y:S01]  /*1acb0*/  @!P1 IMAD.MOV R7, RZ, RZ, -R7 ;  /* 0x000000ffff079224 */ /* 0x000fe200078e0a07 */
[----:B------:R-:W-:Y:S01]  /*1acc0*/  ISETP.GT.U32.AND P1, PT, R45, R39, PT ;  /* 0x000000272d00720c */ /* 0x000fe20003f24070 */
[----:B------:R-:W-:-:S03]  /*1acd0*/  IMAD.HI.U32 R43, R41, R29, RZ ;  /* 0x0000001d292b7227 */ /* 0x000fc600078e00ff */
[----:B------:R0:W-:Y:S01]  /*1ace0*/  STL [R1+0x130], R7 ;  /* 0x0001300701007387 */ /* 0x0001e20000100800 */
[----:B------:R-:W-:Y:S02]  /*1acf0*/  IMAD.MOV R5, RZ, RZ, -R5 ;  /* 0x000000ffff057224 */ /* 0x000fe400078e0a05 */
[----:B------:R-:W-:-:S04]  /*1ad00*/  IMAD.HI.U32 R44, R41, R38, RZ ;  /* 0x00000026292c7227 */ /* 0x000fc800078e00ff */
[----:B------:R-:W-:Y:S02]  /*1ad10*/  IMAD.MOV R43, RZ, RZ, -R43 ;  /* 0x000000ffff2b7224 */ /* 0x000fe400078e0a2b */
[----:B------:R-:W-:Y:S02]  /*1ad20*/  VIADD R48, R0, 0x5e ;  /* 0x0000005e00307836 */ /* 0x000fe40000000000 */
[C---:B------:R-:W-:Y:S02]  /*1ad30*/  IMAD R4, R45.reuse, R5, R4 ;  /* 0x000000052d047224 */ /* 0x040fe400078e0204 */
[----:B------:R-:W-:Y:S01]  /*1ad40*/  IMAD.MOV R44, RZ, RZ, -R44 ;  /* 0x000000ffff2c7224 */ /* 0x000fe200078e0a2c */
[----:B------:R-:W-:Y:S01]  /*1ad50*/  IABS R40, R48 ;  /* 0x0000003000287213 */ /* 0x000fe20000000000 */
[----:B------:R-:W-:Y:S01]  /*1ad60*/  @!P5 IMAD.IADD R42, R42, 0x1, -R45 ;  /* 0x000000012a2ad824 */ /* 0x000fe200078e0a2d */
[C---:B------:R-:W-:Y:S01]  /*1ad70*/  ISETP.GT.U32.AND P5, PT, R45.reuse, R4, PT ;  /* 0x000000042d00720c */ /* 0x040fe20003fa4070 */
[----:B------:R-:W-:-:S02]  /*1ad80*/  IMAD R29, R45, R43, R29 ;  /* 0x0000002b2d1d7224 */ /* 0x000fc400078e021d */
[----:B------:R-:W-:Y:S02]  /*1ad90*/  IMAD R38, R45, R44, R38 ;  /* 0x0000002c2d267224 */ /* 0x000fe400078e0226 */
[----:B0-----:R-:W-:Y:S02]  /*1ada0*/  IMAD.MOV.U32 R7, RZ, RZ, R42 ;  /* 0x000000ffff077224 */ /* 0x001fe400078e002a */
[--C-:B------:R-:W-:Y:S01]  /*1adb0*/  @!P1 IMAD.IADD R39, R39, 0x1, -R45.reuse ;  /* 0x0000000127279824 */ /* 0x100fe200078e0a2d */
[C---:B------:R-:W-:Y:S01]  /*1adc0*/  ISETP.GT.U32.AND P1, PT, R45.reuse, R29, PT ;  /* 0x0000001d2d00720c */ /* 0x040fe20003f24070 */
[----:B------:R-:W-:Y:S02]  /*1add0*/  @!P3 IMAD.IADD R28, R28, 0x1, -R45 ;  /* 0x000000011c1cb824 */ /* 0x000fe400078e0a2d */
[----:B------:R-:W-:Y:S01]  /*1ade0*/  @!P6 IMAD.MOV R7, RZ, RZ, -R7 ;  /* 0x000000ffff07e224 */ /* 0x000fe200078e0a07 */
[----:B------:R-:W-:Y:S01]  /*1adf0*/  ISETP.GT.U32.AND P6, PT, R45, R38, PT ;  /* 0x000000262d00720c */ /* 0x000fe20003fc4070 */
[----:B------:R-:W-:Y:S01]  /*1ae00*/  IMAD.HI.U32 R5, R41, R40, RZ ;  /* 0x0000002829057227 */ /* 0x000fe200078e00ff */
[----:B------:R-:W-:-:S02]  /*1ae10*/  ISETP.GT.U32.AND P3, PT, R45, R28, PT ;  /* 0x0000001c2d00720c */ /* 0x000fc40003f64070 */
[----:B------:R0:W-:Y:S01]  /*1ae20*/  STL [R1+0x134], R7 ;  /* 0x0001340701007387 */ /* 0x0001e20000100800 */
[C---:B------:R-:W-:Y:S02]  /*1ae30*/  VIADD R47, R0.reuse, 0x5d ;  /* 0x0000005d002f7836 */ /* 0x040fe40000000000 */
[----:B------:R-:W-:Y:S02]  /*1ae40*/  IMAD.MOV R5, RZ, RZ, -R5 ;  /* 0x000000ffff057224 */ /* 0x000fe400078e0a05 */
[C---:B------:R-:W-:Y:S01]  /*1ae50*/  VIADD R53, R0.reuse, 0x5c ;  /* 0x0000005c00357836 */ /* 0x040fe20000000000 */
[----:B------:R-:W-:Y:S01]  /*1ae60*/  IABS R43, R47 ;  /* 0x0000002f002b7213 */ /* 0x000fe20000000000 */
[----:B------:R-:W-:Y:S02]  /*1ae70*/  VIADD R54, R0, 0x5b ;  /* 0x0000005b00367836 */ /* 0x000fe40000000000 */
[----:B------:R-:W-:Y:S01]  /*1ae80*/  IMAD R40, R45, R5, R40 ;  /* 0x000000052d287224 */ /* 0x000fe200078e0228 */
[----:B------:R-:W-:Y:S01]  /*1ae90*/  IABS R5, R53 ;  /* 0x0000003500057213 */ /* 0x000fe20000000000 */
[----:B------:R-:W-:Y:S01]  /*1aea0*/  @!P5 IMAD.IADD R4, R4, 0x1, -R45 ;  /* 0x000000010404d824 */ /* 0x000fe200078e0a2d */
[----:B------:R-:W-:Y:S01]  /*1aeb0*/  IABS R6, R54 ;  /* 0x0000003600067213 */ /* 0x000fe20000000000 */
[----:B0-----:R-:W-:Y:S01]  /*1aec0*/  IMAD.MOV.U32 R7, RZ, RZ, R39 ;  /* 0x000000ffff077224 */ /* 0x001fe200078e0027 */
[----:B------:R-:W-:Y:S01]  /*1aed0*/  ISETP.GE.AND P5, PT, R55, RZ, PT ;  /* 0x000000ff3700720c */ /* 0x000fe20003fa6270 */
[----:B------:R-:W-:-:S02]  /*1aee0*/  @!P1 IMAD.IADD R29, R29, 0x1, -R45 ;  /* 0x000000011d1d9824 */ /* 0x000fc400078e0a2d */
[----:B------:R-:W-:-:S04]  /*1aef0*/  IMAD.HI.U32 R42, R41, R43, RZ ;  /* 0x0000002b292a7227 */ /* 0x000fc800078e00ff */
[----:B------:R-:W-:Y:S01]  /*1af00*/  @!P6 IMAD.IADD R38, R38, 0x1, -R45 ;  /* 0x000000012626e824 */ /* 0x000fe200078e0a2d */
[----:B------:R-:W-:Y:S01]  /*1af10*/  ISETP.GT.U32.AND P6, PT, R45, R4, PT ;  /* 0x000000042d00720c */ /* 0x000fe20003fc4070 */
[----:B------:R-:W-:-:S03]  /*1af20*/  IMAD.HI.U32 R46, R41, R5, RZ ;  /* 0x00000005292e7227 */ /* 0x000fc600078e00ff */
[C---:B------:R-:W-:Y:S01]  /*1af30*/  ISETP.GT.U32.AND P1, PT, R45.reuse, R38, PT ;  /* 0x000000262d00720c */ /* 0x040fe20003f24070 */
        /* <DEDUP_REMOVED lines=9> */
[----:B------:R-:W-:Y:S02]  /*1afd0*/  IMAD R42, R45, R42, R43 ;  /* 0x0000002a2d2a7224 */ /* 0x000fe400078e022b */
[----:B0-----:R-:W-:-:S02]  /*1afe0*/  IMAD.MOV.U32 R7, RZ, RZ, R28 ;  /* 0x000000ffff077224 */ /* 0x001fc400078e001c */
[C---:B------:R-:W-:Y:S02]  /*1aff0*/  IMAD R5, R45.reuse, R46, R5 ;  /* 0x0000002e2d057224 */ /* 0x040fe400078e0205 */
[C---:B------:R-:W-:Y:S02]  /*1b000*/  IMAD R44, R45.reuse, R44, R6 ;  /* 0x0000002c2d2c7224 */ /* 0x040fe400078e0206 */
[----:B------:R-:W-:Y:S01]  /*1b010*/  @!P2 IMAD.MOV R7, RZ, RZ, -R7 ;  /* 0x000000ffff07a224 */ /* 0x000fe200078e0a07 */
[C---:B------:R-:W-:Y:S01]  /*1b020*/  ISETP.GT.U32.AND P2, PT, R45.reuse, R42, PT ;  /* 0x0000002a2d00720c */ /* 0x040fe20003f44070 */
[--C-:B------:R-:W-:Y:S01]  /*1b030*/  @!P6 IMAD.IADD R4, R4, 0x1, -R45.reuse ;  /* 0x000000010404e824 */ /* 0x100fe200078e0a2d */
[----:B------:R-:W-:Y:S01]  /*1b040*/  ISETP.GT.U32.AND P6, PT, R45, R5, PT ;  /* 0x000000052d00720c */ /* 0x000fe20003fc4070 */
[--C-:B------:R-:W-:Y:S01]  /*1b050*/  @!P0 IMAD.IADD R29, R29, 0x1, -R45.reuse ;  /* 0x000000011d1d8824 */ /* 0x100fe200078e0a2d */
[----:B------:R-:W-:Y:S01]  /*1b060*/  ISETP.GT.U32.AND P0, PT, R45, R44, PT ;  /* 0x0000002c2d00720c */ /* 0x000fe20003f04070 */
[----:B------:R-:W-:Y:S01]  /*1b070*/  @!P3 IMAD.IADD R40, R40, 0x1, -R45 ;  /* 0x000000012828b824 */ /* 0x000fe200078e0a2d */
[----:B------:R-:W-:Y:S01]  /*1b080*/  STL [R1+0x128], R7 ;  /* 0x0001280701007387 */ /* 0x000fe20000100800 */
[----:B------:R-:W-:-:S02]  /*1b090*/  VIADD R55, R0, 0x59 ;  /* 0x0000005900377836 */ /* 0x000fc40000000000 */
[----:B------:R-:W-:Y:S01]  /*1b0a0*/  VIADD R56, R0, 0x5a ;  /* 0x0000005a00387836 */ /* 0x000fe20000000000 */
[----:B------:R-:W-:Y:S01]  /*1b0b0*/  ISETP.GT.U32.AND P3, PT, R45, R40, PT ;  /* 0x000000282d00720c */ /* 0x000fe20003f64070 */
[----:B------:R-:W-:Y:S01]  /*1b0c0*/  IMAD.MOV.U32 R8, RZ, RZ, R4 ;  /* 0x000000ffff087224 */ /* 0x000fe200078e0004 */
[----:B------:R-:W-:Y:S01]  /*1b0d0*/  IABS R28, R55 ;  /* 0x00000037001c7213 */ /* 0x000fe20000000000 */
[--C-:B------:R-:W-:Y:S01]  /*1b0e0*/  @!P2 IMAD.IADD R42, R42, 0x1, -R45.reuse ;  /* 0x000000012a2aa824 */ /* 0x100fe200078e0a2d */
[----:B------:R-:W-:Y:S01]  /*1b0f0*/  IABS R6, R56 ;  /* 0x0000003800067213 */ /* 0x000fe20000000000 */
[--C-:B------:R-:W-:Y:S01]  /*1b100*/  @!P6 IMAD.IADD R5, R5, 0x1, -R45.reuse ;  /* 0x000000010505e824 */ /* 0x100fe200078e0a2d */
[----:B------:R-:W-:Y:S01]  /*1b110*/  ISETP.GE.AND P6, PT, R53, RZ, PT ;  /* 0x000000ff3500720c */ /* 0x000fe20003fc6270 */
[--C-:B------:R-:W-:Y:S01]  /*1b120*/  @!P1 IMAD.IADD R38, R38, 0x1, -R45.reuse ;  /* 0x0000000126269824 */ /* 0x100fe200078e0a2d */
[----:B------:R-:W-:Y:S01]  /*1b130*/  ISETP.GE.AND P1, PT, R49, RZ, PT ;  /* 0x000000ff3100720c */ /* 0x000fe20003f26270 */
[----:B------:R-:W-:Y:S01]  /*1b140*/  @!P0 IMAD.IADD R44, R44, 0x1, -R45 ;  /* 0x000000012c2c8824 */ /* 0x000fe200078e0a2d */
[C---:B------:R-:W-:Y:S01]  /*1b150*/  ISETP.GT.U32.AND P0, PT, R45.reuse, R42, PT ;  /* 0x0000002a2d00720c */ /* 0x040fe20003f04070 */
[----:B------:R-:W-:Y:S01]  /*1b160*/  @!P4 IMAD.MOV R8, RZ, RZ, -R8 ;  /* 0x000000ffff08c224 */ /* 0x000fe200078e0a08 */
[----:B------:R-:W-:Y:S01]  /*1b170*/  ISETP.GT.U32.AND P4, PT, R45, R5, PT ;  /* 0x000000052d00720c */ /* 0x000fe20003f84070 */
[----:B------:R-:W-:Y:S01]  /*1b180*/  IMAD.HI.U32 R39, R41, R28, RZ ;  /* 0x0000001c29277227 */ /* 0x000fe200078e00ff */
[----:B------:R-:W-:-:S02]  /*1b190*/  ISETP.GE.AND P2, PT, R47, RZ, PT ;  /* 0x000000ff2f00720c */ /* 0x000fc40003f46270 */
[----:B------:R0:W-:Y:S01]  /*1b1a0*/  STL [R1+0x120], R8 ;  /* 0x0001200801007387 */ /* 0x0001e20000100800 */
[----:B------:R-:W-:Y:S02]  /*1b1b0*/  VIADD R53, R0, 0x58 ;  /* 0x0000005800357836 */ /* 0x000fe40000000000 */
[----:B------:R-:W-:-:S04]  /*1b1c0*/  IMAD.HI.U32 R43, R41, R6, RZ ;  /* 0x00000006292b7227 */ /* 0x000fc800078e00ff */
[----:B------:R-:W-:Y:S02]  /*1b1d0*/  IMAD.MOV R4, RZ, RZ, -R39 ;  /* 0x000000ffff047224 */ /* 0x000fe400078e0a27 */
[----:B------:R-:W-:Y:S01]  /*1b1e0*/  @!P3 IMAD.IADD R40, R40, 0x1, -R45 ;  /* 0x000000012828b824 */ /* 0x000fe200078e0a2d */
[----:B------:R-:W-:Y:S01]  /*1b1f0*/  ISETP.GE.AND P3, PT, R48, RZ, PT ;  /* 0x000000ff3000720c */ /* 0x000fe20003f66270 */
[----:B0-----:R-:W-:Y:S01]  /*1b200*/  IMAD.MOV.U32 R8, RZ, RZ, R29 ;  /* 0x000000ffff087224 */ /* 0x001fe200078e001d */
[----:B------:R-:W-:Y:S01]  /*1b210*/  IABS R29, R53 ;  /* 0x00000035001d7213 */ /* 0x000fe20000000000 */
[----:B------:R-:W-:Y:S02]  /*1b220*/  IMAD.MOV.U32 R7, RZ, RZ, R38 ;  /* 0x000000ffff077224 */ /* 0x000fe400078e0026 */
[----:B------:R-:W-:Y:S02]  /*1b230*/  IMAD.MOV R43, RZ, RZ, -R43 ;  /* 0x000000ffff2b7224 */ /* 0x000fe400078e0a2b */
[----:B------:R-:W-:-:S02]  /*1b240*/  IMAD R28, R45, R4, R28 ;  /* 0x000000042d1c7224 */ /* 0x000fc400078e021c */
[----:B------:R-:W-:Y:S01]  /*1b250*/  @!P5 IMAD.MOV R7, RZ, RZ, -R7 ;  /* 0x000000ffff07d224 */ /* 0x000fe200078e0a07 */
[----:B------:R-:W-:Y:S01]  /*1b260*/  ISETP.GT.U32.AND P5, PT, R45, R44, PT ;  /* 0x0000002c2d00720c */ /* 0x000fe20003fa4070 */
[----:B------:R-:W-:-:S03]  /*1b270*/  IMAD.HI.U32 R38, R41, R29, RZ ;  /* 0x0000001d29267227 */ /* 0x000fc600078e00ff */
[----:B------:R0:W-:Y:S01]  /*1b280*/  STL [R1+0x11c], R7 ;  /* 0x00011c0701007387 */ /* 0x0001e20000100800 */
[C---:B------:R-:W-:Y:S02]  /*1b290*/  IMAD R6, R45.reuse, R43, R6 ;  /* 0x0000002b2d067224 */ /* 0x040fe400078e0206 */
[----:B------:R-:W-:Y:S02]  /*1b2a0*/  @!P1 IMAD.MOV R8, RZ, RZ, -R8 ;  /* 0x000000ffff089224 */ /* 0x000fe400078e0a08 */
[--C-:B------:R-:W-:Y:S01]  /*1b2b0*/  @!P0 IMAD.IADD R42, R42, 0x1, -R45.reuse ;  /* 0x000000012a2a8824 */ /* 0x100fe200078e0a2d */
[----:B------:R-:W-:Y:S01]  /*1b2c0*/  ISETP.GT.U32.AND P0, PT, R45, R28, PT ;  /* 0x0000001c2d00720c */ /* 0x000fe20003f04070 */
[----:B------:R-:W-:Y:S01]  /*1b2d0*/  @!P4 IMAD.IADD R5, R5, 0x1, -R45 ;  /* 0x000000010505c824 */ /* 0x000fe200078e0a2d */
[C---:B------:R-:W-:Y:S01]  /*1b2e0*/  ISETP.GT.U32.AND P1, PT, R45.reuse, R6, PT ;  /* 0x000000062d00720c */ /* 0x040fe20003f24070 */
[----:B------:R-:W-:Y:S01]  /*1b2f0*/  IMAD.MOV R38, RZ, RZ, -R38 ;  /* 0x000000ffff267224 */ /* 0x000fe200078e0a26 */
[----:B------:R1:W-:Y:S01]  /*1b300*/  STL [R1+0x118], R8 ;  /* 0x0001180801007387 */ /* 0x0003e20000100800 */
[----:B0-----:R-:W-:Y:S01]  /*1b310*/  IMAD.MOV.U32 R7, RZ, RZ, R40 ;  /* 0x000000ffff077224 */ /* 0x001fe200078e0028 */
[----:B------:R-:W-:Y:S01]  /*1b320*/  ISETP.GE.AND P4, PT, R56, RZ, PT ;  /* 0x000000ff3800720c */ /* 0x000fe20003f86270 */
[----:B------:R-:W-:-:S02]  /*1b330*/  IMAD R29, R45, R38, R29 ;  /* 0x000000262d1d7224 */ /* 0x000fc400078e021d */
[----:B------:R-:W-:Y:S01]  /*1b340*/  @!P3 IMAD.MOV R7, RZ, RZ, -R7 ;  /* 0x000000ffff07b224 */ /* 0x000fe200078e0a07 */
[----:B------:R-:W-:Y:S01]  /*1b350*/  ISETP.GE.AND P3, PT, R54, RZ, PT ;  /* 0x000000ff3600720c */ /* 0x000fe20003f66270 */
[----:B------:R-:W-:Y:S02]  /*1b360*/  VIADD R54, R0, 0x57 ;  /* 0x0000005700367836 */ /* 0x000fe40000000000 */
[----:B------:R-:W-:Y:S01]  /*1b370*/  @!P0 IMAD.IADD R28, R28, 0x1, -R45 ;  /* 0x000000011c1c8824 */ /* 0x000fe200078e0a2d */
[----:B------:R0:W-:Y:S01]  /*1b380*/  STL [R1+0x110], R7 ;  /* 0x0001100701007387 */ /* 0x0001e20000100800 */
[----:B-1----:R-:W-:Y:S01]  /*1b390*/  IMAD.MOV.U32 R8, RZ, RZ, R5 ;  /* 0x000000ffff087224 */ /* 0x002fe200078e0005 */
[----:B------:R-:W-:Y:S01]  /*1b3a0*/  IABS R4, R54 ;  /* 0x0000003600047213 */ /* 0x000fe20000000000 */
[--C-:B------:R-:W-:Y:S01]  /*1b3b0*/  @!P1 IMAD.IADD R6, R6, 0x1, -R45.reuse ;  /* 0x0000000106069824 */ /* 0x100fe200078e0a2d */
[----:B------:R-:W-:Y:S01]  /*1b3c0*/  ISETP.GE.AND P1, PT, R53, RZ, PT ;  /* 0x000000ff3500720c */ /* 0x000fe20003f26270 */
[----:B------:R-:W-:Y:S01]  /*1b3d0*/  @!P6 IMAD.MOV R8, RZ, RZ, -R8 ;  /* 0x000000ffff08e224 */ /* 0x000fe200078e0a08 */
[----:B------:R-:W-:Y:S01]  /*1b3e0*/  ISETP.GT.U32.AND P6, PT, R45, R29, PT ;  /* 0x0000001d2d00720c */ /* 0x000fe20003fc4070 */
[----:B------:R-:W-:Y:S01]  /*1b3f0*/  @!P5 IMAD.IADD R44, R44, 0x1, -R45 ;  /* 0x000000012c2cd824 */ /* 0x000fe200078e0a2d */
[----:B------:R-:W-:Y:S01]  /*1b400*/  ISETP.GE.AND P5, PT, R55, RZ, PT ;  /* 0x000000ff3700720c */ /* 0x000fe20003fa6270 */
[----:B------:R-:W-:Y:S01]  /*1b410*/  VIADD R55, R0, 0x56 ;  /* 0x0000005600377836 */ /* 0x000fe20000000000 */
[----:B------:R-:W-:Y:S01]  /*1b420*/  ISETP.GT.U32.AND P0, PT, R45, R6, PT ;  /* 0x000000062d00720c */ /* 0x000fe20003f04070 */
[----:B0-----:R-:W-:-:S02]  /*1b430*/  IMAD.MOV.U32 R7, RZ, RZ, R42 ;  /* 0x000000ffff077224 */ /* 0x001fc400078e002a */
[----:B------:R-:W-:Y:S01]  /*1b440*/  IMAD.HI.U32 R38, R41, R4, RZ ;  /* 0x0000000429267227 */ /* 0x000fe200078e00ff */
[----:B------:R-:W-:-:S03]  /*1b450*/  IABS R39, R55 ;  /* 0x0000003700277213 */ /* 0x000fc60000000000 */
[----:B------:R-:W-:Y:S01]  /*1b460*/  @!P2 IMAD.MOV R7, RZ, RZ, -R7 ;  /* 0x000000ffff07a224 */ /* 0x000fe200078e0a07 */
[----:B------:R-:W-:Y:S01]  /*1b470*/  ISETP.GT.U32.AND P2, PT, R45, R28, PT ;  /* 0x0000001c2d00720c */ /* 0x000fe20003f44070 */
[----:B------:R-:W-:Y:S02]  /*1b480*/  @!P6 IMAD.IADD R29, R29, 0x1, -R45 ;  /* 0x000000011d1de824 */ /* 0x000fe400078e0a2d */
[----:B------:R-:W-:Y:S01]  /*1b490*/  IMAD.HI.U32 R5, R41, R39, RZ ;  /* 0x0000002729057227 */ /* 0x000fe200078e00ff */
[----:B------:R0:W-:Y:S02]  /*1b4a0*/  STL [R1+0x10c], R7 ;  /* 0x00010c0701007387 */ /* 0x0001e40000100800 */
[----:B------:R-:W-:Y:S01]  /*1b4b0*/  ISETP.GT.U32.AND P6, PT, R45, R29, PT ;  /* 0x0000001d2d00720c */ /* 0x000fe20003fc4070 */
[----:B------:R-:W-:Y:S01]  /*1b4c0*/  IMAD.MOV R38, RZ, RZ, -R38 ;  /* 0x000000ffff267224 */ /* 0x000fe200078e0a26 */
[----:B------:R-:W-:Y:S01]  /*1b4d0*/  STL [R1+0x108], R8 ;  /* 0x0001080801007387 */ /* 0x000fe20000100800 */
[----:B------:R-:W-:-:S02]  /*1b4e0*/  IMAD.MOV R5, RZ, RZ, -R5 ;  /* 0x000000ffff057224 */ /* 0x000fc400078e0a05 */
[--C-:B------:R-:W-:Y:S01]  /*1b4f0*/  @!P0 IMAD.IADD R6, R6, 0x1, -R45.reuse ;  /* 0x0000000106068824 */ /* 0x100fe200078e0a2d */
[----:B------:R-:W-:Y:S01]  /*1b500*/  ISETP.GE.AND P0, PT, R55, RZ, PT ;  /* 0x000000ff3700720c */ /* 0x000fe20003f06270 */
[----:B------:R-:W-:Y:S02]  /*1b510*/  @!P2 IMAD.IADD R28, R28, 0x1, -R45 ;  /* 0x000000011c1ca824 */ /* 0x000fe400078e0a2d */
[----:B0-----:R-:W-:Y:S02]  /*1b520*/  IMAD.MOV.U32 R7, RZ, RZ, R44 ;  /* 0x000000ffff077224 */ /* 0x001fe400078e002c */
[----:B------:R-:W-:Y:S02]  /*1b530*/  IMAD R42, R45, R38, R4 ;  /* 0x000000262d2a7224 */ /* 0x000fe400078e0204 */
[----:B------:R-:W-:Y:S01]  /*1b540*/  @!P3 IMAD.MOV R7, RZ, RZ, -R7 ;  /* 0x000000ffff07b224 */ /* 0x000fe200078e0a07 */
[----:B------:R-:W-:Y:S01]  /*1b550*/  ISETP.GE.AND P3, PT, R54, RZ, PT ;  /* 0x000000ff3600720c */ /* 0x000fe20003f66270 */
[----:B------:R-:W-:-:S02]  /*1b560*/  VIADD R55, R0, 0x55 ;  /* 0x0000005500377836 */ /* 0x000fc40000000000 */
[----:B------:R-:W-:Y:S01]  /*1b570*/  IMAD R39, R45, R5, R39 ;  /* 0x000000052d277224 */ /* 0x000fe200078e0227 */
[----:B------:R0:W-:Y:S01]  /*1b580*/  STL [R1+0x104], R7 ;  /* 0x0001040701007387 */ /* 0x0001e20000100800 */
[----:B------:R-:W-:Y:S01]  /*1b590*/  @!P6 IMAD.IADD R29, R29, 0x1, -R45 ;  /* 0x000000011d1de824 */ /* 0x000fe200078e0a2d */
[----:B------:R-:W-:Y:S01]  /*1b5a0*/  ISETP.GE.AND P2, PT, R55, RZ, PT ;  /* 0x000000ff3700720c */ /* 0x000fe20003f46270 */
[----:B------:R-:W-:Y:S01]  /*1b5b0*/  @!P4 IMAD.MOV R6, RZ, RZ, -R6 ;  /* 0x000000ffff06c224 */ /* 0x000fe200078e0a06 */
[----:B------:R-:W-:Y:S01]  /*1b5c0*/  IABS R5, R55 ;  /* 0x0000003700057213 */ /* 0x000fe20000000000 */
[C---:B------:R-:W-:Y:S01]  /*1b5d0*/  VIADD R55, R0.reuse, 0x53 ;  /* 0x0000005300377836 */ /* 0x040fe20000000000 */
[----:B------:R-:W-:Y:S01]  /*1b5e0*/  ISETP.GT.U32.AND P6, PT, R45, R39, PT ;  /* 0x000000272d00720c */ /* 0x000fe20003fc4070 */
[----:B------:R-:W-:Y:S01]  /*1b5f0*/  VIADD R49, R0, 0x52 ;  /* 0x0000005200317836 */ /* 0x000fe20000000000 */
[----:B------:R1:W-:Y:S01]  /*1b600*/  STL [R1+0x100], R6 ;  /* 0x0001000601007387 */ /* 0x0003e20000100800 */
[----:B------:R-:W-:Y:S01]  /*1b610*/  IMAD.HI.U32 R44, R41, R5, RZ ;  /* 0x00000005292c7227 */ /* 0x000fe200078e00ff */
[----:B------:R-:W-:-:S03]  /*1b620*/  IABS R43, R55 ;  /* 0x00000037002b7213 */ /* 0x000fc60000000000 */
[----:B0-----:R-:W-:Y:S02]  /*1b630*/  IMAD.MOV.U32 R7, RZ, RZ, R28 ;  /* 0x000000ffff077224 */ /* 0x001fe400078e001c */
[----:B------:R-:W-:Y:S02]  /*1b640*/  IMAD.MOV.U32 R28, RZ, RZ, R43 ;  /* 0x000000ffff1c7224 */ /* 0x000fe400078e002b */
[----:B------:R-:W-:Y:S01]  /*1b650*/  @!P5 IMAD.MOV R7, RZ, RZ, -R7 ;  /* 0x000000ffff07d224 */ /* 0x000fe200078e0a07 */
[----:B------:R-:W-:Y:S01]  /*1b660*/  ISETP.GT.U32.AND P5, PT, R45, R42, PT ;  /* 0x0000002a2d00720c */ /* 0x000fe20003fa4070 */
[----:B------:R-:W-:Y:S01]  /*1b670*/  VIADD R54, R0, 0x54 ;  /* 0x0000005400367836 */ /* 0x000fe20000000000 */
[----:B-1----:R-:W-:Y:S01]  /*1b680*/  IABS R6, R49 ;  /* 0x0000003100067213 */ /* 0x002fe20000000000 */
[----:B------:R-:W-:Y:S01]  /*1b690*/  IMAD.MOV R43, RZ, RZ, -R44 ;  /* 0x000000ffff2b7224 */ /* 0x000fe200078e0a2c */
[----:B------:R0:W-:Y:S01]  /*1b6a0*/  STL [R1+0xfc], R7 ;  /* 0x0000fc0701007387 */ /* 0x0001e20000100800 */
[----:B------:R-:W-:Y:S01]  /*1b6b0*/  @!P6 IMAD.IADD R39, R39, 0x1, -R45 ;  /* 0x000000012727e824 */ /* 0x000fe200078e0a2d */
[----:B------:R-:W-:Y:S01]  /*1b6c0*/  IABS R4, R54 ;  /* 0x0000003600047213 */ /* 0x000fe20000000000 */
[----:B------:R-:W-:Y:S01]  /*1b6d0*/  IMAD R5, R45, R43, R5 ;  /* 0x0000002b2d057224 */ /* 0x000fe200078e0205 */
[----:B------:R-:W-:Y:S01]  /*1b6e0*/  ISETP.GE.AND P4, PT, R54, RZ, PT ;  /* 0x000000ff3600720c */ /* 0x000fe20003f86270 */
[----:B------:R-:W-:-:S04]  /*1b6f0*/  IMAD.HI.U32 R43, R41, R6, RZ ;  /* 0x00000006292b7227 */ /* 0x000fc800078e00ff */
        /* <DEDUP_REMOVED lines=13> */
[C---:B------:R-:W-:Y:S02]  /*1b7d0*/  IMAD R4, R45.reuse, R38, R4 ;  /* 0x000000262d047224 */ /* 0x040fe400078e0204 */
[----:B------:R-:W-:Y:S01]  /*1b7e0*/  IMAD.MOV R44, RZ, RZ, -R44 ;  /* 0x000000ffff2c7224 */ /* 0x000fe200078e0a2c */
[----:B------:R-:W-:Y:S01]  /*1b7f0*/  IABS R40, R48 ;  /* 0x0000003000287213 */ /* 0x000fe20000000000 */
[--C-:B------:R-:W-:Y:S01]  /*1b800*/  @!P6 IMAD.IADD R42, R42, 0x1, -R45.reuse ;  /* 0x000000012a2ae824 */ /* 0x100fe200078e0a2d */
[----:B------:R-:W-:Y:S01]  /*1b810*/  ISETP.GT.U32.AND P6, PT, R45, R4, PT ;  /* 0x000000042d00720c */ /* 0x000fe20003fc4070 */
[----:B------:R-:W-:Y:S01]  /*1b820*/  @!P1 IMAD.IADD R39, R39, 0x1, -R45 ;  /* 0x0000000127279824 */ /* 0x000fe200078e0a2d */
[C---:B------:R-:W-:Y:S01]  /*1b830*/  ISETP.GT.U32.AND P1, PT, R45.reuse, R6, PT ;  /* 0x000000062d00720c */ /* 0x040fe20003f24070 */
[----:B------:R-:W-:-:S02]  /*1b840*/  IMAD R28, R45, R44, R28 ;  /* 0x0000002c2d1c7224 */ /* 0x000fc400078e021c */
[----:B------:R-:W-:Y:S02]  /*1b850*/  @!P5 IMAD.IADD R5, R5, 0x1, -R45 ;  /* 0x000000010505d824 */ /* 0x000fe400078e0a2d */
[----:B0-----:R-:W-:Y:S02]  /*1b860*/  IMAD.MOV.U32 R7, RZ, RZ, R42 ;  /* 0x000000ffff077224 */ /* 0x001fe400078e002a */
[C---:B------:R-:W-:Y:S01]  /*1b870*/  VIADD R47, R0.reuse, 0x50 ;  /* 0x00000050002f7836 */ /* 0x040fe20000000000 */
[C---:B------:R-:W-:Y:S01]  /*1b880*/  ISETP.GT.U32.AND P5, PT, R45.reuse, R5, PT ;  /* 0x000000052d00720c */ /* 0x040fe20003fa4070 */
[----:B------:R-:W-:Y:S01]  /*1b890*/  @!P3 IMAD.MOV R7, RZ, RZ, -R7 ;  /* 0x000000ffff07b224 */ /* 0x000fe200078e0a07 */
[----:B------:R-:W-:Y:S01]  /*1b8a0*/  ISETP.GT.U32.AND P3, PT, R45, R28, PT ;  /* 0x0000001c2d00720c */ /* 0x000fe20003f64070 */
[----:B------:R-:W-:Y:S01]  /*1b8b0*/  IMAD.HI.U32 R38, R41, R40, RZ ;  /* 0x0000002829267227 */ /* 0x000fe200078e00ff */
[----:B------:R-:W-:Y:S02]  /*1b8c0*/  IABS R43, R47 ;  /* 0x0000002f002b7213 */ /* 0x000fe40000000000 */
[----:B------:R0:W-:Y:S01]  /*1b8d0*/  STL [R1+0xf8], R7 ;  /* 0x0000f80701007387 */ /* 0x0001e20000100800 */
[----:B------:R-:W-:-:S02]  /*1b8e0*/  VIADD R54, R0, 0x4e ;  /* 0x0000004e00367836 */ /* 0x000fc40000000000 */
[----:B------:R-:W-:Y:S02]  /*1b8f0*/  IMAD.MOV R38, RZ, RZ, -R38 ;  /* 0x000000ffff267224 */ /* 0x000fe400078e0a26 */
[----:B------:R-:W-:Y:S01]  /*1b900*/  VIADD R53, R0, 0x4f ;  /* 0x0000004f00357836 */ /* 0x000fe20000000000 */
[----:B------:R-:W-:Y:S01]  /*1b910*/  IABS R29, R54 ;  /* 0x00000036001d7213 */ /* 0x000fe20000000000 */
[----:B------:R-:W-:Y:S02]  /*1b920*/  @!P1 IMAD.IADD R6, R6, 0x1, -R45 ;  /* 0x0000000106069824 */ /* 0x000fe400078e0a2d */
[----:B------:R-:W-:Y:S01]  /*1b930*/  IMAD R40, R45, R38, R40 ;  /* 0x000000262d287224 */ /* 0x000fe200078e0228 */
[----:B------:R-:W-:Y:S01]  /*1b940*/  IABS R38, R53 ;  /* 0x0000003500267213 */ /* 0x000fe20000000000 */
[----:B0-----:R-:W-:Y:S02]  /*1b950*/  IMAD.MOV.U32 R7, RZ, RZ, R39 ;  /* 0x000000ffff077224 */ /* 0x001fe400078e0027 */
        /* <DEDUP_REMOVED lines=438> */
[----:B------:R-:W-:Y:S02]  /*1d4c0*/  IMAD.MOV R38, RZ, RZ, -R38 ;  /* 0x000000ffff267224 */ /* 0x000fe400078e0a26 */
[C---:B------:R-:W-:Y:S01]  /*1d4d0*/  IMAD R42, R45.reuse, R6, R4 ;  /* 0x000000062d2a7224 */ /* 0x040fe200078e0204 */
[----:B------:R0:W-:Y:S01]  /*1d4e0*/  STL [R1+0x48], R7 ;  /* 0x0000480701007387 */ /* 0x0001e20000100800 */
[----:B------:R-:W-:Y:S01]  /*1d4f0*/  VIADD R55, R0, 0x2e ;  /* 0x0000002e00377836 */ /* 0x000fe20000000000 */
[----:B------:R-:W-:Y:S01]  /*1d500*/  IABS R6, R49 ;  /* 0x0000003100067213 */ /* 0x000fe20000000000 */
[----:B------:R-:W-:-:S02]  /*1d510*/  IMAD R39, R45, R38, R39 ;  /* 0x000000262d277224 */ /* 0x000fc400078e0227 */
[C---:B------:R-:W-:Y:S01]  /*1d520*/  VIADD R54, R0.reuse, 0x2d ;  /* 0x0000002d00367836 */ /* 0x040fe20000000000 */
[----:B------:R-:W-:Y:S01]  /*1d530*/  ISETP.GE.AND P2, PT, R55, RZ, PT ;  /* 0x000000ff3700720c */ /* 0x000fe20003f46270 */
        /* <DEDUP_REMOVED lines=36> */
[----:B------:R-:W-:Y:S02]  /*1d780*/  IMAD.MOV R44, RZ, RZ, -R44 ;  /* 0x000000ffff2c7224 */ /* 0x000fe400078e0a2c */
[C---:B------:R-:W-:Y:S01]  /*1d790*/  IMAD R6, R45.reuse, R43, R6 ;  /* 0x0000002b2d067224 */ /* 0x040fe200078e0206 */
[----:B------:R0:W-:Y:S01]  /*1d7a0*/  STL [R1+0x204], R7 ;  /* 0x0002040701007387 */ /* 0x0001e20000100800 */
[C---:B------:R-:W-:Y:S01]  /*1d7b0*/  IMAD R4, R45.reuse, R38, R4 ;  /* 0x000000262d047224 */ /* 0x040fe200078e0204 */
[----:B------:R-:W-:Y:S01]  /*1d7c0*/  IABS R43, R47 ;  /* 0x0000002f002b7213 */ /* 0x000fe20000000000 */
[----:B------:R-:W-:-:S02]  /*1d7d0*/  IMAD R28, R45, R44, R28 ;  /* 0x0000002c2d1c7224 */ /* 0x000fc400078e021c */
[--C-:B------:R-:W-:Y:S02]  /*1d7e0*/  @!P3 IMAD.IADD R5, R5, 0x1, -R45.reuse ;  /* 0x000000010505b824 */ /* 0x100fe400078e0a2d */
        /* <DEDUP_REMOVED lines=19> */
[----:B------:R-:W-:Y:S01]  /*1d920*/  @!P6 IMAD.IADD R28, R28, 0x1, -R45 ;  /* 0x000000011c1ce824 */ /* 0x000fe200078e0a2d */
[C---:B------:R-:W-:Y:S01]  /*1d930*/  ISETP.GT.U32.AND P6, PT, R45.reuse, R4, PT ;  /* 0x000000042d00720c */ /* 0x040fe20003fc4070 */
[----:B------:R-:W-:Y:S01]  /*1d940*/  @!P0 IMAD.MOV R7, RZ, RZ, -R7 ;  /* 0x000000ffff078224 */ /* 0x000fe200078e0a07 */
[----:B------:R-:W-:Y:S01]  /*1d950*/  ISETP.GT.U32.AND P0, PT, R45, R6, PT ;  /* 0x000000062d00720c */ /* 0x000fe20003f04070 */
[----:B------:R-:W-:Y:S01]  /*1d960*/  IMAD.HI.U32 R44, R41, R29, RZ ;  /* 0x0000001d292c7227 */ /* 0x000fe200078e00ff */
[----:B------:R-:W-:Y:S02]  /*1d970*/  ISETP.GT.U32.AND P1, PT, R45, R28, PT ;  /* 0x0000001c2d00720c */ /* 0x000fe40003f24070 */
[----:B------:R0:W-:Y:S01]  /*1d980*/  STL [R1+0x1dc], R7 ;  /* 0x0001dc0701007387 */ /* 0x0001e20000100800 */
[----:B------:R-:W-:-:S02]  /*1d990*/  IMAD.MOV R42, RZ, RZ, -R42 ;  /* 0x000000ffff2a7224 */ /* 0x000fc400078e0a2a */
[----:B------:R-:W-:Y:S01]  /*1d9a0*/  @!P3 IMAD.IADD R5, R5, 0x1, -R45 ;  /* 0x000000010505b824 */ /* 0x000fe200078e0a2d */
[----:B------:R-:W-:Y:S01]  /*1d9b0*/  ISETP.GT.U32.AND P3, PT, R45, R40, PT ;  /* 0x000000282d00720c */ /* 0x000fe20003f64070 */
[----:B------:R-:W-:-:S04]  /*1d9c0*/  IMAD.HI.U32 R46, R41, R38, RZ ;  /* 0x00000026292e7227 */ /* 0x000fc800078e00ff */
        /* <DEDUP_REMOVED lines=14> */
[----:B------:R-:W-:Y:S01]  /*1dab0*/  ISETP.GT.U32.AND P6, PT, R45, R38, PT ;  /* 0x000000262d00720c */ /* 0x000fe20003fc4070 */
[--C-:B------:R-:W-:Y:S01]  /*1dac0*/  @!P1 IMAD.IADD R28, R28, 0x1, -R45.reuse ;  /* 0x000000011c1c9824 */ /* 0x100fe200078e0a2d */
[----:B------:R-:W-:Y:S01]  /*1dad0*/  ISETP.GE.AND P1, PT, R49, RZ, PT ;  /* 0x000000ff3100720c */ /* 0x000fe20003f26270 */
[----:B------:R-:W-:Y:S01]  /*1dae0*/  VIADD R55, R0, 0x25 ;  /* 0x0000002500377836 */ /* 0x000fe20000000000 */
[----:B------:R-:W-:Y:S01]  /*1daf0*/  IABS R29, R56 ;  /* 0x00000038001d7213 */ /* 0x000fe20000000000 */
[----:B------:R-:W-:Y:S01]  /*1db00*/  @!P2 IMAD.IADD R42, R42, 0x1, -R45 ;  /* 0x000000012a2aa824 */ /* 0x000fe200078e0a2d */
[----:B------:R-:W-:Y:S01]  /*1db10*/  ISETP.GT.U32.AND P3, PT, R45, R40, PT ;  /* 0x000000282d00720c */ /* 0x000fe20003f64070 */
[----:B------:R-:W-:Y:S01]  /*1db20*/  IMAD.MOV.U32 R8, RZ, RZ, R4 ;  /* 0x000000ffff087224 */ /* 0x000fe200078e0004 */
[----:B------:R-:W-:Y:S01]  /*1db30*/  IABS R5, R55 ;  /* 0x0000003700057213 */ /* 0x000fe20000000000 */
[----:B------:R-:W-:Y:S01]  /*1db40*/  IMAD.HI.U32 R43, R41, R29, RZ ;  /* 0x0000001d292b7227 */ /* 0x000fe200078e00ff */
[----:B------:R-:W-:-:S03]  /*1db50*/  ISETP.GE.AND P2, PT, R47, RZ, PT ;  /* 0x000000ff2f00720c */ /* 0x000fc60003f46270 */
[----:B0-----:R-:W-:Y:S02]  /*1db60*/  IMAD.MOV.U32 R7, RZ, RZ, R28 ;  /* 0x000000ffff077224 */ /* 0x001fe400078e001c */
[----:B------:R-:W-:Y:S01]  /*1db70*/  @!P0 IMAD.IADD R44, R44, 0x1, -R45 ;  /* 0x000000012c2c8824 */ /* 0x000fe200078e0a2d */
[----:B------:R-:W-:Y:S01]  /*1db80*/  ISETP.GT.U32.AND P0, PT, R45, R42, PT ;  /* 0x0000002a2d00720c */ /* 0x000fe20003f04070 */
[----:B------:R-:W-:Y:S02]  /*1db90*/  IMAD.MOV R43, RZ, RZ, -R43 ;  /* 0x000000ffff2b7224 */ /* 0x000fe400078e0a2b */
[----:B------:R-:W-:-:S04]  /*1dba0*/  IMAD.HI.U32 R39, R41, R5, RZ ;  /* 0x0000000529277227 */ /* 0x000fc800078e00ff */
[----:B------:R-:W-:Y:S02]  /*1dbb0*/  @!P4 IMAD.MOV R8, RZ, RZ, -R8 ;  /* 0x000000ffff08c224 */ /* 0x000fe400078e0a08 */
[----:B------:R-:W-:Y:S01]  /*1dbc0*/  @!P5 IMAD.MOV R7, RZ, RZ, -R7 ;  /* 0x000000ffff07d224 */ /* 0x000fe200078e0a07 */
[----:B------:R-:W-:Y:S01]  /*1dbd0*/  ISETP.GT.U32.AND P5, PT, R45, R44, PT ;  /* 0x0000002c2d00720c */ /* 0x000fe20003fa4070 */
[--C-:B------:R-:W-:Y:S01]  /*1dbe0*/  @!P6 IMAD.IADD R38, R38, 0x1, -R45.reuse ;  /* 0x000000012626e824 */ /* 0x100fe200078e0a2d */
[----:B------:R-:W-:Y:S01]  /*1dbf0*/  ISETP.GE.AND P6, PT, R53, RZ, PT ;  /* 0x000000ff3500720c */ /* 0x000fe20003fc6270 */
[----:B------:R-:W-:Y:S01]  /*1dc00*/  @!P1 IMAD.MOV R6, RZ, RZ, -R6 ;  /* 0x000000ffff069224 */ /* 0x000fe200078e0a06 */
[----:B------:R-:W-:Y:S01]  /*1dc10*/  STL [R1+0x1cc], R8 ;  /* 0x0001cc0801007387 */ /* 0x000fe20000100800 */
[----:B------:R-:W-:Y:S01]  /*1dc20*/  @!P3 IMAD.IADD R40, R40, 0x1, -R45 ;  /* 0x000000012828b824 */ /* 0x000fe200078e0a2d */
[----:B------:R-:W-:Y:S01]  /*1dc30*/  ISETP.GE.AND P3, PT, R48, RZ, PT ;  /* 0x000000ff3000720c */ /* 0x000fe20003f66270 */
[C---:B------:R-:W-:Y:S01]  /*1dc40*/  IMAD R29, R45.reuse, R43, R29 ;  /* 0x0000002b2d1d7224 */ /* 0x040fe200078e021d */
[----:B------:R0:W-:Y:S01]  /*1dc50*/  STL [R1+0x1c8], R7 ;  /* 0x0001c80701007387 */ /* 0x0001e20000100800 */
[----:B------:R-:W-:Y:S01]  /*1dc60*/  IMAD.MOV R4, RZ, RZ, -R39 ;  /* 0x000000ffff047224 */ /* 0x000fe200078e0a27 */
[C---:B------:R-:W-:Y:S01]  /*1dc70*/  ISETP.GT.U32.AND P4, PT, R45.reuse, R38, PT ;  /* 0x000000262d00720c */ /* 0x040fe20003f84070 */
[----:B------:R-:W-:Y:S01]  /*1dc80*/  VIADD R53, R0, 0x24 ;  /* 0x0000002400357836 */ /* 0x000fe20000000000 */
[----:B------:R1:W-:Y:S01]  /*1dc90*/  STL [R1+0x1bc], R6 ;  /* 0x0001bc0601007387 */ /* 0x0003e20000100800 */
[----:B------:R-:W-:Y:S01]  /*1dca0*/  ISETP.GT.U32.AND P1, PT, R45, R29, PT ;  /* 0x0000001d2d00720c */ /* 0x000fe20003f24070 */
[----:B------:R-:W-:-:S02]  /*1dcb0*/  @!P0 IMAD.IADD R42, R42, 0x1, -R45 ;  /* 0x000000012a2a8824 */ /* 0x000fc400078e0a2d */
[----:B------:R-:W-:Y:S01]  /*1dcc0*/  IABS R28, R53 ;  /* 0x00000035001c7213 */ /* 0x000fe20000000000 */
[----:B------:R-:W-:Y:S01]  /*1dcd0*/  @!P5 IMAD.IADD R44, R44, 0x1, -R45 ;  /* 0x000000012c2cd824 */ /* 0x000fe200078e0a2d */
[----:B------:R-:W-:Y:S01]  /*1dce0*/  ISETP.GE.AND P5, PT, R55, RZ, PT ;  /* 0x000000ff3700720c */ /* 0x000fe20003fa6270 */
[----:B0-----:R-:W-:Y:S02]  /*1dcf0*/  IMAD.MOV.U32 R7, RZ, RZ, R40 ;  /* 0x000000ffff077224 */ /* 0x001fe400078e0028 */
[----:B------:R-:W-:Y:S02]  /*1dd00*/  VIADD R55, R0, 0x22 ;  /* 0x0000002200377836 */ /* 0x000fe40000000000 */
[C---:B-1----:R-:W-:Y:S02]  /*1dd10*/  IMAD R6, R45.reuse, R4, R5 ;  /* 0x000000042d067224 */ /* 0x042fe400078e0205 */
[----:B------:R-:W-:Y:S01]  /*1dd20*/  IMAD.MOV.U32 R4, RZ, RZ, R28 ;  /* 0x000000ffff047224 */ /* 0x000fe200078e001c */
[----:B------:R-:W-:Y:S01]  /*1dd30*/  IABS R28, R55 ;  /* 0x00000037001c7213 */ /* 0x000fe20000000000 */
[----:B------:R-:W-:Y:S01]  /*1dd40*/  @!P3 IMAD.MOV R7, RZ, RZ, -R7 ;  /* 0x000000ffff07b224 */ /* 0x000fe200078e0a07 */
[----:B------:R-:W-:Y:S01]  /*1dd50*/  ISETP.GT.U32.AND P0, PT, R45, R6, PT ;  /* 0x000000062d00720c */ /* 0x000fe20003f04070 */
[----:B------:R-:W-:Y:S01]  /*1dd60*/  IMAD.HI.U32 R39, R41, R4, RZ ;  /* 0x0000000429277227 */ /* 0x000fe200078e00ff */
[----:B------:R-:W-:-:S02]  /*1dd70*/  ISETP.GE.AND P3, PT, R54, RZ, PT ;  /* 0x000000ff3600720c */ /* 0x000fc40003f66270 */
[----:B------:R0:W-:Y:S01]  /*1dd80*/  STL [R1+0x1ac], R7 ;  /* 0x0001ac0701007387 */ /* 0x0001e20000100800 */
[--C-:B------:R-:W-:Y:S01]  /*1dd90*/  @!P4 IMAD.IADD R38, R38, 0x1, -R45.reuse ;  /* 0x000000012626c824 */ /* 0x100fe200078e0a2d */
[----:B------:R-:W-:Y:S01]  /*1dda0*/  ISETP.GE.AND P4, PT, R56, RZ, PT ;  /* 0x000000ff3800720c */ /* 0x000fe20003f86270 */
[----:B------:R-:W-:Y:S01]  /*1ddb0*/  @!P1 IMAD.IADD R29, R29, 0x1, -R45 ;  /* 0x000000011d1d9824 */ /* 0x000fe200078e0a2d */
        /* <DEDUP_REMOVED lines=8> */
[C---:B------:R-:W-:Y:S01]  /*1de40*/  ISETP.GT.U32.AND P2, PT, R45.reuse, R6, PT ;  /* 0x000000062d00720c */ /* 0x040fe20003f44070 */
[----:B------:R-:W-:Y:S01]  /*1de50*/  @!P6 IMAD.MOV R8, RZ, RZ, -R8 ;  /* 0x000000ffff08e224 */ /* 0x000fe200078e0a08 */
[----:B------:R-:W-:Y:S01]  /*1de60*/  ISETP.GT.U32.AND P6, PT, R45, R4, PT ;  /* 0x000000042d00720c */ /* 0x000fe20003fc4070 */
[----:B------:R-:W-:Y:S01]  /*1de70*/  VIADD R54, R0, 0x23 ;  /* 0x0000002300367836 */ /* 0x000fe20000000000 */
[----:B------:R0:W-:Y:S01]  /*1de80*/  STL [R1+0x194], R7 ;  /* 0x0001940701007387 */ /* 0x0001e20000100800 */
[----:B------:R-:W-:-:S03]  /*1de90*/  IMAD.HI.U32 R38, R41, R28, RZ ;  /* 0x0000001c29267227 */ /* 0x000fc600078e00ff */
[----:B------:R-:W-:Y:S01]  /*1dea0*/  IABS R5, R54 ;  /* 0x0000003600057213 */ /* 0x000fe20000000000 */
[----:B------:R-:W-:Y:S01]  /*1deb0*/  @!P0 IMAD.IADD R29, R29, 0x1, -R45 ;  /* 0x000000011d1d8824 */ /* 0x000fe200078e0a2d */
[----:B------:R-:W-:Y:S01]  /*1dec0*/  STL [R1+0x190], R8 ;  /* 0x0001900801007387 */ /* 0x000fe20000100800 */
[----:B------:R-:W-:Y:S01]  /*1ded0*/  IMAD.MOV R38, RZ, RZ, -R38 ;  /* 0x000000ffff267224 */ /* 0x000fe200078e0a26 */
[----:B------:R-:W-:Y:S01]  /*1dee0*/  ISETP.GE.AND P0, PT, R55, RZ, PT ;  /* 0x000000ff3700720c */ /* 0x000fe20003f06270 */
[----:B------:R-:W-:-:S04]  /*1def0*/  IMAD.HI.U32 R39, R41, R5, RZ ;  /* 0x0000000529277227 */ /* 0x000fc800078e00ff */
[----:B0-----:R-:W-:Y:S02]  /*1df00*/  IMAD.MOV.U32 R7, RZ, RZ, R44 ;  /* 0x000000ffff077224 */ /* 0x001fe400078e002c */
[----:B------:R-:W-:Y:S02]  /*1df10*/  @!P6 IMAD.IADD R4, R4, 0x1, -R45 ;  /* 0x000000010404e824 */ /* 0x000fe400078e0a2d */
[----:B------:R-:W-:Y:S01]  /*1df20*/  @!P3 IMAD.MOV R7, RZ, RZ, -R7 ;  /* 0x000000ffff07b224 */ /* 0x000fe200078e0a07 */
[----:B------:R-:W-:Y:S01]  /*1df30*/  ISETP.GE.AND P3, PT, R54, RZ, PT ;  /* 0x000000ff3600720c */ /* 0x000fe20003f66270 */
[----:B------:R-:W-:Y:S01]  /*1df40*/  IMAD.MOV R39, RZ, RZ, -R39 ;  /* 0x000000ffff277224 */ /* 0x000fe200078e0a27 */
[----:B------:R-:W-:Y:S01]  /*1df50*/  ISETP.GT.U32.AND P6, PT, R45, R4, PT ;  /* 0x000000042d00720c */ /* 0x000fe20003fc4070 */
[----:B------:R-:W-:Y:S01]  /*1df60*/  @!P2 IMAD.IADD R6, R6, 0x1, -R45 ;  /* 0x000000010606a824 */ /* 0x000fe200078e0a2d */
[----:B------:R0:W-:Y:S01]  /*1df70*/  STL [R1+0x18c], R7 ;  /* 0x00018c0701007387 */ /* 0x0001e20000100800 */
[----:B------:R-:W-:-:S02]  /*1df80*/  VIADD R54, R0, 0x21 ;  /* 0x0000002100367836 */ /* 0x000fc40000000000 */
[C---:B------:R-:W-:Y:S02]  /*1df90*/  IMAD R5, R45.reuse, R39, R5 ;  /* 0x000000272d057224 */ /* 0x040fe400078e0205 */
[C---:B------:R-:W-:Y:S01]  /*1dfa0*/  IMAD R38, R45.reuse, R38, R28 ;  /* 0x000000262d267224 */ /* 0x040fe200078e021c */
[----:B------:R-:W-:Y:S01]  /*1dfb0*/  ISETP.GE.AND P2, PT, R54, RZ, PT ;  /* 0x000000ff3600720c */ /* 0x000fe20003f46270 */
[C---:B------:R-:W-:Y:S02]  /*1dfc0*/  VIADD R55, R0.reuse, 0x20 ;  /* 0x0000002000377836 */ /* 0x040fe40000000000 */
[----:B------:R-:W-:Y:S02]  /*1dfd0*/  VIADD R53, R0, 0x1f ;  /* 0x0000001f00357836 */ /* 0x000fe40000000000 */
[----:B0-----:R-:W-:Y:S01]  /*1dfe0*/  IMAD.MOV.U32 R7, RZ, RZ, R29 ;  /* 0x000000ffff077224 */ /* 0x001fe200078e001d */
[----:B------:R-:W-:Y:S01]  /*1dff0*/  IABS R29, R54 ;  /* 0x00000036001d7213 */ /* 0x000fe20000000000 */
[----:B------:R-:W-:Y:S01]  /*1e000*/  @!P6 IMAD.IADD R4, R4, 0x1, -R45 ;  /* 0x000000010404e824 */ /* 0x000fe200078e0a2d */
[----:B------:R-:W-:Y:S01]  /*1e010*/  ISETP.GT.U32.AND P6, PT, R45, R38, PT ;  /* 0x000000262d00720c */ /* 0x000fe20003fc4070 */
[----:B------:R-:W-:Y:S01]  /*1e020*/  @!P4 IMAD.MOV R7, RZ, RZ, -R7 ;  /* 0x000000ffff07c224 */ /* 0x000fe200078e0a07 */
[----:B------:R-:W-:Y:S01]  /*1e030*/  IABS R43, R55 ;  /* 0x00000037002b7213 */ /* 0x000fe20000000000 */
[C---:B------:R-:W-:Y:S01]  /*1e040*/  VIADD R54, R0.reuse, 0x1e ;  /* 0x0000001e00367836 */ /* 0x040fe20000000000 */
[----:B------:R-:W-:Y:S01]  /*1e050*/  IABS R42, R53 ;  /* 0x00000035002a7213 */ /* 0x000fe20000000000 */
[----:B------:R-:W-:Y:S01]  /*1e060*/  VIADD R48, R0, 0x1d ;  /* 0x0000001d00307836 */ /* 0x000fe20000000000 */
[----:B------:R0:W-:Y:S01]  /*1e070*/  STL [R1+0x188], R7 ;  /* 0x0001880701007387 */ /* 0x0001e20000100800 */
[----:B------:R-:W-:Y:S01]  /*1e080*/  IMAD.HI.U32 R46, R41, R43, RZ ;  /* 0x0000002b292e7227 */ /* 0x000fe200078e00ff */
[----:B------:R-:W-:-:S02]  /*1e090*/  IABS R40, R54 ;  /* 0x0000003600287213 */ /* 0x000fc40000000000 */
[----:B------:R-:W-:Y:S01]  /*1e0a0*/  IABS R39, R48 ;  /* 0x0000003000277213 */ /* 0x000fe20000000000 */
[----:B------:R-:W-:Y:S01]  /*1e0b0*/  IMAD.HI.U32 R44, R41, R42, RZ ;  /* 0x0000002a292c7227 */ /* 0x000fe200078e00ff */
[----:B------:R-:W-:-:S03]  /*1e0c0*/  ISETP.GE.AND P4, PT, R55, RZ, PT ;  /* 0x000000ff3700720c */ /* 0x000fc60003f86270 */
[----:B------:R-:W-:Y:S02]  /*1e0d0*/  @!P6 IMAD.IADD R38, R38, 0x1, -R45 ;  /* 0x000000012626e824 */ /* 0x000fe400078e0a2d */
[----:B0-----:R-:W-:Y:S02]  /*1e0e0*/  IMAD.MOV.U32 R7, RZ, RZ, R6 ;  /* 0x000000ffff077224 */ /* 0x001fe400078e0006 */
[----:B------:R-:W-:-:S04]  /*1e0f0*/  IMAD.HI.U32 R6, R41, R29, RZ ;  /* 0x0000001d29067227 */ /* 0x000fc800078e00ff */
[----:B------:R-:W-:Y:S01]  /*1e100*/  @!P5 IMAD.MOV R7, RZ, RZ, -R7 ;  /* 0x000000ffff07d224 */ /* 0x000fe200078e0a07 */
[----:B------:R-:W-:Y:S01]  /*1e110*/  ISETP.GT.U32.AND P5, PT, R45, R5, PT ;  /* 0x000000052d00720c */ /* 0x000fe20003fa4070 */
[----:B------:R-:W-:Y:S02]  /*1e120*/  IMAD.MOV R6, RZ, RZ, -R6 ;  /* 0x000000ffff067224 */ /* 0x000fe400078e0a06 */
[----:B------:R-:W-:Y:S01]  /*1e130*/  IMAD.HI.U32 R28, R41, R40, RZ ;  /* 0x00000028291c7227 */ /* 0x000fe200078e00ff */
[----:B------:R0:W-:Y:S03]  /*1e140*/  STL [R1+0x174], R7 ;  /* 0x0001740701007387 */ /* 0x0001e60000100800 */
[----:B------:R-:W-:Y:S02]  /*1e150*/  IMAD R29, R45, R6, R29 ;  /* 0x000000062d1d7224 */ /* 0x000fe400078e021d */
[----:B------:R-:W-:-:S02]  /*1e160*/  IMAD.MOV R46, RZ, RZ, -R46 ;  /* 0x000000ffff2e7224 */ /* 0x000fc400078e0a2e */
        /* <DEDUP_REMOVED lines=9> */
[----:B------:R-:W-:Y:S01]  /*1e200*/  IMAD R40, R45, R28, R40 ;  /* 0x0000001c2d287224 */ /* 0x000fe200078e0228 */
[----:B------:R0:W-:Y:S01]  /*1e210*/  STL [R1+0x114], R7 ;  /* 0x0001140701007387 */ /* 0x0001e20000100800 */
[----:B------:R-:W-:-:S04]  /*1e220*/  IMAD.HI.U32 R6, R41, R39, RZ ;  /* 0x0000002729067227 */ /* 0x000fc800078e00ff */
[--C-:B------:R-:W-:Y:S02]  /*1e230*/  @!P5 IMAD.IADD R29, R29, 0x1, -R45.reuse ;  /* 0x000000011d1dd824 */ /* 0x100fe400078e0a2d */
[----:B------:R-:W-:Y:S01]  /*1e240*/  @!P6 IMAD.IADD R5, R5, 0x1, -R45 ;  /* 0x000000010505e824 */ /* 0x000fe200078e0a2d */
[C---:B------:R-:W-:Y:S01]  /*1e250*/  ISETP.GT.U32.AND P6, PT, R45.reuse, R43, PT ;  /* 0x0000002b2d00720c */ /* 0x040fe20003fc4070 */
[C---:B------:R-:W-:Y:S01]  /*1e260*/  IMAD R42, R45.reuse, R44, R42 ;  /* 0x0000002c2d2a7224 */ /* 0x040fe200078e022a */
[C---:B------:R-:W-:Y:S01]  /*1e270*/  ISETP.GT.U32.AND P5, PT, R45.reuse, R29, PT ;  /* 0x0000001d2d00720c */ /* 0x040fe20003fa4070 */
[----:B0-----:R-:W-:Y:S02]  /*1e280*/  IMAD.MOV.U32 R7, RZ, RZ, R5 ;  /* 0x000000ffff077224 */ /* 0x001fe400078e0005 */
[----:B------:R-:W-:Y:S01]  /*1e290*/  @!P1 IMAD.IADD R38, R38, 0x1, -R45 ;  /* 0x0000000126269824 */ /* 0x000fe200078e0a2d */
[----:B------:R-:W-:Y:S01]  /*1e2a0*/  ISETP.GT.U32.AND P1, PT, R45, R40, PT ;  /* 0x000000282d00720c */ /* 0x000fe20003f24070 */
[----:B------:R-:W-:-:S02]  /*1e2b0*/  IMAD.MOV R6, RZ, RZ, -R6 ;  /* 0x000000ffff067224 */ /* 0x000fc400078e0a06 */
[----:B------:R-:W-:Y:S01]  /*1e2c0*/  @!P3 IMAD.MOV R7, RZ, RZ, -R7 ;  /* 0x000000ffff07b224 */ /* 0x000fe200078e0a07 */
[C---:B------:R-:W-:Y:S01]  /*1e2d0*/  ISETP.GT.U32.AND P3, PT, R45.reuse, R42, PT ;  /* 0x0000002a2d00720c */ /* 0x040fe20003f64070 */
[C---:B------:R-:W-:Y:S02]  /*1e2e0*/  VIADD R47, R0.reuse, 0x1c ;  /* 0x0000001c002f7836 */ /* 0x040fe40000000000 */
[----:B------:R-:W-:Y:S01]  /*1e2f0*/  IMAD R39, R45, R6, R39 ;  /* 0x000000062d277224 */ /* 0x000fe200078e0227 */
[----:B------:R0:W-:Y:S01]  /*1e300*/  STL [R1+0x124], R7 ;  /* 0x0001240701007387 */ /* 0x0001e20000100800 */
[C---:B------:R-:W-:Y:S01]  /*1e310*/  VIADD R55, R0.reuse, 0x1b ;  /* 0x0000001b00377836 */ /* 0x040fe20000000000 */
[----:B------:R-:W-:Y:S01]  /*1e320*/  IABS R28, R47 ;  /* 0x0000002f001c7213 */ /* 0x000fe20000000000 */
[----:B------:R-:W-:Y:S02]  /*1e330*/  VIADD R56, R0, 0x1a ;  /* 0x0000001a00387836 */ /* 0x000fe40000000000 */
[--C-:B------:R-:W-:Y:S01]  /*1e340*/  @!P5 IMAD.IADD R29, R29, 0x1, -R45.reuse ;  /* 0x000000011d1dd824 */ /* 0x100fe200078e0a2d */
[----:B------:R-:W-:Y:S01]  /*1e350*/  ISETP.GT.U32.AND P5, PT, R45, R39, PT ;  /* 0x000000272d00720c */ /* 0x000fe20003fa4070 */
[--C-:B------:R-:W-:Y:S01]  /*1e360*/  @!P6 IMAD.IADD R43, R43, 0x1, -R45.reuse ;  /* 0x000000012b2be824 */ /* 0x100fe200078e0a2d */
[----:B------:R-:W-:Y:S01]  /*1e370*/  IABS R6, R55 ;  /* 0x0000003700067213 */ /* 0x000fe20000000000 */
[----:B------:R-:W-:Y:S01]  /*1e380*/  @!P1 IMAD.IADD R40, R40, 0x1, -R45 ;  /* 0x0000000128289824 */ /* 0x000fe200078e0a2d */
[----:B------:R-:W-:Y:S01]  /*1e390*/  IABS R4, R56 ;  /* 0x0000003800047213 */ /* 0x000fe20000000000 */
[----:B------:R-:W-:Y:S01]  /*1e3a0*/  IMAD.HI.U32 R46, R41, R28, RZ ;  /* 0x0000001c292e7227 */ /* 0x000fe200078e00ff */
[----:B------:R-:W-:-:S03]  /*1e3b0*/  ISETP.GE.AND P6, PT, R53, RZ, PT ;  /* 0x000000ff3500720c */ /* 0x000fc60003fc6270 */
[----:B------:R-:W-:Y:S01]  /*1e3c0*/  @!P3 IMAD.IADD R42, R42, 0x1, -R45 ;  /* 0x000000012a2ab824 */ /* 0x000fe200078e0a2d */
[C---:B------:R-:W-:Y:S01]  /*1e3d0*/  ISETP.GT.U32.AND P3, PT, R45.reuse, R43, PT ;  /* 0x0000002b2d00720c */ /* 0x040fe20003f64070 */
[----:B------:R-:W-:Y:S01]  /*1e3e0*/  @!P0 IMAD.MOV R38, RZ, RZ, -R38 ;  /* 0x000000ffff268224 */ /* 0x000fe200078e0a26 */
[----:B------:R-:W-:Y:S01]  /*1e3f0*/  ISETP.GT.U32.AND P0, PT, R45, R40, PT ;  /* 0x000000282d00720c */ /* 0x000fe20003f04070 */
[----:B------:R-:W-:Y:S01]  /*1e400*/  IMAD.HI.U32 R44, R41, R6, RZ ;  /* 0x00000006292c7227 */ /* 0x000fe200078e00ff */
[----:B------:R-:W-:-:S03]  /*1e410*/  ISETP.GT.U32.AND P1, PT, R45, R42, PT ;  /* 0x0000002a2d00720c */ /* 0x000fc60003f24070 */
[----:B------:R-:W-:Y:S02]  /*1e420*/  IMAD.MOV R46, RZ, RZ, -R46 ;  /* 0x000000ffff2e7224 */ /* 0x000fe400078e0a2e */
[----:B------:R-:W-:-:S04]  /*1e430*/  IMAD.HI.U32 R5, R41, R4, RZ ;  /* 0x0000000429057227 */ /* 0x000fc800078e00ff */
[----:B------:R-:W-:Y:S02]  /*1e440*/  IMAD.MOV R44, RZ, RZ, -R44 ;  /* 0x000000ffff2c7224 */ /* 0x000fe400078e0a2c */
[----:B------:R-:W-:Y:S01]  /*1e450*/  IMAD R28, R45, R46, R28 ;  /* 0x0000002e2d1c7224 */ /* 0x000fe200078e021c */
[----:B------:R-:W-:Y:S01]  /*1e460*/  IABS R46, R2 ;  /* 0x00000002002e7213 */ /* 0x000fe20000000000 */
[----:B------:R-:W-:Y:S02]  /*1e470*/  IMAD.MOV R5, RZ, RZ, -R5 ;  /* 0x000000ffff057224 */ /* 0x000fe400078e0a05 */
[----:B0-----:R-:W-:Y:S02]  /*1e480*/  IMAD.MOV.U32 R7, RZ, RZ, R29 ;  /* 0x000000ffff077224 */ /* 0x001fe400078e001d */
[----:B------:R-:W-:Y:S02]  /*1e490*/  @!P5 IMAD.IADD R39, R39, 0x1, -R45 ;  /* 0x000000012727d824 */ /* 0x000fe400078e0a2d */
[----:B------:R-:W-:-:S02]  /*1e4a0*/  IMAD R6, R45, R44, R6 ;  /* 0x0000002c2d067224 */ /* 0x000fc400078e0206 */
[C---:B------:R-:W-:Y:S01]  /*1e4b0*/  IMAD R4, R45.reuse, R5, R4 ;  /* 0x000000052d047224 */ /* 0x040fe200078e0204 */
[C---:B------:R-:W-:Y:S01]  /*1e4c0*/  ISETP.GT.U32.AND P5, PT, R45.reuse, R39, PT ;  /* 0x000000272d00720c */ /* 0x040fe20003fa4070 */
[----:B------:R-:W-:Y:S01]  /*1e4d0*/  @!P2 IMAD.MOV R7, RZ, RZ, -R7 ;  /* 0x000000ffff07a224 */ /* 0x000fe200078e0a07 */
[----:B------:R-:W-:Y:S01]  /*1e4e0*/  ISETP.GT.U32.AND P2, PT, R45, R28, PT ;  /* 0x0000001c2d00720c */ /* 0x000fe20003f44070 */
[--C-:B------:R-:W-:Y:S01]  /*1e4f0*/  @!P3 IMAD.IADD R43, R43, 0x1, -R45.reuse ;  /* 0x000000012b2bb824 */ /* 0x100fe200078e0a2d */
[C---:B------:R-:W-:Y:S01]  /*1e500*/  ISETP.GT.U32.AND P3, PT, R45.reuse, R6, PT ;  /* 0x000000062d00720c */ /* 0x040fe20003f64070 */
[--C-:B------:R-:W-:Y:S01]  /*1e510*/  @!P0 IMAD.IADD R40, R40, 0x1, -R45.reuse ;  /* 0x0000000128288824 */ /* 0x100fe200078e0a2d */
[----:B------:R-:W-:Y:S01]  /*1e520*/  ISETP.GT.U32.AND P0, PT, R45, R4, PT ;  /* 0x000000042d00720c */ /* 0x000fe20003f04070 */
[----:B------:R-:W-:Y:S01]  /*1e530*/  VIADD R53, R0, 0x19 ;  /* 0x0000001900357836 */ /* 0x000fe20000000000 */
[----:B------:R0:W-:Y:S01]  /*1e540*/  STL [R1+0x34], R7 ;  /* 0x0000340701007387 */ /* 0x0001e20000100800 */
[----:B------:R-:W-:Y:S01]  /*1e550*/  @!P1 IMAD.IADD R42, R42, 0x1, -R45 ;  /* 0x000000012a2a9824 */ /* 0x000fe200078e0a2d */
[----:B------:R-:W-:Y:S01]  /*1e560*/  ISETP.GE.AND P1, PT, R54, RZ, PT ;  /* 0x000000ff3600720c */ /* 0x000fe20003f26270 */
[----:B------:R-:W-:Y:S01]  /*1e570*/  VIADD R54, R0, 0x18 ;  /* 0x0000001800367836 */ /* 0x000fe20000000000 */
[----:B------:R-:W-:Y:S01]  /*1e580*/  IABS R29, R53 ;  /* 0x00000035001d7213 */ /* 0x000fe20000000000 */
[----:B------:R-:W-:-:S02]  /*1e590*/  IMAD.MOV.U32 R8, RZ, RZ, R43 ;  /* 0x000000ffff087224 */ /* 0x000fc400078e002b */
[--C-:B------:R-:W-:Y:S01]  /*1e5a0*/  @!P2 IMAD.IADD R28, R28, 0x1, -R45.reuse ;  /* 0x000000011c1ca824 */ /* 0x100fe200078e0a2d */
[----:B------:R-:W-:Y:S01]  /*1e5b0*/  ISETP.GE.AND P2, PT, R47, RZ, PT ;  /* 0x000000ff2f00720c */ /* 0x000fe20003f46270 */
[----:B------:R-:W-:Y:S01]  /*1e5c0*/  @!P5 IMAD.IADD R39, R39, 0x1, -R45 ;  /* 0x000000012727d824 */ /* 0x000fe200078e0a2d */
[----:B------:R-:W-:Y:S01]  /*1e5d0*/  ISETP.GE.AND P5, PT, R48, RZ, PT ;  /* 0x000000ff3000720c */ /* 0x000fe20003fa6270 */
[----:B0-----:R-:W-:Y:S02]  /*1e5e0*/  IMAD.MOV.U32 R7, RZ, RZ, R42 ;  /* 0x000000ffff077224 */ /* 0x001fe400078e002a */
[----:B------:R-:W-:Y:S01]  /*1e5f0*/  IMAD.MOV.U32 R5, RZ, RZ, R29 ;  /* 0x000000ffff057224 */ /* 0x000fe200078e001d */
[----:B------:R-:W-:Y:S01]  /*1e600*/  IABS R29, R54 ;  /* 0x00000036001d7213 */ /* 0x000fe20000000000 */
[--C-:B------:R-:W-:Y:S01]  /*1e610*/  @!P3 IMAD.IADD R6, R6, 0x1, -R45.reuse ;  /* 0x000000010606b824 */ /* 0x100fe200078e0a2d */
[----:B------:R-:W-:Y:S01]  /*1e620*/  ISETP.GE.AND P3, PT, R55, RZ, PT ;  /* 0x000000ff3700720c */ /* 0x000fe20003f66270 */
[----:B------:R-:W-:Y:S01]  /*1e630*/  @!P0 IMAD.IADD R4, R4, 0x1, -R45 ;  /* 0x0000000104048824 */ /* 0x000fe200078e0a2d */
[----:B------:R-:W-:Y:S01]  /*1e640*/  ISETP.GT.U32.AND P0, PT, R45, R28, PT ;  /* 0x0000001c2d00720c */ /* 0x000fe20003f04070 */
[----:B------:R-:W-:-:S02]  /*1e650*/  @!P4 IMAD.MOV R8, RZ, RZ, -R8 ;  /* 0x000000ffff08c224 */ /* 0x000fc400078e0a08 */
[----:B------:R-:W-:Y:S01]  /*1e660*/  @!P6 IMAD.MOV R7, RZ, RZ, -R7 ;  /* 0x000000ffff07e224 */ /* 0x000fe200078e0a07 */
[----:B------:R-:W-:Y:S01]  /*1e670*/  ISETP.GT.U32.AND P6, PT, R45, R6, PT ;  /* 0x000000062d00720c */ /* 0x000fe20003fc4070 */
[----:B------:R-:W-:Y:S01]  /*1e680*/  IMAD.HI.U32 R43, R41, R29, RZ ;  /* 0x0000001d292b7227 */ /* 0x000fe200078e00ff */
[----:B------:R0:W-:Y:S01]  /*1e690*/  STL [R1+0x44], R8 ;  /* 0x0000440801007387 */ /* 0x0001e20000100800 */
[----:B------:R-:W-:Y:S02]  /*1e6a0*/  ISETP.GT.U32.AND P4, PT, R45, R4, PT ;  /* 0x000000042d00720c */ /* 0x000fe40003f84070 */
[----:B------:R-:W-:Y:S01]  /*1e6b0*/  IMAD.HI.U32 R44, R41, R5, RZ ;  /* 0x00000005292c7227 */ /* 0x000fe200078e00ff */
[----:B------:R1:W-:Y:S03]  /*1e6c0*/  STL [R1+0x94], R7 ;  /* 0x0000940701007387 */ /* 0x0003e60000100800 */
[----:B------:R-:W-:-:S02]  /*1e6d0*/  IMAD.MOV R43, RZ, RZ, -R43 ;  /* 0x000000ffff2b7224 */ /* 0x000fc400078e0a2b */
[----:B------:R-:W-:Y:S02]  /*1e6e0*/  VIADD R55, R0, 0x17 ;  /* 0x0000001700377836 */ /* 0x000fe40000000000 */
[----:B0-----:R-:W-:Y:S02]  /*1e6f0*/  IMAD.MOV.U32 R8, RZ, RZ, R40 ;  /* 0x000000ffff087224 */ /* 0x001fe400078e0028 */
[----:B------:R-:W-:Y:S01]  /*1e700*/  IMAD.MOV R44, RZ, RZ, -R44 ;  /* 0x000000ffff2c7224 */ /* 0x000fe200078e0a2c */
[----:B------:R-:W-:Y:S01]  /*1e710*/  IABS R42, R55 ;  /* 0x00000037002a7213 */ /* 0x000fe20000000000 */
[----:B-1----:R-:W-:Y:S02]  /*1e720*/  IMAD.MOV.U32 R7, RZ, RZ, R39 ;  /* 0x000000ffff077224 */ /* 0x002fe400078e0027 */
[----:B------:R-:W-:Y:S01]  /*1e730*/  @!P1 IMAD.MOV R8, RZ, RZ, -R8 ;  /* 0x000000ffff089224 */ /* 0x000fe200078e0a08 */
[----:B------:R-:W-:Y:S01]  /*1e740*/  ISETP.GE.AND P1, PT, R56, RZ, PT ;  /* 0x000000ff3800720c */ /* 0x000fe20003f26270 */
[----:B------:R-:W-:-:S02]  /*1e750*/  @!P5 IMAD.MOV R7, RZ, RZ, -R7 ;  /* 0x000000ffff07d224 */ /* 0x000fc400078e0a07 */
[----:B------:R-:W-:Y:S01]  /*1e760*/  IMAD R43, R45, R43, R29 ;  /* 0x0000002b2d2b7224 */ /* 0x000fe200078e021d */
[----:B------:R-:W-:Y:S01]  /*1e770*/  STL [R1+0x9c], R8 ;  /* 0x00009c0801007387 */ /* 0x000fe20000100800 */
[----:B------:R-:W-:Y:S01]  /*1e780*/  @!P0 IMAD.IADD R28, R28, 0x1, -R45 ;  /* 0x000000011c1c8824 */ /* 0x000fe200078e0a2d */
[----:B------:R-:W-:Y:S01]  /*1e790*/  ISETP.GE.AND P0, PT, R53, RZ, PT ;  /* 0x000000ff3500720c */ /* 0x000fe20003f06270 */
[C---:B------:R-:W-:Y:S01]  /*1e7a0*/  IMAD R5, R45.reuse, R44, R5 ;  /* 0x0000002c2d057224 */ /* 0x040fe200078e0205 */
[----:B------:R0:W-:Y:S01]  /*1e7b0*/  STL [R1+0xdc], R7 ;  /* 0x0000dc0701007387 */ /* 0x0001e20000100800 */
[----:B------:R-:W-:Y:S01]  /*1e7c0*/  @!P6 IMAD.IADD R6, R6, 0x1, -R45 ;  /* 0x000000010606e824 */ /* 0x000fe200078e0a2d */
[----:B------:R-:W-:Y:S01]  /*1e7d0*/  ISETP.GT.U32.AND P6, PT, R45, R43, PT ;  /* 0x0000002b2d00720c */ /* 0x000fe20003fc4070 */
[----:B------:R-:W-:Y:S01]  /*1e7e0*/  IMAD.HI.U32 R29, R41, R42, RZ ;  /* 0x0000002a291d7227 */ /* 0x000fe200078e00ff */
[----:B------:R-:W-:-:S03]  /*1e7f0*/  ISETP.GT.U32.AND P5, PT, R45, R5, PT ;  /* 0x000000052d00720c */ /* 0x000fc60003fa4070 */
[----:B------:R-:W-:Y:S02]  /*1e800*/  IMAD.MOV R29, RZ, RZ, -R29 ;  /* 0x000000ffff1d7224 */ /* 0x000fe400078e0a1d */
[----:B------:R-:W-:Y:S02]  /*1e810*/  VIADD R53, R0, 0x16 ;  /* 0x0000001600357836 */ /* 0x000fe40000000000 */
[----:B0-----:R-:W-:Y:S02]  /*1e820*/  IMAD.MOV.U32 R7, RZ, RZ, R28 ;  /* 0x000000ffff077224 */ /* 0x001fe400078e001c */
[----:B------:R-:W-:Y:S01]  /*1e830*/  IMAD R42, R45, R29, R42 ;  /* 0x0000001d2d2a7224 */ /* 0x000fe200078e022a */
[----:B------:R-:W-:Y:S01]  /*1e840*/  IABS R28, R53 ;  /* 0x00000035001c7213 */ /* 0x000fe20000000000 */
[----:B------:R-:W-:Y:S02]  /*1e850*/  @!P2 IMAD.MOV R7, RZ, RZ, -R7 ;  /* 0x000000ffff07a224 */ /* 0x000fe400078e0a07 */
[----:B------:R-:W-:-:S02]  /*1e860*/  @!P6 IMAD.IADD R43, R43, 0x1, -R45 ;  /* 0x000000012b2be824 */ /* 0x000fc400078e0a2d */
[--C-:B------:R-:W-:Y:S01]  /*1e870*/  @!P5 IMAD.IADD R5, R5, 0x1, -R45.reuse ;  /* 0x000000010505d824 */ /* 0x100fe200078e0a2d */
[----:B------:R0:W-:Y:S01]  /*1e880*/  STL [R1+0xd4], R7 ;  /* 0x0000d40701007387 */ /* 0x0001e20000100800 */
[----:B------:R-:W-:Y:S01]  /*1e890*/  @!P4 IMAD.IADD R4, R4, 0x1, -R45 ;  /* 0x000000010404c824 */ /* 0x000fe200078e0a2d */
[C---:B------:R-:W-:Y:S01]  /*1e8a0*/  ISETP.GT.U32.AND P6, PT, R45.reuse, R43, PT ;  /* 0x0000002b2d00720c */ /* 0x040fe20003fc4070 */
[----:B------:R-:W-:Y:S01]  /*1e8b0*/  VIADD R56, R0, 0x11 ;  /* 0x0000001100387836 */ /* 0x000fe20000000000 */
[----:B------:R-:W-:Y:S01]  /*1e8c0*/  ISETP.GT.U32.AND P2, PT, R45, R5, PT ;  /* 0x000000052d00720c */ /* 0x000fe20003f44070 */
[----:B------:R-:W-:Y:S01]  /*1e8d0*/  @!P1 IMAD.MOV R4, RZ, RZ, -R4 ;  /* 0x000000ffff049224 */ /* 0x000fe200078e0a04 */
[----:B------:R-:W-:Y:S01]  /*1e8e0*/  ISETP.GE.AND P4, PT, R54, RZ, PT ;  /* 0x000000ff3600720c */ /* 0x000fe20003f86270 */
[C---:B------:R-:W-:Y:S01]  /*1e8f0*/  VIADD R54, R0.reuse, 0x15 ;  /* 0x0000001500367836 */ /* 0x040fe20000000000 */
[----:B------:R-:W-:Y:S01]  /*1e900*/  ISETP.GE.AND P5, PT, R55, RZ, PT ;  /* 0x000000ff3700720c */ /* 0x000fe20003fa6270 */
[----:B------:R-:W-:Y:S01]  /*1e910*/  VIADD R55, R0, 0x14 ;  /* 0x0000001400377836 */ /* 0x000fe20000000000 */
[----:B------:R-:W-:Y:S01]  /*1e920*/  ISETP.GE.AND P1, PT, R53, RZ, PT ;  /* 0x000000ff3500720c */ /* 0x000fe20003f26270 */
[----:B0-----:R-:W-:Y:S01]  /*1e930*/  IMAD.MOV.U32 R7, RZ, RZ, R6 ;  /* 0x000000ffff077224 */ /* 0x001fe200078e0006 */
[----:B------:R-:W-:Y:S01]  /*1e940*/  IABS R29, R54 ;  /* 0x00000036001d7213 */ /* 0x000fe20000000000 */
[----:B------:R-:W-:-:S04]  /*1e950*/  IMAD.HI.U32 R6, R41, R28, RZ ;  /* 0x0000001c29067227 */ /* 0x000fc800078e00ff */
[----:B------:R-:W-:Y:S01]  /*1e960*/  @!P3 IMAD.MOV R7, RZ, RZ, -R7 ;  /* 0x000000ffff07b224 */ /* 0x000fe200078e0a07 */
[----:B------:R-:W-:Y:S01]  /*1e970*/  ISETP.GT.U32.AND P3, PT, R45, R42, PT ;  /* 0x0000002a2d00720c */ /* 0x000fe20003f64070 */
[----:B------:R-:W-:Y:S02]  /*1e980*/  IMAD.MOV R6, RZ, RZ, -R6 ;  /* 0x000000ffff067224 */ /* 0x000fe400078e0a06 */
[--C-:B------:R-:W-:Y:S01]  /*1e990*/  @!P6 IMAD.IADD R43, R43, 0x1, -R45.reuse ;  /* 0x000000012b2be824 */ /* 0x100fe200078e0a2d */
[----:B------:R-:W-:Y:S01]  /*1e9a0*/  STL [R1+0xb8], R7 ;  /* 0x0000b80701007387 */ /* 0x000fe20000100800 */
[----:B------:R-:W-:Y:S02]  /*1e9b0*/  IMAD R28, R45, R6, R28 ;  /* 0x000000062d1c7224 */ /* 0x000fe400078e021c */
[----:B------:R-:W-:Y:S01]  /*1e9c0*/  @!P2 IMAD.IADD R5, R5, 0x1, -R45 ;  /* 0x000000010505a824 */ /* 0x000fe200078e0a2d */
[----:B------:R0:W-:Y:S01]  /*1e9d0*/  STL [R1+0xbc], R4 ;  /* 0x0000bc0401007387 */ /* 0x0001e20000100800 */
[----:B------:R-:W-:Y:S01]  /*1e9e0*/  IMAD.HI.U32 R40, R41, R29, RZ ;  /* 0x0000001d29287227 */ /* 0x000fe200078e00ff */
[----:B------:R-:W-:-:S02]  /*1e9f0*/  ISETP.GT.U32.AND P6, PT, R45, R28, PT ;  /* 0x0000001c2d00720c */ /* 0x000fc40003fc4070 */
[----:B------:R-:W-:Y:S01]  /*1ea00*/  ISETP.GE.AND P2, PT, R54, RZ, PT ;  /* 0x000000ff3600720c */ /* 0x000fe20003f46270 */
[----:B------:R-:W-:Y:S02]  /*1ea10*/  @!P3 IMAD.IADD R42, R42, 0x1, -R45 ;  /* 0x000000012a2ab824 */ /* 0x000fe400078e0a2d */
[----:B------:R-:W-:Y:S01]  /*1ea20*/  @!P0 IMAD.MOV R5, RZ, RZ, -R5 ;  /* 0x000000ffff058224 */ /* 0x000fe200078e0a05 */
[----:B------:R-:W-:Y:S01]  /*1ea30*/  ISETP.GE.AND P0, PT, R55, RZ, PT ;  /* 0x000000ff3700720c */ /* 0x000fe20003f06270 */
[----:B------:R-:W-:Y:S01]  /*1ea40*/  VIADD R54, R0, 0x13 ;  /* 0x0000001300367836 */ /* 0x000fe20000000000 */
[----:B------:R-:W-:Y:S01]  /*1ea50*/  ISETP.GT.U32.AND P3, PT, R45, R42, PT ;  /* 0x0000002a2d00720c */ /* 0x000fe20003f64070 */
[----:B------:R-:W-:Y:S01]  /*1ea60*/  IMAD.MOV R40, RZ, RZ, -R40 ;  /* 0x000000ffff287224 */ /* 0x000fe200078e0a28 */
[----:B0-----:R-:W-:Y:S01]  /*1ea70*/  IABS R4, R55 ;  /* 0x0000003700047213 */ /* 0x001fe20000000000 */
[----:B------:R0:W-:Y:S01]  /*1ea80*/  STL [R1+0xac], R5 ;  /* 0x0000ac0501007387 */ /* 0x0001e20000100800 */
[----:B------:R-:W-:-:S02]  /*1ea90*/  IMAD.MOV.U32 R8, RZ, RZ, R43 ;  /* 0x000000ffff087224 */ /* 0x000fc400078e002b */
[----:B------:R-:W-:Y:S02]  /*1eaa0*/  IMAD R29, R45, R40, R29 ;  /* 0x000000282d1d7224 */ /* 0x000fe400078e021d */
[----:B------:R-:W-:-:S04]  /*1eab0*/  IMAD.HI.U32 R6, R41, R4, RZ ;  /* 0x0000000429067227 */ /* 0x000fc800078e00ff */
[----:B------:R-:W-:Y:S01]  /*1eac0*/  IMAD.MOV R6, RZ, RZ, -R6 ;  /* 0x000000ffff067224 */ /* 0x000fe200078e0a06 */
[----:B0-----:R-:W-:Y:S01]  /*1ead0*/  IABS R5, R54 ;  /* 0x0000003600057213 */ /* 0x001fe20000000000 */
[--C-:B------:R-:W-:Y:S02]  /*1eae0*/  @!P6 IMAD.IADD R28, R28, 0x1, -R45.reuse ;  /* 0x000000011c1ce824 */ /* 0x100fe400078e0a2d */
[----:B------:R-:W-:Y:S01]  /*1eaf0*/  @!P3 IMAD.IADD R42, R42, 0x1, -R45 ;  /* 0x000000012a2ab824 */ /* 0x000fe200078e0a2d */
[----:B------:R-:W-:Y:S01]  /*1eb00*/  ISETP.GT.U32.AND P3, PT, R45, R29, PT ;  /* 0x0000001d2d00720c */ /* 0x000fe20003f64070 */
[----:B------:R-:W-:Y:S01]  /*1eb10*/  IMAD.HI.U32 R40, R41, R5, RZ ;  /* 0x0000000529287227 */ /* 0x000fe200078e00ff */
[----:B------:R-:W-:-:S03]  /*1eb20*/  ISETP.GT.U32.AND P6, PT, R45, R28, PT ;  /* 0x0000001c2d00720c */ /* 0x000fc60003fc4070 */
[C---:B------:R-:W-:Y:S02]  /*1eb30*/  IMAD R4, R45.reuse, R6, R4 ;  /* 0x000000062d047224 */ /* 0x040fe400078e0204 */
[----:B------:R-:W-:Y:S02]  /*1eb40*/  IMAD.MOV R40, RZ, RZ, -R40 ;  /* 0x000000ffff287224 */ /* 0x000fe400078e0a28 */
[----:B------:R-:W-:Y:S01]  /*1eb50*/  @!P4 IMAD.MOV R8, RZ, RZ, -R8 ;  /* 0x000000ffff08c224 */ /* 0x000fe200078e0a08 */
[C---:B------:R-:W-:Y:S01]  /*1eb60*/  ISETP.GT.U32.AND P4, PT, R45.reuse, R4, PT ;  /* 0x000000042d00720c */ /* 0x040fe20003f84070 */
[----:B------:R-:W-:Y:S01]  /*1eb70*/  IMAD R5, R45, R40, R5 ;  /* 0x000000282d057224 */ /* 0x000fe200078e0205 */
[----:B------:R-:W-:Y:S01]  /*1eb80*/  IABS R40, R56 ;  /* 0x0000003800287213 */ /* 0x000fe20000000000 */
[----:B------:R-:W-:Y:S01]  /*1eb90*/  IMAD.MOV.U32 R7, RZ, RZ, R42 ;  /* 0x000000ffff077224 */ /* 0x000fe200078e002a */
[----:B------:R-:W-:Y:S01]  /*1eba0*/  STL [R1+0x6c], R8 ;  /* 0x00006c0801007387 */ /* 0x000fe20000100800 */
[----:B------:R-:W-:Y:S01]  /*1ebb0*/  @!P3 IMAD.IADD R29, R29, 0x1, -R45 ;  /* 0x000000011d1db824 */ /* 0x000fe200078e0a2d */
[----:B------:R-:W-:Y:S01]  /*1ebc0*/  ISETP.GT.U32.AND P3, PT, R45, R5, PT ;  /* 0x000000052d00720c */ /* 0x000fe20003f64070 */
[----:B------:R-:W-:Y:S01]  /*1ebd0*/  @!P5 IMAD.MOV R7, RZ, RZ, -R7 ;  /* 0x000000ffff07d224 */ /* 0x000fe200078e0a07 */
[----:B------:R-:W-:Y:S01]  /*1ebe0*/  ISETP.GE.AND P5, PT, R54, RZ, PT ;  /* 0x000000ff3600720c */ /* 0x000fe20003fa6270 */
[----:B------:R-:W-:-:S02]  /*1ebf0*/  @!P6 IMAD.IADD R28, R28, 0x1, -R45 ;  /* 0x000000011c1ce824 */ /* 0x000fc400078e0a2d */
[----:B------:R-:W-:Y:S01]  /*1ec00*/  IMAD.HI.U32 R43, R41, R40, RZ ;  /* 0x00000028292b7227 */ /* 0x000fe200078e00ff */
[----:B------:R0:W-:Y:S03]  /*1ec10*/  STL [R1+0x74], R7 ;  /* 0x0000740701007387 */ /* 0x0001e60000100800 */
[----:B------:R-:W-:Y:S01]  /*1ec20*/  @!P4 IMAD.IADD R4, R4, 0x1, -R45 ;  /* 0x000000010404c824 */ /* 0x000fe200078e0a2d */
[----:B------:R-:W-:Y:S01]  /*1ec30*/  ISETP.GT.U32.AND P4, PT, R45, R29, PT ;  /* 0x0000001d2d00720c */ /* 0x000fe20003f84070 */
[----:B------:R-:W-:Y:S02]  /*1ec40*/  IMAD.MOV R43, RZ, RZ, -R43 ;  /* 0x000000ffff2b7224 */ /* 0x000fe400078e0a2b */
[----:B------:R-:W-:Y:S02]  /*1ec50*/  @!P3 IMAD.IADD R5, R5, 0x1, -R45 ;  /* 0x000000010505b824 */ /* 0x000fe400078e0a2d */
[----:B------:R-:W-:-:S02]  /*1ec60*/  VIADD R55, R0, 0x12 ;  /* 0x0000001200377836 */ /* 0x000fc40000000000 */
[----:B0-----:R-:W-:Y:S01]  /*1ec70*/  IMAD.MOV.U32 R7, RZ, RZ, R28 ;  /* 0x000000ffff077224 */ /* 0x001fe200078e001c */
[C---:B------:R-:W-:Y:S01]  /*1ec80*/  ISETP.GT.U32.AND P3, PT, R45.reuse, R5, PT ;  /* 0x000000052d00720c */ /* 0x040fe20003f64070 */
[C---:B------:R-:W-:Y:S01]  /*1ec90*/  IMAD R40, R45.reuse, R43, R40 ;  /* 0x0000002b2d287224 */ /* 0x040fe200078e0228 */
[----:B------:R-:W-:Y:S01]  /*1eca0*/  IABS R39, R55 ;  /* 0x0000003700277213 */ /* 0x000fe20000000000 */
[----:B------:R-:W-:Y:S01]  /*1ecb0*/  @!P1 IMAD.MOV R7, RZ, RZ, -R7 ;  /* 0x000000ffff079224 */ /* 0x000fe200078e0a07 */
[----:B------:R-:W-:Y:S01]  /*1ecc0*/  ISETP.GT.U32.AND P1, PT, R45, R4, PT ;  /* 0x000000042d00720c */ /* 0x000fe20003f24070 */
[----:B------:R-:W-:Y:S01]  /*1ecd0*/  @!P4 IMAD.IADD R29, R29, 0x1, -R45 ;  /* 0x000000011d1dc824 */ /* 0x000fe200078e0a2d */
[----:B------:R-:W-:Y:S01]  /*1ece0*/  ISETP.GE.AND P6, PT, R55, RZ, PT ;  /* 0x000000ff3700720c */ /* 0x000fe20003fc6270 */
[----:B------:R-:W-:Y:S01]  /*1ecf0*/  VIADD R54, R0, 0xf ;  /* 0x0000000f00367836 */ /* 0x000fe20000000000 */
[----:B------:R0:W-:Y:S01]  /*1ed00*/  STL [R1+0x68], R7 ;  /* 0x0000680701007387 */ /* 0x0001e20000100800 */
[----:B------:R-:W-:-:S03]  /*1ed10*/  IMAD.HI.U32 R6, R41, R39, RZ ;  /* 0x0000002729067227 */ /* 0x000fc600078e00ff */
[----:B------:R-:W-:Y:S01]  /*1ed20*/  IABS R48, R54 ;  /* 0x0000003600307213 */ /* 0x000fe20000000000 */
[--C-:B------:R-:W-:Y:S01]  /*1ed30*/  @!P3 IMAD.IADD R5, R5, 0x1, -R45.reuse ;  /* 0x000000010505b824 */ /* 0x100fe200078e0a2d */
[----:B------:R-:W-:Y:S01]  /*1ed40*/  ISETP.GE.AND P3, PT, R56, RZ, PT ;  /* 0x000000ff3800720c */ /* 0x000fe20003f66270 */
[----:B------:R-:W-:Y:S02]  /*1ed50*/  IMAD.MOV R6, RZ, RZ, -R6 ;  /* 0x000000ffff067224 */ /* 0x000fe400078e0a06 */
[----:B------:R-:W-:Y:S02]  /*1ed60*/  @!P1 IMAD.IADD R4, R4, 0x1, -R45 ;  /* 0x0000000104049824 */ /* 0x000fe400078e0a2d */
[----:B0-----:R-:W-:Y:S02]  /*1ed70*/  IMAD.MOV.U32 R7, RZ, RZ, R29 ;  /* 0x000000ffff077224 */ /* 0x001fe400078e001d */
[----:B------:R-:W-:Y:S02]  /*1ed80*/  @!P0 IMAD.MOV R4, RZ, RZ, -R4 ;  /* 0x000000ffff048224 */ /* 0x000fe400078e0a04 */
[----:B------:R-:W-:Y:S01]  /*1ed90*/  @!P2 IMAD.MOV R7, RZ, RZ, -R7 ;  /* 0x000000ffff07a224 */ /* 0x000fe200078e0a07 */
[----:B------:R-:W-:Y:S01]  /*1eda0*/  ISETP.GT.U32.AND P2, PT, R45, R40, PT ;  /* 0x000000282d00720c */ /* 0x000fe20003f44070 */
[----:B------:R-:W-:-:S02]  /*1edb0*/  VIADD R55, R0, 0xe ;  /* 0x0000000e00377836 */ /* 0x000fc40000000000 */
[----:B------:R-:W-:Y:S01]  /*1edc0*/  IMAD R39, R45, R6, R39 ;  /* 0x000000062d277224 */ /* 0x000fe200078e0227 */
[----:B------:R-:W-:Y:S01]  /*1edd0*/  STL [R1+0x5c], R7 ;  /* 0x00005c0701007387 */ /* 0x000fe20000100800 */
[----:B------:R-:W-:Y:S01]  /*1ede0*/  IMAD.HI.U32 R28, R41, R48, RZ ;  /* 0x00000030291c7227 */ /* 0x000fe200078e00ff */
[----:B------:R-:W-:Y:S02]  /*1edf0*/  IABS R6, R55 ;  /* 0x0000003700067213 */ /* 0x000fe40000000000 */
[----:B------:R0:W-:Y:S01]  /*1ee00*/  STL [R1+0x3c], R4 ;  /* 0x00003c0401007387 */ /* 0x0001e20000100800 */
[----:B------:R-:W-:Y:S01]  /*1ee10*/  IMAD.MOV R29, RZ, RZ, -R28 ;  /* 0x000000ffff1d7224 */ /* 0x000fe200078e0a1c */
[----:B------:R-:W-:Y:S01]  /*1ee20*/  ISETP.GT.U32.AND P4, PT, R45, R39, PT ;  /* 0x000000272d00720c */ /* 0x000fe20003f84070 */
[----:B------:R-:W-:-:S04]  /*1ee30*/  IMAD.HI.U32 R28, R41, R6, RZ ;  /* 0x00000006291c7227 */ /* 0x000fc800078e00ff */
[----:B------:R-:W-:Y:S02]  /*1ee40*/  @!P2 IMAD.IADD R40, R40, 0x1, -R45 ;  /* 0x000000012828a824 */ /* 0x000fe400078e0a2d */
[----:B------:R-:W-:Y:S02]  /*1ee50*/  IMAD.MOV R28, RZ, RZ, -R28 ;  /* 0x000000ffff1c7224 */ /* 0x000fe400078e0a1c */
[----:B0-----:R-:W-:Y:S01]  /*1ee60*/  IMAD.MOV.U32 R4, RZ, RZ, R5 ;  /* 0x000000ffff047224 */ /* 0x001fe200078e0005 */
[C---:B------:R-:W-:Y:S01]  /*1ee70*/  ISETP.GT.U32.AND P0, PT, R45.reuse, R40, PT ;  /* 0x000000282d00720c */ /* 0x040fe20003f04070 */
[----:B------:R-:W-:Y:S02]  /*1ee80*/  IMAD R49, R45, R28, R6 ;  /* 0x0000001c2d317224 */ /* 0x000fe400078e0206 */
[----:B------:R-:W-:Y:S02]  /*1ee90*/  @!P5 IMAD.MOV R4, RZ, RZ, -R4 ;  /* 0x000000ffff04d224 */ /* 0x000fe400078e0a04 */
[----:B------:R-:W-:-:S02]  /*1eea0*/  VIADD R53, R0, 0x10 ;  /* 0x0000001000357836 */ /* 0x000fc40000000000 */
[C---:B------:R-:W-:Y:S01]  /*1eeb0*/  IMAD R48, R45.reuse, R29, R48 ;  /* 0x0000001d2d307224 */ /* 0x040fe200078e0230 */
[----:B------:R0:W-:Y:S01]  /*1eec0*/  STL [R1+0x38], R4 ;  /* 0x0000380401007387 */ /* 0x0001e20000100800 */
[C---:B------:R-:W-:Y:S01]  /*1eed0*/  VIADD R58, R0.reuse, 0xc ;  /* 0x0000000c003a7836 */ /* 0x040fe20000000000 */
[----:B------:R-:W-:Y:S01]  /*1eee0*/  IABS R47, R53 ;  /* 0x00000035002f7213 */ /* 0x000fe20000000000 */
[----:B------:R-:W-:Y:S01]  /*1eef0*/  VIADD R56, R0, 0xd ;  /* 0x0000000d00387836 */ /* 0x000fe20000000000 */
[----:B------:R-:W2:Y:S01]  /*1ef00*/  LDL R8, [R1+0x13c] ;  /* 0x00013c0001087983 */ /* 0x000ea20000100800 */
[----:B------:R-:W-:Y:S01]  /*1ef10*/  @!P0 IMAD.IADD R40, R40, 0x1, -R45 ;  /* 0x0000000128288824 */ /* 0x000fe200078e0a2d */
[----:B------:R-:W-:Y:S01]  /*1ef20*/  ISETP.GT.U32.AND P0, PT, R45, R49, PT ;  /* 0x000000312d00720c */ /* 0x000fe20003f04070 */
[----:B------:R-:W-:Y:S01]  /*1ef30*/  IMAD.HI.U32 R42, R41, R47, RZ ;  /* 0x0000002f292a7227 */ /* 0x000fe200078e00ff */
[----:B------:R-:W3:Y:S01]  /*1ef40*/  LDL R59, [R1+0x138] ;  /* 0x00013800013b7983 */ /* 0x000ee20000100800 */
[----:B------:R-:W-:-:S02]  /*1ef50*/  ISETP.GT.U32.AND P5, PT, R45, R48, PT ;  /* 0x000000302d00720c */ /* 0x000fc40003fa4070 */
[----:B------:R-:W-:Y:S01]  /*1ef60*/  IABS R29, R58 ;  /* 0x0000003a001d7213 */ /* 0x000fe20000000000 */
[----:B------:R-:W-:Y:S02]  /*1ef70*/  IMAD.MOV R42, RZ, RZ, -R42 ;  /* 0x000000ffff2a7224 */ /* 0x000fe400078e0a2a */
[----:B------:R-:W-:Y:S02]  /*1ef80*/  VIADD R14, R0, 0xa ;  /* 0x0000000a000e7836 */ /* 0x000fe40000000000 */
[----:B------:R-:W-:-:S04]  /*1ef90*/  IMAD.HI.U32 R51, R41, R29, RZ ;  /* 0x0000001d29337227 */ /* 0x000fc800078e00ff */
[----:B------:R-:W-:Y:S02]  /*1efa0*/  @!P0 IMAD.IADD R49, R49, 0x1, -R45 ;  /* 0x0000000131318824 */ /* 0x000fe400078e0a2d */
[----:B------:R-:W-:Y:S02]  /*1efb0*/  IMAD.MOV R51, RZ, RZ, -R51 ;  /* 0x000000ffff337224 */ /* 0x000fe400078e0a33 */
[C---:B------:R-:W-:Y:S01]  /*1efc0*/  IMAD R47, R45.reuse, R42, R47 ;  /* 0x0000002a2d2f7224 */ /* 0x040fe200078e022f */
[----:B------:R-:W-:Y:S01]  /*1efd0*/  ISETP.GT.U32.AND P0, PT, R45, R49, PT ;  /* 0x000000312d00720c */ /* 0x000fe20003f04070 */
[--C-:B------:R-:W-:Y:S01]  /*1efe0*/  @!P4 IMAD.IADD R39, R39, 0x1, -R45.reuse ;  /* 0x000000012727c824 */ /* 0x100fe200078e0a2d */
[----:B------:R-:W-:Y:S01]  /*1eff0*/  ISETP.GE.AND P4, PT, R53, RZ, PT ;  /* 0x000000ff3500720c */ /* 0x000fe20003f86270 */
[----:B------:R-:W-:Y:S01]  /*1f000*/  @!P5 IMAD.IADD R48, R48, 0x1, -R45 ;  /* 0x000000013030d824 */ /* 0x000fe200078e0a2d */
[----:B------:R-:W-:Y:S01]  /*1f010*/  IABS R42, R56 ;  /* 0x00000038002a7213 */ /* 0x000fe20000000000 */
[C---:B------:R-:W-:Y:S01]  /*1f020*/  IMAD R51, R45.reuse, R51, R29 ;  /* 0x000000332d337224 */ /* 0x040fe200078e021d */
[----:B------:R-:W-:Y:S01]  /*1f030*/  IABS R53, R14 ;  /* 0x0000000e00357213 */ /* 0x000fe20000000000 */
[----:B0-----:R-:W0:Y:S01]  /*1f040*/  I2F.RP R4, R46 ;  /* 0x0000002e00047306 */ /* 0x001e220000209400 */
[----:B------:R-:W-:Y:S01]  /*1f050*/  ISETP.GT.U32.AND P5, PT, R45, R48, PT ;  /* 0x000000302d00720c */ /* 0x000fe20003fa4070 */
[----:B------:R-:W-:Y:S01]  /*1f060*/  IMAD.HI.U32 R50, R41, R42, RZ ;  /* 0x0000002a29327227 */ /* 0x000fe200078e00ff */
[----:B------:R-:W-:-:S02]  /*1f070*/  ISETP.GT.U32.AND P2, PT, R45, R39, PT ;  /* 0x000000272d00720c */ /* 0x000fc40003f44070 */
[----:B------:R-:W-:Y:S01]  /*1f080*/  ISETP.GT.U32.AND P1, PT, R45, R47, PT ;  /* 0x0000002f2d00720c */ /* 0x000fe20003f24070 */
[----:B------:R-:W-:Y:S01]  /*1f090*/  @!P0 IMAD.IADD R49, R49, 0x1, -R45 ;  /* 0x0000000131318824 */ /* 0x000fe200078e0a2d */
[----:B------:R-:W-:Y:S01]  /*1f0a0*/  ISETP.GT.U32.AND P0, PT, R45, R51, PT ;  /* 0x000000332d00720c */ /* 0x000fe20003f04070 */
[----:B------:R-:W-:-:S04]  /*1f0b0*/  IMAD.HI.U32 R5, R41, R53, RZ ;  /* 0x0000003529057227 */ /* 0x000fc800078e00ff */
[----:B------:R-:W-:Y:S02]  /*1f0c0*/  IMAD.MOV R50, RZ, RZ, -R50 ;  /* 0x000000ffff327224 */ /* 0x000fe400078e0a32 */
[C---:B------:R-:W-:Y:S02]  /*1f0d0*/  VIADD R61, R0.reuse, 0xb ;  /* 0x0000000b003d7836 */ /* 0x040fe40000000000 */
[----:B------:R-:W-:Y:S02]  /*1f0e0*/  VIADD R12, R0, 0x8 ;  /* 0x00000008000c7836 */ /* 0x000fe40000000000 */
[----:B------:R-:W-:Y:S01]  /*1f0f0*/  IMAD.MOV R5, RZ, RZ, -R5 ;  /* 0x000000ffff057224 */ /* 0x000fe200078e0a05 */
[----:B------:R-:W-:Y:S01]  /*1f100*/  IABS R52, R61 ;  /* 0x0000003d00347213 */ /* 0x000fe20000000000 */
[C---:B------:R-:W-:Y:S01]  /*1f110*/  IMAD R50, R45.reuse, R50, R42 ;  /* 0x000000322d327224 */ /* 0x040fe200078e022a */
[----:B------:R-:W-:Y:S01]  /*1f120*/  IABS R44, R12 ;  /* 0x0000000c002c7213 */ /* 0x000fe20000000000 */
[C---:B------:R-:W-:Y:S01]  /*1f130*/  IMAD R53, R45.reuse, R5, R53 ;  /* 0x000000052d357224 */ /* 0x040fe200078e0235 */
[----:B0-----:R-:W0:Y:S01]  /*1f140*/  MUFU.RCP R4, R4 ;  /* 0x0000000400047308 */ /* 0x001e220000001000 */
[--C-:B------:R-:W-:Y:S01]  /*1f150*/  @!P5 IMAD.IADD R48, R48, 0x1, -R45.reuse ;  /* 0x000000013030d824 */ /* 0x100fe200078e0a2d */
[----:B------:R-:W-:Y:S01]  /*1f160*/  ISETP.GT.U32.AND P5, PT, R45, R50, PT ;  /* 0x000000322d00720c */ /* 0x000fe20003fa4070 */
[----:B------:R-:W-:Y:S01]  /*1f170*/  @!P0 IMAD.IADD R51, R51, 0x1, -R45 ;  /* 0x0000000133338824 */ /* 0x000fe200078e0a2d */
[----:B------:R-:W-:Y:S01]  /*1f180*/  ISETP.GT.U32.AND P0, PT, R45, R53, PT ;  /* 0x000000352d00720c */ /* 0x000fe20003f04070 */
[----:B------:R-:W-:-:S04]  /*1f190*/  IMAD.HI.U32 R29, R41, R52, RZ ;  /* 0x00000034291d7227 */ /* 0x000fc800078e00ff */
[----:B------:R-:W-:-:S04]  /*1f1a0*/  IMAD.HI.U32 R6, R41, R44, RZ ;  /* 0x0000002c29067227 */ /* 0x000fc800078e00ff */
[C---:B------:R-:W-:Y:S02]  /*1f1b0*/  VIADD R13, R0.reuse, 0x9 ;  /* 0x00000009000d7836 */ /* 0x040fe40000000000 */
[----:B------:R-:W-:Y:S02]  /*1f1c0*/  IMAD.MOV R29, RZ, RZ, -R29 ;  /* 0x000000ffff1d7224 */ /* 0x000fe400078e0a1d */
[C---:B------:R-:W-:Y:S02]  /*1f1d0*/  VIADD R11, R0.reuse, 0x7 ;  /* 0x00000007000b7836 */ /* 0x040fe40000000000 */
[----:B------:R-:W-:Y:S02]  /*1f1e0*/  IMAD.MOV R6, RZ, RZ, -R6 ;  /* 0x000000ffff067224 */ /* 0x000fe400078e0a06 */
[----:B------:R-:W-:Y:S02]  /*1f1f0*/  VIADD R10, R0, 0x6 ;  /* 0x00000006000a7836 */ /* 0x000fe40000000000 */
[--C-:B------:R-:W-:Y:S01]  /*1f200*/  @!P2 IMAD.IADD R39, R39, 0x1, -R45.reuse ;  /* 0x000000012727a824 */ /* 0x100fe200078e0a2d */
[----:B------:R-:W-:Y:S01]  /*1f210*/  ISETP.GE.AND P2, PT, R54, RZ, PT ;  /* 0x000000ff3600720c */ /* 0x000fe20003f46270 */
[C---:B------:R-:W-:Y:S01]  /*1f220*/  IMAD R52, R45.reuse, R29, R52 ;  /* 0x0000001d2d347224 */ /* 0x040fe200078e0234 */
[----:B------:R-:W-:Y:S01]  /*1f230*/  IABS R54, R13 ;  /* 0x0000000d00367213 */ /* 0x000fe20000000000 */
[C---:B------:R-:W-:Y:S01]  /*1f240*/  IMAD R44, R45.reuse, R6, R44 ;  /* 0x000000062d2c7224 */ /* 0x040fe200078e022c */
[----:B------:R-:W-:Y:S01]  /*1f250*/  IABS R43, R11 ;  /* 0x0000000b002b7213 */ /* 0x000fe20000000000 */
[----:B------:R-:W-:Y:S01]  /*1f260*/  VIADD R60, R0, 0x4 ;  /* 0x00000004003c7836 */ /* 0x000fe20000000000 */
[----:B------:R-:W-:Y:S01]  /*1f270*/  IABS R6, R10 ;  /* 0x0000000a00067213 */ /* 0x000fe20000000000 */
[--C-:B------:R-:W-:Y:S01]  /*1f280*/  @!P5 IMAD.IADD R50, R50, 0x1, -R45.reuse ;  /* 0x000000013232d824 */ /* 0x100fe200078e0a2d */
[----:B------:R-:W-:Y:S01]  /*1f290*/  ISETP.GT.U32.AND P5, PT, R45, R52, PT ;  /* 0x000000342d00720c */ /* 0x000fe20003fa4070 */
[----:B------:R-:W-:Y:S01]  /*1f2a0*/  @!P0 IMAD.IADD R53, R53, 0x1, -R45 ;  /* 0x0000000135358824 */ /* 0x000fe200078e0a2d */
[----:B------:R-:W-:Y:S01]  /*1f2b0*/  ISETP.GT.U32.AND P0, PT, R45, R51, PT ;  /* 0x000000332d00720c */ /* 0x000fe20003f04070 */
[----:B------:R-:W-:-:S04]  /*1f2c0*/  IMAD.HI.U32 R28, R41, R54, RZ ;  /* 0x00000036291c7227 */ /* 0x000fc800078e00ff */
[----:B0-----:R-:W-:Y:S02]  /*1f2d0*/  VIADD R29, R4, 0xffffffe ;  /* 0x0ffffffe041d7836 */ /* 0x001fe40000000000 */
[----:B------:R-:W-:-:S04]  /*1f2e0*/  IMAD.HI.U32 R5, R41, R43, RZ ;  /* 0x0000002b29057227 */ /* 0x000fc800078e00ff */
[----:B------:R-:W-:Y:S02]  /*1f2f0*/  IMAD.MOV.U32 R4, RZ, RZ, R6 ;  /* 0x000000ffff047224 */ /* 0x000fe400078e0006 */
[----:B------:R-:W-:Y:S02]  /*1f300*/  IMAD.MOV R28, RZ, RZ, -R28 ;  /* 0x000000ffff1c7224 */ /* 0x000fe400078e0a1c */
[----:B------:R-:W-:Y:S02]  /*1f310*/  IMAD.MOV R5, RZ, RZ, -R5 ;  /* 0x000000ffff057224 */ /* 0x000fe400078e0a05 */
[----:B------:R-:W-:Y:S02]  /*1f320*/  VIADD R9, R0, 0x5 ;  /* 0x0000000500097836 */ /* 0x000fe40000000000 */
[----:B------:R-:W-:-:S04]  /*1f330*/  IMAD.HI.U32 R6, R41, R4, RZ ;  /* 0x0000000429067227 */ /* 0x000fc800078e00ff */
[C---:B------:R-:W-:Y:S01]  /*1f340*/  IMAD R54, R45.reuse, R28, R54 ;  /* 0x0000001c2d367224 */ /* 0x040fe200078e0236 */
[----:B------:R-:W-:Y:S01]  /*1f350*/  IABS R28, R60 ;  /* 0x0000003c001c7213 */ /* 0x000fe20000000000 */
[C---:B------:R-:W-:Y:S01]  /*1f360*/  IMAD R43, R45.reuse, R5, R43 ;  /* 0x000000052d2b7224 */ /* 0x040fe200078e022b */
[----:B------:R-:W-:Y:S01]  /*1f370*/  IABS R5, R9 ;  /* 0x0000000900057213 */ /* 0x000fe20000000000 */
[----:B------:R-:W-:Y:S02]  /*1f380*/  IMAD.MOV R6, RZ, RZ, -R6 ;  /* 0x000000ffff067224 */ /* 0x000fe400078e0a06 */
[--C-:B------:R-:W-:Y:S01]  /*1f390*/  @!P5 IMAD.IADD R52, R52, 0x1, -R45.reuse ;  /* 0x000000013434d824 */ /* 0x100fe200078e0a2d */
[C---:B------:R-:W-:Y:S01]  /*1f3a0*/  ISETP.GT.U32.AND P5, PT, R45.reuse, R50, PT ;  /* 0x000000322d00720c */ /* 0x040fe20003fa4070 */
[----:B------:R-:W-:Y:S02]  /*1f3b0*/  IMAD R4, R45, R6, R4 ;  /* 0x000000062d047224 */ /* 0x000fe400078e0204 */
[----:B------:R-:W-:Y:S01]  /*1f3c0*/  @!P0 IMAD.IADD R51, R51, 0x1, -R45 ;  /* 0x0000000133338824 */ /* 0x000fe200078e0a2d */
[----:B------:R-:W-:Y:S01]  /*1f3d0*/  ISETP.GT.U32.AND P0, PT, R45, R44, PT ;  /* 0x0000002c2d00720c */ /* 0x000fe20003f04070 */
[----:B------:R-:W-:-:S02]  /*1f3e0*/  IMAD.MOV.U32 R6, RZ, RZ, R28 ;  /* 0x000000ffff067224 */ /* 0x000fc400078e001c */
[----:B------:R-:W-:-:S04]  /*1f3f0*/  IMAD.HI.U32 R28, R41, R5, RZ ;  /* 0x00000005291c7227 */ /* 0x000fc800078e00ff */
[----:B------:R-:W-:Y:S02]  /*1f400*/  @!P1 IMAD.IADD R47, R47, 0x1, -R45 ;  /* 0x000000012f2f9824 */ /* 0x000fe400078e0a2d */
[----:B------:R-:W-:Y:S01]  /*1f410*/  IMAD.MOV R28, RZ, RZ, -R28 ;  /* 0x000000ffff1c7224 */ /* 0x000fe200078e0a1c */
[----:B------:R-:W0:Y:S01]  /*1f420*/  F2I.FTZ.U32.TRUNC.NTZ R29, R29 ;  /* 0x0000001d001d7305 */ /* 0x000e22000021f000 */
[----:B------:R-:W-:Y:S01]  /*1f430*/  @!P3 IMAD.MOV R40, RZ, RZ, -R40 ;  /* 0x000000ffff28b224 */ /* 0x000fe200078e0a28 */
[C---:B------:R-:W-:Y:S01]  /*1f440*/  ISETP.GT.U32.AND P1, PT, R45.reuse, R47, PT ;  /* 0x0000002f2d00720c */ /* 0x040fe20003f24070 */
[C---:B------:R-:W-:Y:S01]  /*1f450*/  IMAD R5, R45.reuse, R28, R5 ;  /* 0x0000001c2d057224 */ /* 0x040fe200078e0205 */
[C---:B------:R-:W-:Y:S01]  /*1f460*/  ISETP.GT.U32.AND P3, PT, R45.reuse, R52, PT ;  /* 0x000000342d00720c */ /* 0x040fe20003f64070 */
[--C-:B------:R-:W-:Y:S01]  /*1f470*/  @!P5 IMAD.IADD R50, R50, 0x1, -R45.reuse ;  /* 0x000000013232d824 */ /* 0x100fe200078e0a2d */
[C---:B------:R-:W-:Y:S01]  /*1f480*/  ISETP.GT.U32.AND P5, PT, R45.reuse, R54, PT ;  /* 0x000000362d00720c */ /* 0x040fe20003fa4070 */
[----:B------:R-:W-:Y:S01]  /*1f490*/  @!P0 IMAD.IADD R44, R44, 0x1, -R45 ;  /* 0x000000012c2c8824 */ /* 0x000fe200078e0a2d */
[----:B------:R-:W-:Y:S01]  /*1f4a0*/  ISETP.GT.U32.AND P0, PT, R45, R5, PT ;  /* 0x000000052d00720c */ /* 0x000fe20003f04070 */
[----:B------:R-:W-:-:S04]  /*1f4b0*/  IMAD.HI.U32 R28, R41, R6, RZ ;  /* 0x00000006291c7227 */ /* 0x000fc800078e00ff */
[----:B------:R-:W-:Y:S01]  /*1f4c0*/  @!P6 IMAD.MOV R39, RZ, RZ, -R39 ;  /* 0x000000ffff27e224 */ /* 0x000fe200078e0a27 */
[----:B------:R-:W-:Y:S01]  /*1f4d0*/  ISETP.GT.U32.AND P6, PT, R45, R53, PT ;  /* 0x000000352d00720c */ /* 0x000fe20003fc4070 */
[----:B------:R-:W-:Y:S02]  /*1f4e0*/  VIADD R7, R0, 0x3 ;  /* 0x0000000300077836 */ /* 0x000fe40000000000 */
[----:B------:R-:W-:Y:S02]  /*1f4f0*/  IMAD.MOV R28, RZ, RZ, -R28 ;  /* 0x000000ffff1c7224 */ /* 0x000fe400078e0a1c */
[--C-:B------:R-:W-:Y:S01]  /*1f500*/  @!P1 IMAD.IADD R47, R47, 0x1, -R45.reuse ;  /* 0x000000012f2f9824 */ /* 0x100fe200078e0a2d */
[----:B------:R-:W-:Y:S01]  /*1f510*/  ISETP.GE.AND P1, PT, R55, RZ, PT ;  /* 0x000000ff3700720c */ /* 0x000fe20003f26270 */
[----:B------:R-:W-:Y:S01]  /*1f520*/  @!P3 IMAD.IADD R52, R52, 0x1, -R45 ;  /* 0x000000013434b824 */ /* 0x000fe200078e0a2d */
[C---:B------:R-:W-:Y:S01]  /*1f530*/  ISETP.GT.U32.AND P3, PT, R45.reuse, R43, PT ;  /* 0x0000002b2d00720c */ /* 0x040fe20003f64070 */
[----:B------:R-:W-:Y:S01]  /*1f540*/  IMAD R6, R45, R28, R6 ;  /* 0x0000001c2d067224 */ /* 0x000fe200078e0206 */
[----:B------:R-:W-:Y:S01]  /*1f550*/  IABS R42, R7 ;  /* 0x00000007002a7213 */ /* 0x000fe20000000000 */
[----:B0-----:R-:W-:-:S02]  /*1f560*/  IMAD.MOV R55, RZ, RZ, -R29 ;  /* 0x000000ffff377224 */ /* 0x001fc400078e0a1d */
[--C-:B------:R-:W-:Y:S01]  /*1f570*/  @!P5 IMAD.IADD R54, R54, 0x1, -R45.reuse ;  /* 0x000000013636d824 */ /* 0x100fe200078e0a2d */
[----:B------:R-:W-:Y:S01]  /*1f580*/  ISETP.GE.AND P5, PT, R56, RZ, PT ;  /* 0x000000ff3800720c */ /* 0x000fe20003fa6270 */
[----:B------:R-:W-:Y:S01]  /*1f590*/  @!P0 IMAD.IADD R5, R5, 0x1, -R45 ;  /* 0x0000000105058824 */ /* 0x000fe200078e0a2d */
[----:B------:R-:W-:Y:S01]  /*1f5a0*/  ISETP.GT.U32.AND P0, PT, R45, R6, PT ;  /* 0x000000062d00720c */ /* 0x000fe20003f04070 */
[----:B------:R-:W-:Y:S02]  /*1f5b0*/  IMAD.MOV.U32 R56, RZ, RZ, R55 ;  /* 0x000000ffff387224 */ /* 0x000fe400078e0037 */
[----:B------:R-:W-:-:S04]  /*1f5c0*/  IMAD.HI.U32 R55, R41, R42, RZ ;  /* 0x0000002a29377227 */ /* 0x000fc800078e00ff */
[----:B------:R-:W-:Y:S01]  /*1f5d0*/  @!P6 IMAD.IADD R53, R53, 0x1, -R45 ;  /* 0x000000013535e824 */ /* 0x000fe200078e0a2d */
[----:B------:R-:W-:Y:S01]  /*1f5e0*/  ISETP.GT.U32.AND P6, PT, R45, R4, PT ;  /* 0x000000042d00720c */ /* 0x000fe20003fc4070 */
[----:B------:R-:W-:Y:S02]  /*1f5f0*/  IMAD.MOV R55, RZ, RZ, -R55 ;  /* 0x000000ffff377224 */ /* 0x000fe400078e0a37 */
[----:B------:R-:W-:Y:S01]  /*1f600*/  @!P3 IMAD.IADD R43, R43, 0x1, -R45 ;  /* 0x000000012b2bb824 */ /* 0x000fe200078e0a2d */
[----:B------:R-:W-:Y:S01]  /*1f610*/  ISETP.GE.AND P3, PT, R58, RZ, PT ;  /* 0x000000ff3a00720c */ /* 0x000fe20003f66270 */
[----:B------:R-:W-:Y:S02]  /*1f620*/  IMAD R42, R45, R55, R42 ;  /* 0x000000372d2a7224 */ /* 0x000fe400078e022a */
[----:B------:R-:W-:Y:S02]  /*1f630*/  IMAD R56, R56, R46, RZ ;  /* 0x0000002e38387224 */ /* 0x000fe400078e02ff */
[----:B------:R-:W-:-:S02]  /*1f640*/  IMAD.MOV.U32 R28, RZ, RZ, RZ ;  /* 0x000000ffff1c7224 */ /* 0x000fc400078e00ff */
[C---:B------:R-:W-:Y:S02]  /*1f650*/  VIADD R58, R0.reuse, 0x1 ;  /* 0x00000001003a7836 */ /* 0x040fe40000000000 */
[----:B------:R-:W-:Y:S02]  /*1f660*/  VIADD R57, R0, 0x2 ;  /* 0x0000000200397836 */ /* 0x000fe40000000000 */
[----:B------:R-:W-:Y:S01]  /*1f670*/  @!P0 IMAD.IADD R6, R6, 0x1, -R45 ;  /* 0x0000000106068824 */ /* 0x000fe200078e0a2d */
[----:B------:R-:W-:Y:S01]  /*1f680*/  ISETP.GT.U32.AND P0, PT, R45, R42, PT ;  /* 0x0000002a2d00720c */ /* 0x000fe20003f04070 */
[----:B------:R-:W-:Y:S01]  /*1f690*/  IMAD.HI.U32 R56, R29, R56, R28 ;  /* 0x000000381d387227 */ /* 0x000fe200078e001c */
[----:B------:R-:W-:Y:S02]  /*1f6a0*/  IABS R29, R58 ;  /* 0x0000003a001d7213 */ /* 0x000fe40000000000 */
[----:B------:R-:W-:Y:S01]  /*1f6b0*/  IABS R28, R57 ;  /* 0x00000039001c7213 */ /* 0x000fe20000000000 */
[----:B------:R-:W-:Y:S01]  /*1f6c0*/  @!P6 IMAD.IADD R4, R4, 0x1, -R45 ;  /* 0x000000010404e824 */ /* 0x000fe200078e0a2d */
[----:B------:R-:W-:Y:S01]  /*1f6d0*/  ISETP.GE.AND P6, PT, R61, RZ, PT ;  /* 0x000000ff3d00720c */ /* 0x000fe20003fc6270 */
[----:B------:R-:W-:Y:S01]  /*1f6e0*/  @!P2 IMAD.MOV R48, RZ, RZ, -R48 ;  /* 0x000000ffff30a224 */ /* 0x000fe200078e0a30 */
[----:B------:R-:W-:Y:S01]  /*1f6f0*/  IABS R55, R0 ;  /* 0x0000000000377213 */ /* 0x000fe20000000000 */
[----:B------:R-:W-:Y:S01]  /*1f700*/  IMAD.HI.U32 R18, R41, R29, RZ ;  /* 0x0000001d29127227 */ /* 0x000fe200078e00ff */
[----:B------:R-:W-:-:S03]  /*1f710*/  ISETP.GT.U32.AND P2, PT, R45, R44, PT ;  /* 0x0000002c2d00720c */ /* 0x000fc60003f44070 */
[----:B------:R-:W-:-:S04]  /*1f720*/  IMAD.HI.U32 R19, R41, R28, RZ ;  /* 0x0000001c29137227 */ /* 0x000fc800078e00ff */
[----:B------:R-:W-:Y:S01]  /*1f730*/  @!P4 IMAD.MOV R47, RZ, RZ, -R47 ;  /* 0x000000ffff2fc224 */ /* 0x000fe200078e0a2f */
[----:B------:R-:W-:Y:S01]  /*1f740*/  ISETP.GT.U32.AND P4, PT, R45, R4, PT ;  /* 0x000000042d00720c */ /* 0x000fe20003f84070 */
[----:B------:R-:W-:-:S04]  /*1f750*/  IMAD.HI.U32 R17, R41, R55, RZ ;  /* 0x0000003729117227 */ /* 0x000fc800078e00ff */
[----:B------:R-:W-:Y:S02]  /*1f760*/  IMAD.MOV R18, RZ, RZ, -R18 ;  /* 0x000000ffff127224 */ /* 0x000fe400078e0a12 */
[----:B------:R-:W-:Y:S02]  /*1f770*/  IMAD.MOV R41, RZ, RZ, -R19 ;  /* 0x000000ffff297224 */ /* 0x000fe400078e0a13 */
[----:B------:R-:W-:Y:S02]  /*1f780*/  IMAD.MOV R17, RZ, RZ, -R17 ;  /* 0x000000ffff117224 */ /* 0x000fe400078e0a11 */
[----:B------:R-:W-:Y:S02]  /*1f790*/  @!P0 IMAD.IADD R42, R42, 0x1, -R45 ;  /* 0x000000012a2a8824 */ /* 0x000fe400078e0a2d */
[C---:B------:R-:W-:Y:S02]  /*1f7a0*/  IMAD R29, R45.reuse, R18, R29 ;  /* 0x000000122d1d7224 */ /* 0x040fe400078e021d */
[----:B------:R-:W-:-:S02]  /*1f7b0*/  IMAD R41, R45, R41, R28 ;  /* 0x000000292d297224 */ /* 0x000fc400078e021c */
[C---:B------:R-:W-:Y:S02]  /*1f7c0*/  IMAD R28, R45.reuse, R17, R55 ;  /* 0x000000112d1c7224 */ /* 0x040fe400078e0237 */
[----:B------:R-:W-:Y:S01]  /*1f7d0*/  @!P5 IMAD.MOV R50, RZ, RZ, -R50 ;  /* 0x000000ffff32d224 */ /* 0x000fe200078e0a32 */
[C---:B------:R-:W-:Y:S01]  /*1f7e0*/  ISETP.GT.U32.AND P5, PT, R45.reuse, R42, PT ;  /* 0x0000002a2d00720c */ /* 0x040fe20003fa4070 */
[--C-:B------:R-:W-:Y:S01]  /*1f7f0*/  @!P2 IMAD.IADD R44, R44, 0x1, -R45.reuse ;  /* 0x000000012c2ca824 */ /* 0x100fe200078e0a2d */
[C---:B------:R-:W-:Y:S01]  /*1f800*/  ISETP.GT.U32.AND P2, PT, R45.reuse, R29, PT ;  /* 0x0000001d2d00720c */ /* 0x040fe20003f44070 */
[----:B------:R-:W-:Y:S01]  /*1f810*/  @!P6 IMAD.MOV R52, RZ, RZ, -R52 ;  /* 0x000000ffff34e224 */ /* 0x000fe200078e0a34 */
[C---:B------:R-:W-:Y:S01]  /*1f820*/  ISETP.GT.U32.AND P6, PT, R45.reuse, R6, PT ;  /* 0x000000062d00720c */ /* 0x040fe20003fc4070 */
[----:B------:R-:W-:Y:S01]  /*1f830*/  @!P4 IMAD.IADD R4, R4, 0x1, -R45 ;  /* 0x000000010404c824 */ /* 0x000fe200078e0a2d */
[----:B------:R-:W-:Y:S01]  /*1f840*/  ISETP.GT.U32.AND P0, PT, R45, R54, PT ;  /* 0x000000362d00720c */ /* 0x000fe20003f04070 */
[----:B------:R-:W-:-:S06]  /*1f850*/  @!P1 IMAD.MOV R49, RZ, RZ, -R49 ;  /* 0x000000ffff319224 */ /* 0x000fcc00078e0a31 */
[--C-:B------:R-:W-:Y:S02]  /*1f860*/  @!P5 IMAD.IADD R42, R42, 0x1, -R45.reuse ;  /* 0x000000012a2ad824 */ /* 0x100fe400078e0a2d */
[--C-:B------:R-:W-:Y:S02]  /*1f870*/  @!P2 IMAD.IADD R29, R29, 0x1, -R45.reuse ;  /* 0x000000011d1da824 */ /* 0x100fe400078e0a2d */
[----:B------:R-:W-:Y:S01]  /*1f880*/  @!P6 IMAD.IADD R6, R6, 0x1, -R45 ;  /* 0x000000010606e824 */ /* 0x000fe200078e0a2d */
[----:B------:R-:W-:Y:S02]  /*1f890*/  ISETP.GE.AND P6, PT, R13, RZ, PT ;  /* 0x000000ff0d00720c */ /* 0x000fe40003fc6270 */
[C---:B------:R-:W-:Y:S01]  /*1f8a0*/  ISETP.GT.U32.AND P1, PT, R45.reuse, R43, PT ;  /* 0x0000002b2d00720c */ /* 0x040fe20003f24070 */
[----:B------:R-:W-:Y:S01]  /*1f8b0*/  @!P3 IMAD.MOV R51, RZ, RZ, -R51 ;  /* 0x000000ffff33b224 */ /* 0x000fe200078e0a33 */
[C---:B------:R-:W-:Y:S01]  /*1f8c0*/  ISETP.GT.U32.AND P3, PT, R45.reuse, R5, PT ;  /* 0x000000052d00720c */ /* 0x040fe20003f64070 */
[----:B------:R-:W-:Y:S01]  /*1f8d0*/  @!P0 IMAD.IADD R54, R54, 0x1, -R45 ;  /* 0x0000000136368824 */ /* 0x000fe200078e0a2d */
[----:B------:R-:W-:-:S07]  /*1f8e0*/  ISETP.GT.U32.AND P0, PT, R45, R41, PT ;  /* 0x000000292d00720c */ /* 0x000fce0003f04070 */
[----:B------:R-:W-:Y:S02]  /*1f8f0*/  @!P6 IMAD.MOV R54, RZ, RZ, -R54 ;  /* 0x000000ffff36e224 */ /* 0x000fe400078e0a36 */
[----:B------:R-:W-:Y:S01]  /*1f900*/  @!P1 IMAD.IADD R43, R43, 0x1, -R45 ;  /* 0x000000012b2b9824 */ /* 0x000fe200078e0a2d */
[----:B--2---:R-:W-:-:S05]  /*1f910*/  IABS R61, R8 ;  /* 0x00000008003d7213 */ /* 0x004fca0000000000 */
[----:B------:R-:W-:Y:S01]  /*1f920*/  IMAD.HI.U32 R16, R56, R61, RZ ;  /* 0x0000003d38107227 */ /* 0x000fe200078e00ff */
[----:B---3--:R-:W-:-:S03]  /*1f930*/  IABS R15, R59 ;  /* 0x0000003b000f7213 */ /* 0x008fc60000000000 */
[----:B------:R-:W-:Y:S02]  /*1f940*/  IMAD.MOV R16, RZ, RZ, -R16 ;  /* 0x000000ffff107224 */ /* 0x000fe400078e0a10 */
[----:B------:R-:W-:-:S04]  /*1f950*/  IMAD.HI.U32 R56, R56, R15, RZ ;  /* 0x0000000f38387227 */ /* 0x000fc800078e00ff */
[----:B------:R-:W-:Y:S02]  /*1f960*/  IMAD R55, R46, R16, R61 ;  /* 0x000000102e377224 */ /* 0x000fe400078e023d */
[----:B------:R-:W-:-:S03]  /*1f970*/  IMAD.MOV R56, RZ, RZ, -R56 ;  /* 0x000000ffff387224 */ /* 0x000fc600078e0a38 */
[C---:B------:R-:W-:Y:S01]  /*1f980*/  ISETP.GT.U32.AND P4, PT, R46.reuse, R55, PT ;  /* 0x000000372e00720c */ /* 0x040fe20003f84070 */
[----:B------:R-:W-:-:S05]  /*1f990*/  IMAD R56, R46, R56, R15 ;  /* 0x000000382e387224 */ /* 0x000fca00078e020f */
[----:B------:R-:W-:-:S07]  /*1f9a0*/  ISETP.GT.U32.AND P5, PT, R46, R56, PT ;  /* 0x000000382e00720c */ /* 0x000fce0003fa4070 */
[----:B------:R-:W-:Y:S01]  /*1f9b0*/  @!P4 IMAD.IADD R55, R55, 0x1, -R46 ;  /* 0x000000013737c824 */ /* 0x000fe200078e0a2e */
[----:B------:R-:W-:-:S05]  /*1f9c0*/  ISETP.GT.U32.AND P4, PT, R45, R29, PT ;  /* 0x0000001d2d00720c */ /* 0x000fca0003f84070 */
[----:B------:R-:W-:Y:S01]  /*1f9d0*/  @!P5 IMAD.IADD R56, R56, 0x1, -R46 ;  /* 0x000000013838d824 */ /* 0x000fe200078e0a2e */
[----:B------:R-:W-:-:S04]  /*1f9e0*/  ISETP.GT.U32.AND P1, PT, R45, R28, PT ;  /* 0x0000001c2d00720c */ /* 0x000fc80003f24070 */
[----:B------:R-:W-:-:S03]  /*1f9f0*/  ISETP.GT.U32.AND P6, PT, R46, R56, PT ;  /* 0x000000382e00720c */ /* 0x000fc60003fc4070 */
[--C-:B------:R-:W-:Y:S01]  /*1fa00*/  @!P4 IMAD.IADD R29, R29, 0x1, -R45.reuse ;  /* 0x000000011d1dc824 */ /* 0x100fe200078e0a2d */
[----:B------:R-:W-:Y:S02]  /*1fa10*/  ISETP.GE.AND P4, PT, R60, RZ, PT ;  /* 0x000000ff3c00720c */ /* 0x000fe40003f86270 */
[----:B------:R-:W0:Y:S01]  /*1fa20*/  S2R R60, SR_TID.X ;  /* 0x00000000003c7919 */ /* 0x000e220000002100 */
[--C-:B------:R-:W-:Y:S01]  /*1fa30*/  @!P3 IMAD.IADD R5, R5, 0x1, -R45.reuse ;  /* 0x000000010505b824 */ /* 0x100fe200078e0a2d */
[----:B------:R-:W-:Y:S01]  /*1fa40*/  ISETP.GE.AND P3, PT, R14, RZ, PT ;  /* 0x000000ff0e00720c */ /* 0x000fe20003f66270 */
[--C-:B------:R-:W-:Y:S02]  /*1fa50*/  @!P0 IMAD.IADD R41, R41, 0x1, -R45.reuse ;  /* 0x0000000129298824 */ /* 0x100fe400078e0a2d */
[----:B------:R-:W-:Y:S02]  /*1fa60*/  @!P1 IMAD.IADD R28, R28, 0x1, -R45 ;  /* 0x000000011c1c9824 */ /* 0x000fe400078e0a2d */
[----:B------:R-:W-:Y:S01]  /*1fa70*/  @!P6 IMAD.IADD R56, R56, 0x1, -R46 ;  /* 0x000000013838e824 */ /* 0x000fe200078e0a2e */
[----:B------:R-:W-:-:S02]  /*1fa80*/  ISETP.GE.AND P6, PT, R59, RZ, PT ;  /* 0x000000ff3b00720c */ /* 0x000fc40003fc6270 */
[----:B------:R-:W1:Y:S01]  /*1fa90*/  LDC R59, c[0x0][0x230] ;  /* 0x00008c00ff3b7b82 */ /* 0x000e620000000800 */
[----:B------:R-:W-:-:S04]  /*1faa0*/  ISETP.GT.U32.AND P1, PT, R45, R41, PT ;  /* 0x000000292d00720c */ /* 0x000fc80003f24070 */
[----:B------:R-:W-:Y:S01]  /*1fab0*/  @!P3 IMAD.MOV R53, RZ, RZ, -R53 ;  /* 0x000000ffff35b224 */ /* 0x000fe200078e0a35 */
[----:B------:R-:W-:Y:S02]  /*1fac0*/  ISETP.GT.U32.AND P3, PT, R45, R28, PT ;  /* 0x0000001c2d00720c */ /* 0x000fe40003f64070 */
[----:B------:R-:W-:Y:S02]  /*1fad0*/  ISETP.GT.U32.AND P5, PT, R46, R55, PT ;  /* 0x000000372e00720c */ /* 0x000fe40003fa4070 */
[----:B------:R-:W-:-:S04]  /*1fae0*/  ISETP.GE.AND P2, PT, R11, RZ, PT ;  /* 0x000000ff0b00720c */ /* 0x000fc80003f46270 */
[----:B------:R-:W-:-:S05]  /*1faf0*/  @!P1 IMAD.IADD R41, R41, 0x1, -R45 ;  /* 0x0000000129299824 */ /* 0x000fca00078e0a2d */
[----:B------:R-:W-:Y:S01]  /*1fb00*/  @!P3 IMAD.IADD R28, R28, 0x1, -R45 ;  /* 0x000000011c1cb824 */ /* 0x000fe200078e0a2d */
[----:B0-----:R-:W-:Y:S01]  /*1fb10*/  SHF.R.S32.HI R45, RZ, 0x2, R60 ;  /* 0x00000002ff2d7819 */ /* 0x001fe2000001143c */
[----:B-1----:R-:W-:-:S03]  /*1fb20*/  VIADD R59, R59, 0x1f ;  /* 0x0000001f3b3b7836 */ /* 0x002fc60000000000 */
[----:B------:R-:W-:Y:S01]  /*1fb30*/  SGXT R45, R45, 0x1 ;  /* 0x000000012d2d781a */ /* 0x000fe20000000200 */
[----:B------:R-:W-:Y:S01]  /*1fb40*/  @!P5 IMAD.IADD R55, R55, 0x1, -R46 ;  /* 0x000000013737d824 */ /* 0x000fe200078e0a2e */
[----:B------:R-:W-:Y:S02]  /*1fb50*/  ISETP.GE.AND P3, PT, R8, RZ, PT ;  /* 0x000000ff0800720c */ /* 0x000fe40003f66270 */
[C---:B------:R-:W-:Y:S02]  /*1fb60*/  LOP3.LUT R46, R60.reuse, 0x3, RZ, 0xc0, !PT ;  /* 0x000000033c2e7812 */ /* 0x040fe400078ec0ff */
[----:B------:R-:W-:Y:S01]  /*1fb70*/  LOP3.LUT R45, R45, 0x90, RZ, 0xc0, !PT ;  /* 0x000000902d2d7812 */ /* 0x000fe200078ec0ff */
[----:B------:R-:W-:Y:S01]  /*1fb80*/  @!P2 IMAD.MOV R43, RZ, RZ, -R43 ;  /* 0x000000ffff2ba224 */ /* 0x000fe200078e0a2b */
[----:B------:R-:W-:Y:S02]  /*1fb90*/  SHF.R.S32.HI R61, RZ, 0x1f, R59 ;  /* 0x0000001fff3d7819 */ /* 0x000fe4000001143b */
[----:B------:R-:W-:Y:S01]  /*1fba0*/  ISETP.GE.AND P2, PT, R7, RZ, PT ;  /* 0x000000ff0700720c */ /* 0x000fe20003f46270 */
[----:B------:R-:W-:Y:S01]  /*1fbb0*/  IMAD.SHL.U32 R7, R60, 0x2, RZ ;  /* 0x000000023c077824 */ /* 0x000fe200078e00ff */
[----:B------:R-:W-:Y:S01]  /*1fbc0*/  LEA.HI R8, R61, R59, RZ, 0x5 ;  /* 0x0000003b3d087211 */ /* 0x000fe200078f28ff */
[----:B------:R-:W-:Y:S01]  /*1fbd0*/  IMAD R45, R46, 0x20, R45 ;  /* 0x000000202e2d7824 */ /* 0x000fe200078e022d */
[----:B------:R-:W-:Y:S01]  /*1fbe0*/  SHF.R.U32.HI R61, RZ, 0x2, R60 ;  /* 0x00000002ff3d7819 */ /* 0x000fe2000001163c */
[----:B------:R-:W-:-:S02]  /*1fbf0*/  IMAD.SHL.U32 R8, R60, 0x10, RZ ;  /* 0x000000103c087824 */ /* 0x000fc400078e00ff */
[----:B------:R-:W-:Y:S01]  /*1fc00*/  IMAD R46, R46, 0x110, RZ ;  /* 0x000001102e2e7824 */ /* 0x000fe200078e02ff */
[----:B------:R-:W-:Y:S01]  /*1fc10*/  LOP3.LUT R45, R45, 0x10, R7, 0x78, !PT ;  /* 0x000000102d2d7812 */ /* 0x000fe200078e7807 */
[----:B------:R-:W-:Y:S01]  /*1fc20*/  @!P6 IMAD.MOV R56, RZ, RZ, -R56 ;  /* 0x000000ffff38e224 */ /* 0x000fe200078e0a38 */
[----:B------:R-:W-:Y:S01]  /*1fc30*/  SGXT.U32 R7, R61, 0x3 ;  /* 0x000000033d07781a */ /* 0x000fe20000000000 */
[----:B------:R-:W-:Y:S01]  /*1fc40*/  @!P3 IMAD.MOV R55, RZ, RZ, -R55 ;  /* 0x000000ffff37b224 */ /* 0x000fe200078e0a37 */
[----:B------:R-:W-:Y:S02]  /*1fc50*/  LOP3.LUT R61, R8, 0x100, RZ, 0xc0, !PT ;  /* 0x00000100083d7812 */ /* 0x000fe400078ec0ff */
[----:B------:R-:W-:Y:S02]  /*1fc60*/  ISETP.NE.AND P6, PT, R2, RZ, PT ;  /* 0x000000ff0200720c */ /* 0x000fe40003fc5270 */
[----:B------:R-:W-:Y:S02]  /*1fc70*/  LOP3.LUT R2, RZ, R2, RZ, 0x33, !PT ;  /* 0x00000002ff027212 */ /* 0x000fe400078e33ff */
[----:B------:R-:W-:-:S02]  /*1fc80*/  LOP3.LUT R7, R46, R7, RZ, 0xfc, !PT ;  /* 0x000000072e077212 */ /* 0x000fc400078efcff */
[----:B------:R-:W-:Y:S02]  /*1fc90*/  IADD3 R8, R45, UR4, R61 ;  /* 0x000000042d087c10 */ /* 0x000fe4000fffe03d */
[C---:B------:R-:W-:Y:S02]  /*1fca0*/  SEL R7, R2.reuse, R55, !P6 ;  /* 0x0000003702077207 */ /* 0x040fe40007000000 */
[----:B------:R-:W-:Y:S02]  /*1fcb0*/  SEL R2, R2, R56, !P6 ;  /* 0x0000003802027207 */ /* 0x000fe40007000000 */
[----:B------:R-:W-:Y:S01]  /*1fcc0*/  LOP3.LUT R60, R60, 0x1f, RZ, 0xc0, !PT ;  /* 0x0000001f3c3c7812 */ /* 0x000fe200078ec0ff */
[----:B------:R0:W-:Y:S04]  /*1fcd0*/  STL [R1+0x140], R8 ;  /* 0x0001400801007387 */ /* 0x0001e80000100800 */
[----:B------:R1:W-:Y:S01]  /*1fce0*/  STL [R1+0x800], R7 ;  /* 0x0008000701007387 */ /* 0x0003e20000100800 */
[----:B------:R-:W-:-:S03]  /*1fcf0*/  IMAD R24, R60, UR5, RZ ;  /* 0x000000053c187c24 */ /* 0x000fc6000f8e02ff */
[----:B------:R2:W-:Y:S04]  /*1fd00*/  STL [R1+0x7fc], R2 ;  /* 0x0007fc0201007387 */ /* 0x0005e80000100800 */
[----:B------:R3:W-:Y:S04]  /*1fd10*/  STL [R1+0x3010], R0 ;  /* 0x0030100001007387 */ /* 0x0007e80000100800 */
[----:B------:R-:W4:Y:S04]  /*1fd20*/  LDL.LU R23, [R1+0x4b4] ;  /* 0x0004b40001177983 */ /* 0x000f280000300800 */
[----:B------:R-:W4:Y:S04]  /*1fd30*/  LDL.LU R22, [R1+0x4b0] ;  /* 0x0004b00001167983 */ /* 0x000f280000300800 */
[----:B------:R-:W4:Y:S04]  /*1fd40*/  LDL.LU R21, [R1+0x4ac] ;  /* 0x0004ac0001157983 */ /* 0x000f280000300800 */
[----:B------:R-:W-:Y:S04]  /*1fd50*/  STL [R1+0x804], R24 ;  /* 0x0008041801007387 */ /* 0x000fe80000100800 */
[----:B------:R-:W4:Y:S01]  /*1fd60*/  LDL.LU R20, [R1+0x4a8] ;  /* 0x0004a80001147983 */ /* 0x000f220000300800 */
[----:B------:R-:W-:-:S03]  /*1fd70*/  ISETP.GE.AND P0, PT, R12, RZ, PT ;  /* 0x000000ff0c00720c */ /* 0x000fc60003f06270 */
[----:B------:R-:W3:Y:S04]  /*1fd80*/  LDL.LU R19, [R1+0x31c] ;  /* 0x00031c0001137983 */ /* 0x000ee80000300800 */
[----:B------:R-:W4:Y:S04]  /*1fd90*/  LDL.LU R18, [R1+0x320] ;  /* 0x0003200001127983 */ /* 0x000f280000300800 */
[----:B------:R-:W4:Y:S04]  /*1fda0*/  LDL.LU R17, [R1+0x324] ;  /* 0x0003240001117983 */ /* 0x000f280000300800 */
[----:B------:R-:W4:Y:S04]  /*1fdb0*/  LDL.LU R16, [R1+0x328] ;  /* 0x0003280001107983 */ /* 0x000f280000300800 */
[----:B------:R-:W4:Y:S04]  /*1fdc0*/  LDL.LU R15, [R1+0x32c] ;  /* 0x00032c00010f7983 */ /* 0x000f280000300800 */
[----:B------:R-:W4:Y:S04]  /*1fdd0*/  LDL.LU R14, [R1+0x330] ;  /* 0x00033000010e7983 */ /* 0x000f280000300800 */
[----:B------:R-:W4:Y:S01]  /*1fde0*/  LDL.LU R13, [R1+0x334] ;  /* 0x00033400010d7983 */ /* 0x000f220000300800 */
[----:B------:R-:W-:-:S03]  /*1fdf0*/  @!P0 IMAD.MOV R44, RZ, RZ, -R44 ;  /* 0x000000ffff2c8224 */ /* 0x000fc600078e0a2c */
[----:B------:R-:W4:Y:S01]  /*1fe00*/  LDL.LU R12, [R1+0x338] ;  /* 0x00033800010c7983 */ /* 0x000f220000300800 */
[----:B------:R-:W-:-:S03]  /*1fe10*/  ISETP.GE.AND P0, PT, R10, RZ, PT ;  /* 0x000000ff0a00720c */ /* 0x000fc60003f06270 */
[----:B------:R-:W4:Y:S01]  /*1fe20*/  LDL.LU R11, [R1+0x33c] ;  /* 0x00033c00010b7983 */ /* 0x000f220000300800 */
[----:B------:R-:W-:-:S03]  /*1fe30*/  ISETP.GE.AND P1, PT, R9, RZ, PT ;  /* 0x000000ff0900720c */ /* 0x000fc60003f26270 */
[----:B------:R-:W4:Y:S04]  /*1fe40*/  LDL.LU R10, [R1+0x340] ;  /* 0x00034000010a7983 */ /* 0x000f280000300800 */
[----:B------:R-:W4:Y:S04]  /*1fe50*/  LDL.LU R9, [R1+0x348] ;  /* 0x0003480001097983 */ /* 0x000f280000300800 */
[----:B0-----:R-:W4:Y:S01]  /*1fe60*/  LDL.LU R8, [R1+0x34c] ;  /* 0x00034c0001087983 */ /* 0x001f220000300800 */
[----:B------:R-:W-:Y:S02]  /*1fe70*/  ISETP.GE.AND P5, PT, R57, RZ, PT ;  /* 0x000000ff3900720c */ /* 0x000fe40003fa6270 */
[----:B------:R-:W-:Y:S01]  /*1fe80*/  ISETP.GE.AND P3, PT, R58, RZ, PT ;  /* 0x000000ff3a00720c */ /* 0x000fe20003f66270 */
[----:B-1----:R-:W4:Y:S04]  /*1fe90*/  LDL.LU R7, [R1+0x350] ;  /* 0x0003500001077983 */ /* 0x002f280000300800 */
[----:B------:R-:W4:Y:S04]  /*1fea0*/  LDL.LU R57, [R1+0x354] ;  /* 0x0003540001397983 */ /* 0x000f280000300800 */
[----:B------:R-:W4:Y:S04]  /*1feb0*/  LDL.LU R58, [R1+0x358] ;  /* 0x00035800013a7983 */ /* 0x000f280000300800 */
[----:B------:R-:W4:Y:S04]  /*1fec0*/  LDL.LU R59, [R1+0x35c] ;  /* 0x00035c00013b7983 */ /* 0x000f280000300800 */
[----:B------:R-:W4:Y:S01]  /*1fed0*/  LDL.LU R60, [R1+0x360] ;  /* 0x00036000013c7983 */ /* 0x000f220000300800 */
[----:B------:R-:W-:Y:S01]  /*1fee0*/  @!P1 IMAD.MOV R5, RZ, RZ, -R5 ;  /* 0x000000ffff059224 */ /* 0x000fe200078e0a05 */
[----:B------:R-:W-:Y:S01]  /*1fef0*/  ISETP.NE.AND P1, PT, R3, RZ, PT ;  /* 0x000000ff0300720c */ /* 0x000fe20003f25270 */
[----:B------:R-:W-:Y:S01]  /*1ff00*/  @!P4 IMAD.MOV R6, RZ, RZ, -R6 ;  /* 0x000000ffff06c224 */ /* 0x000fe200078e0a06 */
[----:B------:R-:W-:-:S02]  /*1ff10*/  LOP3.LUT R3, RZ, R3, RZ, 0x33, !PT ;  /* 0x00000003ff037212 */ /* 0x000fc400078e33ff */
[----:B--2---:R-:W-:Y:S01]  /*1ff20*/  IADD3 R2, P4, R24, UR6, RZ ;  /* 0x0000000618027c10 */ /* 0x004fe2000ff9e0ff */
[----:B------:R-:W-:Y:S01]  /*1ff30*/  @!P0 IMAD.MOV R4, RZ, RZ, -R4 ;  /* 0x000000ffff048224 */ /* 0x000fe200078e0a04 */
[----:B------:R-:W-:Y:S01]  /*1ff40*/  ISETP.GE.AND P0, PT, R0, RZ, PT ;  /* 0x000000ff0000720c */ /* 0x000fe20003f06270 */
[----:B------:R-:W-:Y:S01]  /*1ff50*/  @!P2 IMAD.MOV R42, RZ, RZ, -R42 ;  /* 0x000000ffff2aa224 */ /* 0x000fe200078e0a2a */
[C---:B------:R-:W-:Y:S01]  /*1ff60*/  SEL R39, R3.reuse, R39, !P1 ;  /* 0x0000002703277207 */ /* 0x040fe20004800000 */
[----:B------:R0:W-:Y:S01]  /*1ff70*/  STL [R1+0x3020], R2 ;  /* 0x0030200201007387 */ /* 0x0001e20000100800 */
[C---:B------:R-:W-:Y:S01]  /*1ff80*/  SEL R40, R3.reuse, R40, !P1 ;  /* 0x0000002803287207 */ /* 0x040fe20004800000 */
[----:B------:R-:W-:Y:S01]  /*1ff90*/  @!P5 IMAD.MOV R41, RZ, RZ, -R41 ;  /* 0x000000ffff29d224 */ /* 0x000fe200078e0a29 */
[C---:B------:R-:W-:Y:S01]  /*1ffa0*/  SEL R47, R3.reuse, R47, !P1 ;  /* 0x0000002f032f7207 */ /* 0x040fe20004800000 */
[----:B------:R-:W-:Y:S01]  /*1ffb0*/  @!P3 IMAD.MOV R29, RZ, RZ, -R29 ;  /* 0x000000ffff1db224 */ /* 0x000fe200078e0a1d */
[C---:B------:R-:W-:Y:S01]  /*1ffc0*/  SEL R48, R3.reuse, R48, !P1 ;  /* 0x0000003003307207 */ /* 0x040fe20004800000 */
[----:B------:R-:W-:Y:S01]  /*1ffd0*/  ULDC UR6, c[0x0][0x240] ;  /* 0x0000900000067ab9 */ /* 0x000fe20000000800 */
[----:B---3--:R-:W-:-:S02]  /*1ffe0*/  SEL R0, R3, R19, !P1 ;  /* 0x0000001303007207 */ /* 0x008fc40004800000 */
[----:B----4-:R-:W-:-:S03]  /*1fff0*/  SEL R18, R3, R18, !P1 ;  /* 0x0000001203127207 */ /* 0x010fc60004800000 */
[----:B------:R1:W-:Y:S01]  /*20000*/  STL [R1+0x31c], R0 ;  /* 0x00031c0001007387 */ /* 0x0003e20000100800 */
[----:B0-----:R-:W-:-:S03]  /*20010*/  SEL R2, R3, R17, !P1 ;  /* 0x0000001103027207 */ /* 0x001fc60004800000 */
[----:B------:R-:W-:Y:S04]  /*20020*/  STL [R1+0x320], R18 ;  /* 0x0003201201007387 */ /* 0x000fe80000100800 */
[----:B------:R0:W-:Y:S01]  /*20030*/  STL [R1+0x324], R2 ;  /* 0x0003240201007387 */ /* 0x0001e20000100800 */
[C---:B-1----:R-:W-:Y:S02]  /*20040*/  SEL R0, R3.reuse, R16, !P1 ;  /* 0x0000001003007207 */ /* 0x042fe40004800000 */
[----:B------:R-:W-:-:S03]  /*20050*/  SEL R15, R3, R15, !P1 ;  /* 0x0000000f030f7207 */ /* 0x000fc60004800000 */
[----:B------:R1:W-:Y:S01]  /*20060*/  STL [R1+0x328], R0 ;  /* 0x0003280001007387 */ /* 0x0003e20000100800 */
[----:B0-----:R-:W-:-:S03]  /*20070*/  SEL R2, R3, R14, !P1 ;  /* 0x0000000e03027207 */ /* 0x001fc60004800000 */
[----:B------:R-:W-:Y:S01]  /*20080*/  STL [R1+0x32c], R15 ;  /* 0x00032c0f01007387 */ /* 0x000fe20000100800 */
[----:B------:R-:W-:-:S03]  /*20090*/  SEL R12, R3, R12, !P1 ;  /* 0x0000000c030c7207 */ /* 0x000fc60004800000 */
[----:B------:R0:W-:Y:S01]  /*200a0*/  STL [R1+0x330], R2 ;  /* 0x0003300201007387 */ /* 0x0001e20000100800 */
[----:B-1----:R-:W-:-:S05]  /*200b0*/  SEL R0, R3, R13, !P1 ;  /* 0x0000000d03007207 */ /* 0x002fca0004800000 */
        /* <DEDUP_REMOVED lines=14> */
[----:B------:R0:W-:Y:S04]  /*201a0*/  STL [R1+0x354], R7 ;  /* 0x0003540701007387 */ /* 0x0001e80000100800 */
[----:B------:R2:W-:Y:S01]  /*201b0*/  STL [R1+0x358], R2 ;  /* 0x0003580201007387 */ /* 0x0005e20000100800 */
[C---:B-1----:R-:W-:Y:S02]  /*201c0*/  SEL R0, R3.reuse, R59, !P1 ;  /* 0x0000003b03007207 */ /* 0x042fe40004800000 */
[C---:B0-----:R-:W-:Y:S01]  /*201d0*/  SEL R7, R3.reuse, R60, !P1 ;  /* 0x0000003c03077207 */ /* 0x041fe20004800000 */
[----:B--2---:R-:W2:Y:S04]  /*201e0*/  LDL.LU R2, [R1+0x364] ;  /* 0x0003640001027983 */ /* 0x004ea80000300800 */
[----:B------:R0:W-:Y:S04]  /*201f0*/  STL [R1+0x35c], R0 ;  /* 0x00035c0001007387 */ /* 0x0001e80000100800 */
[----:B0-----:R-:W3:Y:S04]  /*20200*/  LDL.LU R0, [R1+0x36c] ;  /* 0x00036c0001007983 */ /* 0x001ee80000300800 */
[----:B------:R0:W-:Y:S04]  /*20210*/  STL [R1+0x360], R7 ;  /* 0x0003600701007387 */ /* 0x0001e80000100800 */
[----:B------:R-:W4:Y:S04]  /*20220*/  LDL.LU R61, [R1+0x370] ;  /* 0x00037000013d7983 */ /* 0x000f280000300800 */
[----:B------:R-:W4:Y:S04]  /*20230*/  LDL.LU R32, [R1+0x374] ;  /* 0x0003740001207983 */ /* 0x000f280000300800 */
[----:B------:R-:W4:Y:S04]  /*20240*/  LDL.LU R31, [R1+0x378] ;  /* 0x00037800011f7983 */ /* 0x000f280000300800 */
[----:B------:R-:W4:Y:S04]  /*20250*/  LDL.LU R30, [R1+0x37c] ;  /* 0x00037c00011e7983 */ /* 0x000f280000300800 */
[----:B------:R-:W4:Y:S04]  /*20260*/  LDL.LU R27, [R1+0x380] ;  /* 0x00038000011b7983 */ /* 0x000f280000300800 */
[----:B------:R-:W4:Y:S01]  /*20270*/  LDL.LU R26, [R1+0x384] ;  /* 0x00038400011a7983 */ /* 0x000f220000300800 */
[----:B------:R-:W-:-:S03]  /*20280*/  SEL R45, R3, R23, !P1 ;  /* 0x00000017032d7207 */ /* 0x000fc60004800000 */
[----:B------:R-:W4:Y:S01]  /*20290*/  LDL.LU R25, [R1+0x388] ;  /* 0x0003880001197983 */ /* 0x000f220000300800 */
[----:B------:R-:W-:-:S03]  /*202a0*/  SEL R46, R3, R22, !P1 ;  /* 0x00000016032e7207 */ /* 0x000fc60004800000 */
[----:B------:R-:W4:Y:S04]  /*202b0*/  LDL.LU R24, [R1+0x38c] ;  /* 0x00038c0001187983 */ /* 0x000f280000300800 */
[----:B------:R-:W4:Y:S01]  /*202c0*/  LDL.LU R23, [R1+0x390] ;  /* 0x0003900001177983 */ /* 0x000f220000300800 */
[----:B------:R-:W-:-:S03]  /*202d0*/  SEL R55, R3, R21, !P1 ;  /* 0x0000001503377207 */ /* 0x000fc60004800000 */
[----:B------:R-:W4:Y:S01]  /*202e0*/  LDL.LU R22, [R1+0x394] ;  /* 0x0003940001167983 */ /* 0x000f220000300800 */
[----:B------:R-:W-:-:S03]  /*202f0*/  SEL R56, R3, R20, !P1 ;  /* 0x0000001403387207 */ /* 0x000fc60004800000 */
[----:B------:R-:W4:Y:S04]  /*20300*/  LDL.LU R21, [R1+0x398] ;  /* 0x0003980001157983 */ /* 0x000f280000300800 */
        /* <DEDUP_REMOVED lines=13> */
[----:B0-----:R-:W4:Y:S04]  /*203e0*/  LDL.LU R7, [R1+0x3d0] ;  /* 0x0003d00001077983 */ /* 0x001f280000300800 */
[----:B------:R-:W4:Y:S04]  /*203f0*/  LDL.LU R57, [R1+0x3d4] ;  /* 0x0003d40001397983 */ /* 0x000f280000300800 */
[----:B------:R-:W4:Y:S04]  /*20400*/  LDL.LU R58, [R1+0x3d8] ;  /* 0x0003d800013a7983 */ /* 0x000f280000300800 */
[----:B------:R-:W4:Y:S04]  /*20410*/  LDL.LU R59, [R1+0x3dc] ;  /* 0x0003dc00013b7983 */ /* 0x000f280000300800 */
[----:B------:R-:W4:Y:S01]  /*20420*/  LDL.LU R60, [R1+0x3e0] ;  /* 0x0003e000013c7983 */ /* 0x000f220000300800 */
[----:B--2---:R-:W-:-:S05]  /*20430*/  SEL R2, R3, R2, !P1 ;  /* 0x0000000203027207 */ /* 0x004fca0004800000 */
[----:B------:R3:W-:Y:S02]  /*20440*/  STL [R1+0x364], R2 ;  /* 0x0003640201007387 */ /* 0x0007e40000100800 */
[C---:B---3--:R-:W-:Y:S02]  /*20450*/  SEL R2, R3.reuse, R0, !P1 ;  /* 0x0000000003027207 */ /* 0x048fe40004800000 */
[----:B----4-:R-:W-:-:S03]  /*20460*/  SEL R0, R3, R61, !P1 ;  /* 0x0000003d03007207 */ /* 0x010fc60004800000 */
[----:B------:R0:W-:Y:S01]  /*20470*/  STL [R1+0x36c], R2 ;  /* 0x00036c0201007387 */ /* 0x0001e20000100800 */
[----:B------:R-:W-:-:S03]  /*20480*/  SEL R32, R3, R32, !P1 ;  /* 0x0000002003207207 */ /* 0x000fc60004800000 */
[----:B------:R1:W-:Y:S01]  /*20490*/  STL [R1+0x370], R0 ;  /* 0x0003700001007387 */ /* 0x0003e20000100800 */
[----:B0-----:R-:W-:-:S03]  /*204a0*/  SEL R2, R3, R31, !P1 ;  /* 0x0000001f03027207 */ /* 0x001fc60004800000 */
[----:B------:R-:W-:Y:S01]  /*204b0*/  STL [R1+0x374], R32 ;  /* 0x0003742001007387 */ /* 0x000fe20000100800 */
[----:B-1----:R-:W-:-:S03]  /*204c0*/  SEL R0, R3, R30, !P1 ;  /* 0x0000001e03007207 */ /* 0x002fc60004800000 */
        /* <DEDUP_REMOVED lines=21> */
[C---:B------:R-:W-:Y:S02]  /*20620*/  SEL R15, R3.reuse, R15, !P1 ;  /* 0x0000000f030f7207 */ /* 0x040fe40004800000 */
[C---:B0-----:R-:W-:Y:S01]  /*20630*/  SEL R2, R3.reuse, R17, !P1 ;  /* 0x0000001103027207 */ /* 0x041fe20004800000 */
[----:B------:R-:W-:Y:S01]  /*20640*/  STL [R1+0x3a4], R18 ;  /* 0x0003a41201007387 */ /* 0x000fe20000100800 */
[----:B-1----:R-:W-:-:S03]  /*20650*/  SEL R0, R3, R16, !P1 ;  /* 0x0000001003007207 */ /* 0x002fc60004800000 */
[----:B------:R0:W-:Y:S04]  /*20660*/  STL [R1+0x3a8], R2 ;  /* 0x0003a80201007387 */ /* 0x0001e80000100800 */
        /* <DEDUP_REMOVED lines=20> */
[----:B------:R0:W-:Y:S01]  /*207b0*/  STL [R1+0x3d4], R7 ;  /* 0x0003d40701007387 */ /* 0x0001e20000100800 */
[----:B-1----:R-:W-:-:S03]  /*207c0*/  SEL R0, R3, R59, !P1 ;  /* 0x0000003b03007207 */ /* 0x002fc60004800000 */
[----:B------:R1:W-:Y:S01]  /*207d0*/  STL [R1+0x3d8], R2 ;  /* 0x0003d80201007387 */ /* 0x0003e20000100800 */
[----:B0-----:R-:W-:-:S03]  /*207e0*/  SEL R7, R3, R60, !P1 ;  /* 0x0000003c03077207 */ /* 0x001fc60004800000 */
[----:B-1----:R-:W2:Y:S04]  /*207f0*/  LDL.LU R2, [R1+0x3e8] ;  /* 0x0003e80001027983 */ /* 0x002ea80000300800 */
        /* <DEDUP_REMOVED lines=33> */
[----:B------:R4:W-:Y:S01]  /*20a10*/  STL [R1+0x3e8], R2 ;  /* 0x0003e80201007387 */ /* 0x0009e20000100800 */
[----:B---3--:R-:W-:-:S05]  /*20a20*/  SEL R0, R3, R0, !P1 ;  /* 0x0000000003007207 */ /* 0x008fca0004800000 */
[----:B------:R0:W-:Y:S01]  /*20a30*/  STL [R1+0x3ec], R0 ;  /* 0x0003ec0001007387 */ /* 0x0001e20000100800 */
[C---:B----4-:R-:W-:Y:S02]  /*20a40*/  SEL R2, R3.reuse, R61, !P1 ;  /* 0x0000003d03027207 */ /* 0x050fe40004800000 */
[----:B0-----:R-:W-:-:S03]  /*20a50*/  SEL R0, R3, R32, !P1 ;  /* 0x0000002003007207 */ /* 0x001fc60004800000 */
        /* <DEDUP_REMOVED lines=47> */
[C---:B------:R-:W-:Y:S02]  /*20d50*/  SEL R7, R3.reuse, R58, !P1 ;  /* 0x0000003a03077207 */ /* 0x040fe40004800000 */
[C---:B-1----:R-:W-:Y:S01]  /*20d60*/  SEL R0, R3.reuse, R57, !P1 ;  /* 0x0000003903007207 */ /* 0x042fe20004800000 */
[----:B------:R0:W-:Y:S04]  /*20d70*/  STL [R1+0x454], R2 ;  /* 0x0004540201007387 */ /* 0x0001e80000100800 */
[----:B------:R1:W-:Y:S01]  /*20d80*/  STL [R1+0x458], R0 ;  /* 0x0004580001007387 */ /* 0x0003e20000100800 */
[----:B0-----:R-:W-:-:S03]  /*20d90*/  SEL R2, R3, R59, !P1 ;  /* 0x0000003b03027207 */ /* 0x001fc60004800000 */
[----:B------:R0:W-:Y:S01]  /*20da0*/  STL [R1+0x45c], R7 ;  /* 0x00045c0701007387 */ /* 0x0001e20000100800 */
[----:B-1----:R-:W-:-:S03]  /*20db0*/  SEL R0, R3, R60, !P1 ;  /* 0x0000003c03007207 */ /* 0x002fc60004800000 */
[----:B------:R-:W2:Y:S04]  /*20dc0*/  LDL.LU R32, [R1+0x468] ;  /* 0x0004680001207983 */ /* 0x000ea80000300800 */
[----:B------:R1:W-:Y:S04]  /*20dd0*/  STL [R1+0x460], R2 ;  /* 0x0004600201007387 */ /* 0x0003e80000100800 */
[----:B------:R-:W3:Y:S04]  /*20de0*/  LDL.LU R31, [R1+0x46c] ;  /* 0x00046c00011f7983 */ /* 0x000ee80000300800 */
[----:B------:R4:W-:Y:S04]  /*20df0*/  STL [R1+0x464], R0 ;  /* 0x0004640001007387 */ /* 0x0009e80000100800 */
[----:B------:R-:W3:Y:S04]  /*20e00*/  LDL.LU R30, [R1+0x470] ;  /* 0x00047000011e7983 */ /* 0x000ee80000300800 */
        /* <DEDUP_REMOVED lines=20> */
[----:B0-----:R-:W3:Y:S04]  /*20f50*/  LDL.LU R7, [R1+0x30] ;  /* 0x0000300001077983 */ /* 0x001ee80000300800 */
[----:B------:R-:W3:Y:S04]  /*20f60*/  LDL.LU R57, [R1+0x2c] ;  /* 0x00002c0001397983 */ /* 0x000ee80000300800 */
[----:B------:R-:W3:Y:S04]  /*20f70*/  LDL.LU R58, [R1+0x28] ;  /* 0x00002800013a7983 */ /* 0x000ee80000300800 */
[----:B------:R-:W3:Y:S04]  /*20f80*/  LDL.LU R59, [R1+0x24] ;  /* 0x00002400013b7983 */ /* 0x000ee80000300800 */
[----:B------:R-:W3:Y:S04]  /*20f90*/  LDL.LU R60, [R1+0x20] ;  /* 0x00002000013c7983 */ /* 0x000ee80000300800 */
[----:B-1----:R-:W3:Y:S04]  /*20fa0*/  LDL.LU R2, [R1+0x1c] ;  /* 0x00001c0001027983 */ /* 0x002ee80000300800 */
[----:B----4-:R-:W4:Y:S04]  /*20fb0*/  LDL.LU R0, [R1+0x18] ;  /* 0x0000180001007983 */ /* 0x010f280000300800 */
[----:B------:R-:W4:Y:S01]  /*20fc0*/  LDL.LU R61, [R1] ;  /* 0x00000000013d7983 */ /* 0x000f220000300800 */
[----:B--2---:R-:W-:-:S05]  /*20fd0*/  SEL R32, R3, R32, !P1 ;  /* 0x0000002003207207 */ /* 0x004fca0004800000 */
[----:B------:R0:W-:Y:S01]  /*20fe0*/  STL [R1+0x468], R32 ;  /* 0x0004682001007387 */ /* 0x0001e20000100800 */
[----:B---3--:R-:W-:-:S03]  /*20ff0*/  SEL R31, R3, R31, !P1 ;  /* 0x0000001f031f7207 */ /* 0x008fc60004800000 */
[----:B0-----:R-:W2:Y:S01]  /*21000*/  LDL.LU R32, [R1+0x310c] ;  /* 0x00310c0001207983 */ /* 0x001ea20000300800 */
[----:B------:R-:W-:-:S03]  /*21010*/  SEL R30, R3, R30, !P1 ;  /* 0x0000001e031e7207 */ /* 0x000fc60004800000 */
[----:B------:R0:W-:Y:S01]  /*21020*/  STL [R1+0x46c], R31 ;  /* 0x00046c1f01007387 */ /* 0x0001e20000100800 */
[C---:B------:R-:W-:Y:S02]  /*21030*/  SEL R27, R3.reuse, R27, !P1 ;  /* 0x0000001b031b7207 */ /* 0x040fe40004800000 */
[C---:B------:R-:W-:Y:S01]  /*21040*/  SEL R26, R3.reuse, R26, !P1 ;  /* 0x0000001a031a7207 */ /* 0x040fe20004800000 */
[----:B0-----:R-:W3:Y:S01]  /*21050*/  LDL.LU R31, [R1+0x3108] ;  /* 0x00310800011f7983 */ /* 0x001ee20000300800 */
[----:B------:R-:W-:-:S03]  /*21060*/  SEL R25, R3, R25, !P1 ;  /* 0x0000001903197207 */ /* 0x000fc60004800000 */
[----:B------:R0:W-:Y:S01]  /*21070*/  STL [R1+0x470], R30 ;  /* 0x0004701e01007387 */ /* 0x0001e20000100800 */
[C---:B------:R-:W-:Y:S02]  /*21080*/  SEL R24, R3.reuse, R24, !P1 ;  /* 0x0000001803187207 */ /* 0x040fe40004800000 */
[C---:B------:R-:W-:Y:S01]  /*21090*/  SEL R23, R3.reuse, R23, !P1 ;  /* 0x0000001703177207 */ /* 0x040fe20004800000 */
[----:B0-----:R-:W2:Y:S04]  /*210a0*/  LDL.LU R30, [R1+0x3104] ;  /* 0x00310400011e7983 */ /* 0x001ea80000300800 */
[----:B------:R0:W-:Y:S01]  /*210b0*/  STL [R1+0x474], R27 ;  /* 0x0004741b01007387 */ /* 0x0001e20000100800 */
[C---:B------:R-:W-:Y:S02]  /*210c0*/  SEL R22, R3.reuse, R22, !P1 ;  /* 0x0000001603167207 */ /* 0x040fe40004800000 */
[C---:B------:R-:W-:Y:S01]  /*210d0*/  SEL R21, R3.reuse, R21, !P1 ;  /* 0x0000001503157207 */ /* 0x040fe20004800000 */
[----:B0-----:R-:W3:Y:S04]  /*210e0*/  LDL.LU R27, [R1+0x3100] ;  /* 0x00310000011b7983 */ /* 0x001ee80000300800 */
[----:B------:R0:W-:Y:S01]  /*210f0*/  STL [R1+0x478], R26 ;  /* 0x0004781a01007387 */ /* 0x0001e20000100800 */
[----:B------:R-:W-:-:S03]  /*21100*/  SEL R20, R3, R20, !P1 ;  /* 0x0000001403147207 */ /* 0x000fc60004800000 */
[----:B0-----:R-:W2:Y:S04]  /*21110*/  LDL.LU R26, [R1+0x30fc] ;  /* 0x0030fc00011a7983 */ /* 0x001ea80000300800 */
[----:B------:R0:W-:Y:S01]  /*21120*/  STL [R1+0x47c], R25 ;  /* 0x00047c1901007387 */ /* 0x0001e20000100800 */
[----:B------:R-:W-:-:S03]  /*21130*/  SEL R19, R3, R19, !P1 ;  /* 0x0000001303137207 */ /* 0x000fc60004800000 */
        /* <DEDUP_REMOVED lines=49> */
[----:B------:R0:W-:Y:S04]  /*21450*/  STL [R1+0x55c], R8 ;  /* 0x00055c0801007387 */ /* 0x0001e80000100800 */
[----:B0-----:R-:W2:Y:S04]  /*21460*/  LDL.LU R8, [R1+0x30b4] ;  /* 0x0030b40001087983 */ /* 0x001ea80000300800 */
[----:B------:R0:W-:Y:S04]  /*21470*/  STL [R1+0x550], R7 ;  /* 0x0005500701007387 */ /* 0x0001e80000100800 */
[----:B0-----:R-:W3:Y:S04]  /*21480*/  LDL.LU R7, [R1+0x30b0] ;  /* 0x0030b00001077983 */ /* 0x001ee80000300800 */
[----:B------:R0:W-:Y:S04]  /*21490*/  STL [R1+0x54c], R57 ;  /* 0x00054c3901007387 */ /* 0x0001e80000100800 */
[----:B0-----:R-:W2:Y:S04]  /*214a0*/  LDL.LU R57, [R1+0x30ac] ;  /* 0x0030ac0001397983 */ /* 0x001ea80000300800 */
[----:B------:R0:W-:Y:S04]  /*214b0*/  STL [R1+0x548], R58 ;  /* 0x0005483a01007387 */ /* 0x0001e80000100800 */
[----:B0-----:R-:W2:Y:S04]  /*214c0*/  LDL.LU R58, [R1+0x30a8] ;  /* 0x0030a800013a7983 */ /* 0x001ea80000300800 */
[----:B------:R0:W-:Y:S04]  /*214d0*/  STL [R1+0x540], R59 ;  /* 0x0005403b01007387 */ /* 0x0001e80000100800 */
[----:B0-----:R-:W2:Y:S04]  /*214e0*/  LDL.LU R59, [R1+0x30a4] ;  /* 0x0030a400013b7983 */ /* 0x001ea80000300800 */
[----:B------:R0:W-:Y:S04]  /*214f0*/  STL [R1+0x53c], R60 ;  /* 0x00053c3c01007387 */ /* 0x0001e80000100800 */
[----:B0-----:R-:W2:Y:S01]  /*21500*/  LDL.LU R60, [R1+0x30a0] ;  /* 0x0030a000013c7983 */ /* 0x001ea20000300800 */
[----:B------:R-:W-:-:S02]  /*21510*/  SEL R2, R3, R2, !P1 ;  /* 0x0000000203027207 */ /* 0x000fc40004800000 */
[----:B----4-:R-:W-:-:S03]  /*21520*/  SEL R0, R3, R0, !P1 ;  /* 0x0000000003007207 */ /* 0x010fc60004800000 */
[----:B------:R0:W-:Y:S04]  /*21530*/  STL [R1+0x538], R2 ;  /* 0x0005380201007387 */ /* 0x0001e80000100800 */
[----:B------:R-:W-:Y:S01]  /*21540*/  STL [R1+0x534], R0 ;  /* 0x0005340001007387 */ /* 0x000fe20000100800 */
[----:B0-----:R-:W-:-:S05]  /*21550*/  SEL R2, R3, R61, !P1 ;  /* 0x0000003d03027207 */ /* 0x001fca0004800000 */
[----:B------:R2:W-:Y:S01]  /*21560*/  STL [R1+0x530], R2 ;  /* 0x0005300201007387 */ /* 0x0005e20000100800 */
[C---:B---3--:R-:W-:Y:S02]  /*21570*/  SEL R7, R3.reuse, R7, !P1 ;  /* 0x0000000703077207 */ /* 0x048fe40004800000 */
[C---:B--2---:R-:W-:Y:S02]  /*21580*/  SEL R2, R3.reuse, R58, !P1 ;  /* 0x0000003a03027207 */ /* 0x044fe40004800000 */
[C---:B------:R-:W-:Y:S02]  /*21590*/  SEL R59, R3.reuse, R59, !P1 ;  /* 0x0000003b033b7207 */ /* 0x040fe40004800000 */
[----:B------:R-:W-:-:S05]  /*215a0*/  SEL R0, R3, R60, !P1 ;  /* 0x0000003c03007207 */ /* 0x000fca0004800000 */
[----:B------:R0:W-:Y:S04]  /*215b0*/  STL [R1+0x52c], R0 ;  /* 0x00052c0001007387 */ /* 0x0001e80000100800 */
[----:B------:R-:W-:Y:S04]  /*215c0*/  STL [R1+0x528], R59 ;  /* 0x0005283b01007387 */ /* 0x000fe80000100800 */
[----:B------:R1:W-:Y:S01]  /*215d0*/  STL [R1+0x520], R2 ;  /* 0x0005200201007387 */ /* 0x0003e20000100800 */
[----:B0-----:R-:W-:-:S05]  /*215e0*/  SEL R0, R3, R57, !P1 ;  /* 0x0000003903007207 */ /* 0x001fca0004800000 */
[----:B------:R0:W-:Y:S01]  /*215f0*/  STL [R1+0x518], R0 ;  /* 0x0005180001007387 */ /* 0x0001e20000100800 */
[----:B-1----:R-:W-:-:S03]  /*21600*/  SEL R2, R3, R8, !P1 ;  /* 0x0000000803027207 */ /* 0x002fc60004800000 */
[----:B------:R1:W-:Y:S04]  /*21610*/  STL [R1+0x514], R7 ;  /* 0x0005140701007387 */ /* 0x0003e80000100800 */
[----:B------:R2:W-:Y:S01]  /*21620*/  STL [R1+0x510], R2 ;  /* 0x0005100201007387 */ /* 0x0005e20000100800 */
[C---:B0-----:R-:W-:Y:S02]  /*21630*/  SEL R0, R3.reuse, R9, !P1 ;  /* 0x0000000903007207 */ /* 0x041fe40004800000 */
[----:B-1----:R-:W-:-:S03]  /*21640*/  SEL R7, R3, R10, !P1 ;  /* 0x0000000a03077207 */ /* 0x002fc60004800000 */
[----:B------:R0:W-:Y:S01]  /*21650*/  STL [R1+0x50c], R0 ;  /* 0x00050c0001007387 */ /* 0x0001e20000100800 */
[----:B--2---:R-:W-:-:S03]  /*21660*/  SEL R2, R3, R11, !P1 ;  /* 0x0000000b03027207 */ /* 0x004fc60004800000 */
        /* <DEDUP_REMOVED lines=18> */
[----:B------:R-:W-:Y:S04]  /*21790*/  STL [R1+0x4e4], R7 ;  /* 0x0004e40701007387 */ /* 0x000fe80000100800 */
[----:B------:R-:W2:Y:S04]  /*217a0*/  LDL.LU R16, [R1+0x560] ;  /* 0x0005600001107983 */ /* 0x000ea80000300800 */
[----:B------:R-:W-:Y:S04]  /*217b0*/  STL [R1+0x4e0], R2 ;  /* 0x0004e00201007387 */ /* 0x000fe80000100800 */
[----:B------:R-:W3:Y:S01]  /*217c0*/  LDL.LU R60, [R1+0x568] ;  /* 0x00056800013c7983 */ /* 0x000ee20000300800 */
[----:B0-----:R-:W-:-:S05]  /*217d0*/  SEL R0, R3, R21, !P1 ;  /* 0x0000001503007207 */ /* 0x001fca0004800000 */
[----:B------:R0:W-:Y:S04]  /*217e0*/  STL [R1+0x4dc], R0 ;  /* 0x0004dc0001007387 */ /* 0x0001e80000100800 */
[----:B------:R-:W4:Y:S04]  /*217f0*/  LDL.LU R15, [R1+0x56c] ;  /* 0x00056c00010f7983 */ /* 0x000f280000300800 */
[----:B------:R-:W4:Y:S01]  /*21800*/  LDL.LU R14, [R1+0x57c] ;  /* 0x00057c00010e7983 */ /* 0x000f220000300800 */
[----:B0-----:R-:W-:-:S05]  /*21810*/  SEL R0, R3, R22, !P1 ;  /* 0x0000001603007207 */ /* 0x001fca0004800000 */
[----:B------:R0:W-:Y:S04]  /*21820*/  STL [R1+0x4d8], R0 ;  /* 0x0004d80001007387 */ /* 0x0001e80000100800 */
[----:B------:R-:W4:Y:S04]  /*21830*/  LDL.LU R59, [R1+0x580] ;  /* 0x00058000013b7983 */ /* 0x000f280000300800 */
[----:B------:R-:W4:Y:S01]  /*21840*/  LDL.LU R13, [R1+0x584] ;  /* 0x00058400010d7983 */ /* 0x000f220000300800 */
[----:B0-----:R-:W-:-:S03]  /*21850*/  SEL R0, R3, R23, !P1 ;  /* 0x0000001703007207 */ /* 0x001fc60004800000 */
[----:B------:R-:W4:Y:S04]  /*21860*/  LDL.LU R12, [R1+0x5a0] ;  /* 0x0005a000010c7983 */ /* 0x000f280000300800 */
[----:B------:R0:W-:Y:S04]  /*21870*/  STL [R1+0x4d4], R0 ;  /* 0x0004d40001007387 */ /* 0x0001e80000100800 */
[----:B------:R-:W4:Y:S04]  /*21880*/  LDL.LU R11, [R1+0x5a8] ;  /* 0x0005a800010b7983 */ /* 0x000f280000300800 */
[----:B------:R-:W4:Y:S01]  /*21890*/  LDL.LU R10, [R1+0x5b4] ;  /* 0x0005b400010a7983 */ /* 0x000f220000300800 */
[----:B------:R-:W-:-:S03]  /*218a0*/  SEL R2, R3, R24, !P1 ;  /* 0x0000001803027207 */ /* 0x000fc60004800000 */
[----:B------:R-:W4:Y:S04]  /*218b0*/  LDL.LU R57, [R1+0x5b8] ;  /* 0x0005b80001397983 */ /* 0x000f280000300800 */
[----:B------:R-:W4:Y:S01]  /*218c0*/  LDL.LU R9, [R1+0x5c0] ;  /* 0x0005c00001097983 */ /* 0x000f220000300800 */
[----:B0-----:R-:W-:-:S03]  /*218d0*/  SEL R0, R3, R25, !P1 ;  /* 0x0000001903007207 */ /* 0x001fc60004800000 */
[----:B------:R0:W-:Y:S04]  /*218e0*/  STL [R1+0x4d0], R2 ;  /* 0x0004d00201007387 */ /* 0x0001e80000100800 */
[----:B------:R-:W4:Y:S04]  /*218f0*/  LDL.LU R8, [R1+0x5c4] ;  /* 0x0005c40001087983 */ /* 0x000f280000300800 */
[----:B------:R1:W-:Y:S01]  /*21900*/  STL [R1+0x4cc], R0 ;  /* 0x0004cc0001007387 */ /* 0x0003e20000100800 */
[----:B0-----:R-:W-:-:S03]  /*21910*/  SEL R2, R3, R26, !P1 ;  /* 0x0000001a03027207 */ /* 0x001fc60004800000 */
[----:B------:R-:W4:Y:S04]  /*21920*/  LDL.LU R7, [R1+0x5d4] ;  /* 0x0005d40001077983 */ /* 0x000f280000300800 */
[----:B------:R0:W-:Y:S01]  /*21930*/  STL [R1+0x4c8], R2 ;  /* 0x0004c80201007387 */ /* 0x0001e20000100800 */
[----:B-1----:R-:W-:-:S03]  /*21940*/  SEL R0, R3, R27, !P1 ;  /* 0x0000001b03007207 */ /* 0x002fc60004800000 */
[----:B------:R-:W4:Y:S04]  /*21950*/  LDL.LU R58, [R1+0x5d8] ;  /* 0x0005d800013a7983 */ /* 0x000f280000300800 */
[----:B------:R1:W-:Y:S01]  /*21960*/  STL [R1+0x4c4], R0 ;  /* 0x0004c40001007387 */ /* 0x0003e20000100800 */
[----:B------:R-:W-:-:S03]  /*21970*/  SEL R17, R3, R30, !P1 ;  /* 0x0000001e03117207 */ /* 0x000fc60004800000 */
[----:B0-----:R-:W4:Y:S01]  /*21980*/  LDL.LU R2, [R1+0x5dc] ;  /* 0x0005dc0001027983 */ /* 0x001f220000300800 */
[----:B-1----:R-:W-:-:S03]  /*21990*/  SEL R0, R3, R31, !P1 ;  /* 0x0000001f03007207 */ /* 0x002fc60004800000 */
[----:B------:R0:W-:Y:S01]  /*219a0*/  STL [R1+0x4bc], R17 ;  /* 0x0004bc1101007387 */ /* 0x0001e20000100800 */
[----:B------:R-:W-:-:S03]  /*219b0*/  SEL R18, R3, R32, !P1 ;  /* 0x0000002003127207 */ /* 0x000fc60004800000 */
[----:B------:R1:W-:Y:S01]  /*219c0*/  STL [R1+0x450], R0 ;  /* 0x0004500001007387 */ /* 0x0003e20000100800 */
[C---:B------:R-:W-:Y:S02]  /*219d0*/  SEL R19, R3.reuse, R34, !P1 ;  /* 0x0000002203137207 */ /* 0x040fe40004800000 */
[C---:B0-----:R-:W-:Y:S01]  /*219e0*/  SEL R17, R3.reuse, R33, !P1 ;  /* 0x0000002103117207 */ /* 0x041fe20004800000 */
[----:B-1----:R-:W4:Y:S04]  /*219f0*/  LDL.LU R0, [R1+0x5f8] ;  /* 0x0005f80001007983 */ /* 0x002f280000300800 */
[----:B------:R0:W-:Y:S04]  /*21a00*/  STL [R1+0x3e4], R18 ;  /* 0x0003e41201007387 */ /* 0x0001e80000100800 */
[----:B------:R1:W-:Y:S04]  /*21a10*/  STL [R1+0x344], R17 ;  /* 0x0003441101007387 */ /* 0x0003e80000100800 */
[----:B------:R-:W-:Y:S01]  /*21a20*/  STL [R1+0x318], R19 ;  /* 0x0003181301007387 */ /* 0x000fe20000100800 */
[----:B0-----:R-:W-:-:S03]  /*21a30*/  SEL R18, R3, R35, !P1 ;  /* 0x0000002303127207 */ /* 0x001fc60004800000 */
[----:B------:R-:W4:Y:S01]  /*21a40*/  LDL.LU R61, [R1+0x5fc] ;  /* 0x0005fc00013d7983 */ /* 0x000f220000300800 */
[----:B-1----:R-:W-:-:S03]  /*21a50*/  SEL R17, R3, R36, !P1 ;  /* 0x0000002403117207 */ /* 0x002fc60004800000 */
[----:B------:R0:W-:Y:S04]  /*21a60*/  STL [R1+0x314], R18 ;  /* 0x0003141201007387 */ /* 0x0001e80000100800 */
[----:B------:R3:W-:Y:S01]  /*21a70*/  STL [R1+0x310], R17 ;  /* 0x0003101101007387 */ /* 0x0007e20000100800 */
[----:B0-----:R-:W-:-:S05]  /*21a80*/  SEL R18, R3, R37, !P1 ;  /* 0x0000002503127207 */ /* 0x001fca0004800000 */
[----:B------:R-:W-:Y:S01]  /*21a90*/  STL [R1+0x30c], R18 ;  /* 0x00030c1201007387 */ /* 0x000fe20000100800 */
[----:B---3--:R-:W-:-:S03]  /*21aa0*/  SEL R17, R3, R60, !P1 ;  /* 0x0000003c03117207 */ /* 0x008fc60004800000 */
[----:B------:R-:W3:Y:S01]  /*21ab0*/  LDL.LU R60, [R1+0x60c] ;  /* 0x00060c00013c7983 */ /* 0x000ee20000300800 */
[----:B--2---:R-:W-:-:S05]  /*21ac0*/  SEL R16, R3, R16, !P1 ;  /* 0x0000001003107207 */ /* 0x004fca0004800000 */
[----:B------:R4:W-:Y:S04]  /*21ad0*/  STL [R1+0x560], R16 ;  /* 0x0005601001007387 */ /* 0x0009e80000100800 */
[----:B------:R-:W-:Y:S01]  /*21ae0*/  STL [R1+0x568], R17 ;  /* 0x0005681101007387 */ /* 0x000fe20000100800 */
[C---:B----4-:R-:W-:Y:S02]  /*21af0*/  SEL R16, R3.reuse, R15, !P1 ;  /* 0x0000000f03107207 */ /* 0x050fe40004800000 */
[----:B------:R-:W-:-:S03]  /*21b00*/  SEL R14, R3, R14, !P1 ;  /* 0x0000000e030e7207 */ /* 0x000fc60004800000 */
[----:B------:R-:W-:Y:S01]  /*21b10*/  STL [R1+0x56c], R16 ;  /* 0x00056c1001007387 */ /* 0x000fe20000100800 */
[----:B------:R-:W-:-:S03]  /*21b20*/  SEL R15, R3, R59, !P1 ;  /* 0x0000003b030f7207 */ /* 0x000fc60004800000 */
[----:B------:R-:W2:Y:S04]  /*21b30*/  LDL.LU R59, [R1+0x610] ;  /* 0x00061000013b7983 */ /* 0x000ea80000300800 */
[----:B------:R0:W-:Y:S04]  /*21b40*/  STL [R1+0x57c], R14 ;  /* 0x00057c0e01007387 */ /* 0x0001e80000100800 */
[----:B------:R-:W-:Y:S01]  /*21b50*/  STL [R1+0x580], R15 ;  /* 0x0005800f01007387 */ /* 0x000fe20000100800 */
[C---:B0-----:R-:W-:Y:S02]  /*21b60*/  SEL R14, R3.reuse, R13, !P1 ;  /* 0x0000000d030e7207 */ /* 0x041fe40004800000 */
[----:B------:R-:W-:-:S02]  /*21b70*/  SEL R13, R3, R12, !P1 ;  /* 0x0000000c030d7207 */ /* 0x000fc40004800000 */
[C---:B------:R-:W-:Y:S01]  /*21b80*/  SEL R12, R3.reuse, R11, !P1 ;  /* 0x0000000b030c7207 */ /* 0x040fe20004800000 */
[----:B------:R-:W-:Y:S01]  /*21b90*/  STL [R1+0x584], R14 ;  /* 0x0005840e01007387 */ /* 0x000fe20000100800 */
[C---:B------:R-:W-:Y:S02]  /*21ba0*/  SEL R11, R3.reuse, R10, !P1 ;  /* 0x0000000a030b7207 */ /* 0x040fe40004800000 */
[C---:B------:R-:W-:Y:S01]  /*21bb0*/  SEL R10, R3.reuse, R57, !P1 ;  /* 0x00000039030a7207 */ /* 0x040fe20004800000 */
[----:B------:R-:W-:Y:S04]  /*21bc0*/  STL [R1+0x5a0], R13 ;  /* 0x0005a00d01007387 */ /* 0x000fe80000100800 */
[----:B------:R-:W-:Y:S04]  /*21bd0*/  STL [R1+0x5a8], R12 ;  /* 0x0005a80c01007387 */ /* 0x000fe80000100800 */
[----:B------:R-:W4:Y:S04]  /*21be0*/  LDL.LU R57, [R1+0x614] ;  /* 0x0006140001397983 */ /* 0x000f280000300800 */
[----:B------:R0:W-:Y:S04]  /*21bf0*/  STL [R1+0x5b4], R11 ;  /* 0x0005b40b01007387 */ /* 0x0001e80000100800 */
[----:B------:R1:W-:Y:S01]  /*21c00*/  STL [R1+0x5b8], R10 ;  /* 0x0005b80a01007387 */ /* 0x0003e20000100800 */
[----:B0-----:R-:W-:-:S03]  /*21c10*/  SEL R11, R3, R9, !P1 ;  /* 0x00000009030b7207 */ /* 0x001fc60004800000 */
[----:B------:R-:W4:Y:S01]  /*21c20*/  LDL.LU R9, [R1+0x61c] ;  /* 0x00061c0001097983 */ /* 0x000f220000300800 */
[----:B-1----:R-:W-:-:S03]  /*21c30*/  SEL R10, R3, R8, !P1 ;  /* 0x00000008030a7207 */ /* 0x002fc60004800000 */
[----:B------:R0:W-:Y:S04]  /*21c40*/  STL [R1+0x5c0], R11 ;  /* 0x0005c00b01007387 */ /* 0x0001e80000100800 */
[----:B------:R-:W4:Y:S04]  /*21c50*/  LDL.LU R8, [R1+0x62c] ;  /* 0x00062c0001087983 */ /* 0x000f280000300800 */
[----:B------:R1:W-:Y:S01]  /*21c60*/  STL [R1+0x5c4], R10 ;  /* 0x0005c40a01007387 */ /* 0x0003e20000100800 */
[----:B0-----:R-:W-:-:S03]  /*21c70*/  SEL R11, R3, R7, !P1 ;  /* 0x00000007030b7207 */ /* 0x001fc60004800000 */
[----:B------:R-:W4:Y:S01]  /*21c80*/  LDL.LU R7, [R1+0x630] ;  /* 0x0006300001077983 */ /* 0x000f220000300800 */
[----:B------:R-:W-:-:S03]  /*21c90*/  SEL R2, R3, R2, !P1 ;  /* 0x0000000203027207 */ /* 0x000fc60004800000 */
[----:B------:R-:W-:Y:S01]  /*21ca0*/  STL [R1+0x5d4], R11 ;  /* 0x0005d40b01007387 */ /* 0x000fe20000100800 */
[----:B-1----:R-:W-:-:S03]  /*21cb0*/  SEL R10, R3, R58, !P1 ;  /* 0x0000003a030a7207 */ /* 0x002fc60004800000 */
[----:B------:R-:W4:Y:S04]  /*21cc0*/  LDL.LU R58, [R1+0x634] ;  /* 0x00063400013a7983 */ /* 0x000f280000300800 */
[----:B------:R-:W-:Y:S04]  /*21cd0*/  STL [R1+0x5d8], R10 ;  /* 0x0005d80a01007387 */ /* 0x000fe80000100800 */
[----:B------:R-:W4:Y:S04]  /*21ce0*/  LDL.LU R21, [R1+0x650] ;  /* 0x0006500001157983 */ /* 0x000f280000300800 */
[----:B------:R-:W4:Y:S04]  /*21cf0*/  LDL.LU R20, [R1+0x654] ;  /* 0x0006540001147983 */ /* 0x000f280000300800 */
[----:B------:R0:W-:Y:S01]  /*21d00*/  STL [R1+0x5dc], R2 ;  /* 0x0005dc0201007387 */ /* 0x0001e20000100800 */
[----:B------:R-:W-:-:S03]  /*21d10*/  SEL R0, R3, R0, !P1 ;  /* 0x0000000003007207 */ /* 0x000fc60004800000 */
[----:B0-----:R-:W4:Y:S04]  /*21d20*/  LDL.LU R2, [R1+0x664] ;  /* 0x0006640001027983 */ /* 0x001f280000300800 */
[----:B------:R-:W4:Y:S04]  /*21d30*/  LDL.LU R19, [R1+0x668] ;  /* 0x0006680001137983 */ /* 0x000f280000300800 */
[----:B------:R-:W4:Y:S04]  /*21d40*/  LDL.LU R18, [R1+0x66c] ;  /* 0x00066c0001127983 */ /* 0x000f280000300800 */
[----:B------:R0:W-:Y:S01]  /*21d50*/  STL [R1+0x5f8], R0 ;  /* 0x0005f80001007387 */ /* 0x0001e20000100800 */
[----:B------:R-:W-:-:S03]  /*21d60*/  SEL R10, R3, R61, !P1 ;  /* 0x0000003d030a7207 */ /* 0x000fc60004800000 */
[----:B0-----:R-:W4:Y:S04]  /*21d70*/  LDL.LU R0, [R1+0x674] ;  /* 0x0006740001007983 */ /* 0x001f280000300800 */
[----:B------:R-:W4:Y:S04]  /*21d80*/  LDL.LU R17, [R1+0x684] ;  /* 0x0006840001117983 */ /* 0x000f280000300800 */
[----:B------:R-:W4:Y:S04]  /*21d90*/  LDL.LU R16, [R1+0x688] ;  /* 0x0006880001107983 */ /* 0x000f280000300800 */
[----:B------:R3:W-:Y:S04]  /*21da0*/  STL [R1+0x5fc], R10 ;  /* 0x0005fc0a01007387 */ /* 0x0007e80000100800 */
[----:B------:R-:W4:Y:S04]  /*21db0*/  LDL.LU R61, [R1+0x68c] ;  /* 0x00068c00013d7983 */ /* 0x000f280000300800 */
[----:B------:R-:W4:Y:S04]  /*21dc0*/  LDL.LU R15, [R1+0x6a4] ;  /* 0x0006a400010f7983 */ /* 0x000f280000300800 */
[----:B------:R-:W4:Y:S01]  /*21dd0*/  LDL.LU R14, [R1+0x6ac] ;  /* 0x0006ac00010e7983 */ /* 0x000f220000300800 */
[----:B---3--:R-:W-:-:S05]  /*21de0*/  SEL R10, R3, R60, !P1 ;  /* 0x0000003c030a7207 */ /* 0x008fca0004800000 */
[----:B------:R2:W-:Y:S04]  /*21df0*/  STL [R1+0x60c], R10 ;  /* 0x00060c0a01007387 */ /* 0x0005e80000100800 */
[----:B------:R-:W3:Y:S04]  /*21e00*/  LDL.LU R60, [R1+0x6b4] ;  /* 0x0006b400013c7983 */ /* 0x000ee80000300800 */
[----:B------:R-:W3:Y:S04]  /*21e10*/  LDL.LU R13, [R1+0x6c0] ;  /* 0x0006c000010d7983 */ /* 0x000ee80000300800 */
[----:B------:R-:W3:Y:S01]  /*21e20*/  LDL.LU R12, [R1+0x6c4] ;  /* 0x0006c400010c7983 */ /* 0x000ee20000300800 */
[----:B--2---:R-:W-:-:S05]  /*21e30*/  SEL R10, R3, R59, !P1 ;  /* 0x0000003b030a7207 */ /* 0x004fca0004800000 */
[----:B------:R0:W-:Y:S04]  /*21e40*/  STL [R1+0x610], R10 ;  /* 0x0006100a01007387 */ /* 0x0001e80000100800 */
[----:B------:R-:W2:Y:S04]  /*21e50*/  LDL.LU R11, [R1+0x6cc] ;  /* 0x0006cc00010b7983 */ /* 0x000ea80000300800 */
[----:B0-----:R-:W2:Y:S04]  /*21e60*/  LDL.LU R10, [R1+0x6d0] ;  /* 0x0006d000010a7983 */ /* 0x001ea80000300800 */
[----:B------:R-:W2:Y:S01]  /*21e70*/  LDL.LU R59, [R1+0x6dc] ;  /* 0x0006dc00013b7983 */ /* 0x000ea20000300800 */
[----:B----4-:R-:W-:-:S03]  /*21e80*/  SEL R23, R3, R57, !P1 ;  /* 0x0000003903177207 */ /* 0x010fc60004800000 */
[----:B------:R-:W4:Y:S04]  /*21e90*/  LDL.LU R57, [R1+0x6e0] ;  /* 0x0006e00001397983 */ /* 0x000f280000300800 */
[----:B------:R0:W-:Y:S01]  /*21ea0*/  STL [R1+0x614], R23 ;  /* 0x0006141701007387 */ /* 0x0001e20000100800 */
[----:B------:R-:W-:-:S03]  /*21eb0*/  SEL R22, R3, R9, !P1 ;  /* 0x0000000903167207 */ /* 0x000fc60004800000 */
        /* <DEDUP_REMOVED lines=8> */
[----:B0-----:R-:W-:-:S03]  /*21f40*/  SEL R23, R3, R58, !P1 ;  /* 0x0000003a03177207 */ /* 0x001fc60004800000 */
[----:B------:R-:W4:Y:S01]  /*21f50*/  LDL.LU R58, [R1+0x70c] ;  /* 0x00070c00013a7983 */ /* 0x000f220000300800 */
[----:B-1----:R-:W-:-:S03]  /*21f60*/  SEL R22, R3, R21, !P1 ;  /* 0x0000001503167207 */ /* 0x002fc60004800000 */
[----:B------:R-:W-:Y:S01]  /*21f70*/  STL [R1+0x634], R23 ;  /* 0x0006341701007387 */ /* 0x000fe20000100800 */
[----:B------:R-:W-:-:S03]  /*21f80*/  SEL R20, R3, R20, !P1 ;  /* 0x0000001403147207 */ /* 0x000fc60004800000 */
[----:B------:R-:W-:Y:S01]  /*21f90*/  STL [R1+0x650], R22 ;  /* 0x0006501601007387 */ /* 0x000fe20000100800 */
[----:B------:R-:W-:-:S03]  /*21fa0*/  SEL R21, R3, R2, !P1 ;  /* 0x0000000203157207 */ /* 0x000fc60004800000 */
[----:B------:R-:W4:Y:S04]  /*21fb0*/  LDL.LU R2, [R1+0x718] ;  /* 0x0007180001027983 */ /* 0x000f280000300800 */
[----:B------:R0:W-:Y:S01]  /*21fc0*/  STL [R1+0x654], R20 ;  /* 0x0006541401007387 */ /* 0x0001e20000100800 */
[----:B------:R-:W-:-:S03]  /*21fd0*/  SEL R18, R3, R18, !P1 ;  /* 0x0000001203127207 */ /* 0x000fc60004800000 */
[----:B------:R-:W-:Y:S01]  /*21fe0*/  STL [R1+0x664], R21 ;  /* 0x0006641501007387 */ /* 0x000fe20000100800 */
[----:B0-----:R-:W-:-:S05]  /*21ff0*/  SEL R20, R3, R19, !P1 ;  /* 0x0000001303147207 */ /* 0x001fca0004800000 */
[----:B------:R-:W-:Y:S01]  /*22000*/  STL [R1+0x668], R20 ;  /* 0x0006681401007387 */ /* 0x000fe20000100800 */
[----:B------:R-:W-:-:S03]  /*22010*/  SEL R19, R3, R0, !P1 ;  /* 0x0000000003137207 */ /* 0x000fc60004800000 */
[----:B------:R-:W4:Y:S04]  /*22020*/  LDL.LU R0, [R1+0x71c] ;  /* 0x00071c0001007983 */ /* 0x000f280000300800 */
[----:B------:R0:W-:Y:S01]  /*22030*/  STL [R1+0x66c], R18 ;  /* 0x00066c1201007387 */ /* 0x0001e20000100800 */
[----:B------:R-:W-:-:S03]  /*22040*/  SEL R16, R3, R16, !P1 ;  /* 0x0000001003107207 */ /* 0x000fc60004800000 */
[----:B------:R-:W-:Y:S01]  /*22050*/  STL [R1+0x674], R19 ;  /* 0x0006741301007387 */ /* 0x000fe20000100800 */
[C---:B0-----:R-:W-:Y:S02]  /*22060*/  SEL R18, R3.reuse, R17, !P1 ;  /* 0x0000001103127207 */ /* 0x041fe40004800000 */
[----:B------:R-:W-:-:S03]  /*22070*/  SEL R17, R3, R61, !P1 ;  /* 0x0000003d03117207 */ /* 0x000fc60004800000 */
[----:B------:R-:W-:Y:S04]  /*22080*/  STL [R1+0x684], R18 ;  /* 0x0006841201007387 */ /* 0x000fe80000100800 */
[----:B------:R-:W4:Y:S04]  /*22090*/  LDL.LU R61, [R1+0x724] ;  /* 0x00072400013d7983 */ /* 0x000f280000300800 */
[----:B------:R0:W-:Y:S04]  /*220a0*/  STL [R1+0x688], R16 ;  /* 0x0006881001007387 */ /* 0x0001e80000100800 */
[----:B------:R-:W-:Y:S01]  /*220b0*/  STL [R1+0x68c], R17 ;  /* 0x00068c1101007387 */ /* 0x000fe20000100800 */
[----:B0-----:R-:W-:-:S05]  /*220c0*/  SEL R16, R3, R15, !P1 ;  /* 0x0000000f03107207 */ /* 0x001fca0004800000 */
[----:B------:R-:W-:Y:S01]  /*220d0*/  STL [R1+0x6a4], R16 ;  /* 0x0006a41001007387 */ /* 0x000fe20000100800 */
[----:B---3--:R-:W-:-:S03]  /*220e0*/  SEL R15, R3, R60, !P1 ;  /* 0x0000003c030f7207 */ /* 0x008fc60004800000 */
[----:B------:R-:W3:Y:S01]  /*220f0*/  LDL.LU R60, [R1+0x728] ;  /* 0x00072800013c7983 */ /* 0x000ee20000300800 */
[----:B------:R-:W-:-:S05]  /*22100*/  SEL R14, R3, R14, !P1 ;  /* 0x0000000e030e7207 */ /* 0x000fca0004800000 */
[----:B------:R0:W-:Y:S04]  /*22110*/  STL [R1+0x6ac], R14 ;  /* 0x0006ac0e01007387 */ /* 0x0001e80000100800 */
[----:B------:R-:W-:Y:S01]  /*22120*/  STL [R1+0x6b4], R15 ;  /* 0x0006b40f01007387 */ /* 0x000fe20000100800 */
[C---:B0-----:R-:W-:Y:S02]  /*22130*/  SEL R14, R3.reuse, R13, !P1 ;  /* 0x0000000d030e7207 */ /* 0x041fe40004800000 */
[C---:B------:R-:W-:Y:S02]  /*22140*/  SEL R13, R3.reuse, R12, !P1 ;  /* 0x0000000c030d7207 */ /* 0x040fe40004800000 */
[C---:B--2---:R-:W-:Y:S01]  /*22150*/  SEL R12, R3.reuse, R11, !P1 ;  /* 0x0000000b030c7207 */ /* 0x044fe20004800000 */
[----:B------:R-:W-:Y:S01]  /*22160*/  STL [R1+0x6c0], R14 ;  /* 0x0006c00e01007387 */ /* 0x000fe20000100800 */
[----:B------:R-:W-:-:S03]  /*22170*/  SEL R10, R3, R10, !P1 ;  /* 0x0000000a030a7207 */ /* 0x000fc60004800000 */
[----:B------:R-:W-:Y:S01]  /*22180*/  STL [R1+0x6c4], R13 ;  /* 0x0006c40d01007387 */ /* 0x000fe20000100800 */
[----:B------:R-:W-:-:S03]  /*22190*/  SEL R11, R3, R59, !P1 ;  /* 0x0000003b030b7207 */ /* 0x000fc60004800000 */
[----:B------:R-:W-:Y:S04]  /*221a0*/  STL [R1+0x6cc], R12 ;  /* 0x0006cc0c01007387 */ /* 0x000fe80000100800 */
[----:B------:R-:W2:Y:S04]  /*221b0*/  LDL.LU R59, [R1+0x738] ;  /* 0x00073800013b7983 */ /* 0x000ea80000300800 */
[----:B------:R4:W-:Y:S04]  /*221c0*/  STL [R1+0x6d0], R10 ;  /* 0x0006d00a01007387 */ /* 0x0009e80000100800 */
[----:B------:R0:W-:Y:S01]  /*221d0*/  STL [R1+0x6dc], R11 ;  /* 0x0006dc0b01007387 */ /* 0x0001e20000100800 */
[----:B----4-:R-:W-:-:S03]  /*221e0*/  SEL R10, R3, R57, !P1 ;  /* 0x00000039030a7207 */ /* 0x010fc60004800000 */
        /* <DEDUP_REMOVED lines=9> */
[----:B------:R-:W4:Y:S04]  /*22280*/  LDL.LU R7, [R1+0x764] ;  /* 0x0007640001077983 */ /* 0x000f280000300800 */
[----:B------:R-:W-:Y:S01]  /*22290*/  STL [R1+0x704], R11 ;  /* 0x0007040b01007387 */ /* 0x000fe20000100800 */
[----:B-1----:R-:W-:-:S03]  /*222a0*/  SEL R10, R3, R58, !P1 ;  /* 0x0000003a030a7207 */ /* 0x002fc60004800000 */
[----:B------:R-:W4:Y:S04]  /*222b0*/  LDL.LU R21, [R1+0x770] ;  /* 0x0007700001157983 */ /* 0x000f280000300800 */
[----:B------:R-:W4:Y:S04]  /*222c0*/  LDL.LU R20, [R1+0x774] ;  /* 0x0007740001147983 */ /* 0x000f280000300800 */
[----:B------:R-:W-:Y:S04]  /*222d0*/  STL [R1+0x70c], R10 ;  /* 0x00070c0a01007387 */ /* 0x000fe80000100800 */
[----:B------:R-:W4:Y:S04]  /*222e0*/  LDL.LU R58, [R1+0x77c] ;  /* 0x00077c00013a7983 */ /* 0x000f280000300800 */
[----:B------:R-:W4:Y:S04]  /*222f0*/  LDL.LU R19, [R1+0x780] ;  /* 0x0007800001137983 */ /* 0x000f280000300800 */
[----:B------:R-:W4:Y:S01]  /*22300*/  LDL.LU R18, [R1+0x790] ;  /* 0x0007900001127983 */ /* 0x000f220000300800 */
[----:B------:R-:W-:-:S05]  /*22310*/  SEL R2, R3, R2, !P1 ;  /* 0x0000000203027207 */ /* 0x000fca0004800000 */
[----:B------:R0:W-:Y:S04]  /*22320*/  STL [R1+0x718], R2 ;  /* 0x0007180201007387 */ /* 0x0001e80000100800 */
[----:B0-----:R-:W4:Y:S04]  /*22330*/  LDL.LU R2, [R1+0x794] ;  /* 0x0007940001027983 */ /* 0x001f280000300800 */
[----:B------:R-:W4:Y:S01]  /*22340*/  LDL.LU R17, [R1+0x798] ;  /* 0x0007980001117983 */ /* 0x000f220000300800 */
[----:B------:R-:W-:-:S03]  /*22350*/  SEL R0, R3, R0, !P1 ;  /* 0x0000000003007207 */ /* 0x000fc60004800000 */
[----:B------:R-:W4:Y:S04]  /*22360*/  LDL.LU R16, [R1+0x7b4] ;  /* 0x0007b40001107983 */ /* 0x000f280000300800 */
[----:B------:R0:W-:Y:S04]  /*22370*/  STL [R1+0x71c], R0 ;  /* 0x00071c0001007387 */ /* 0x0001e80000100800 */
[----:B0-----:R-:W4:Y:S04]  /*22380*/  LDL.LU R0, [R1+0x7bc] ;  /* 0x0007bc0001007983 */ /* 0x001f280000300800 */
[----:B------:R-:W4:Y:S01]  /*22390*/  LDL.LU R15, [R1+0x7c8] ;  /* 0x0007c800010f7983 */ /* 0x000f220000300800 */
[----:B------:R-:W-:-:S03]  /*223a0*/  SEL R10, R3, R61, !P1 ;  /* 0x0000003d030a7207 */ /* 0x000fc60004800000 */
        /* <DEDUP_REMOVED lines=8> */
[----:B0-----:R-:W3:Y:S04]  /*22430*/  LDL.LU R10, [R1+0x7d0] ;  /* 0x0007d000010a7983 */ /* 0x001ee80000300800 */
[----:B------:R-:W3:Y:S01]  /*22440*/  LDL.LU R60, [R1+0x7c4] ;  /* 0x0007c400013c7983 */ /* 0x000ee20000300800 */
[----:B--2---:R-:W-:-:S03]  /*22450*/  SEL R23, R3, R59, !P1 ;  /* 0x0000003b03177207 */ /* 0x004fc60004800000 */
[----:B------:R-:W2:Y:S04]  /*22460*/  LDL.LU R59, [R1+0x7c0] ;  /* 0x0007c000013b7983 */ /* 0x000ea80000300800 */
        /* <DEDUP_REMOVED lines=32> */
[----:B------:R0:W-:Y:S04]  /*22670*/  STL [R1+0x7b4], R16 ;  /* 0x0007b41001007387 */ /* 0x0001e80000100800 */
[----:B------:R-:W-:Y:S01]  /*22680*/  STL [R1+0x7bc], R17 ;  /* 0x0007bc1101007387 */ /* 0x000fe20000100800 */
[C---:B0-----:R-:W-:Y:S02]  /*22690*/  SEL R16, R3.reuse, R15, !P1 ;  /* 0x0000000f03107207 */ /* 0x041fe40004800000 */
[----:B------:R-:W-:-:S03]  /*226a0*/  SEL R15, R3, R61, !P1 ;  /* 0x0000003d030f7207 */ /* 0x000fc60004800000 */
[----:B------:R-:W-:Y:S01]  /*226b0*/  STL [R1+0x7c8], R16 ;  /* 0x0007c81001007387 */ /* 0x000fe20000100800 */
[----:B------:R-:W-:-:S03]  /*226c0*/  SEL R14, R3, R14, !P1 ;  /* 0x0000000e030e7207 */ /* 0x000fc60004800000 */
[----:B------:R-:W4:Y:S04]  /*226d0*/  LDL.LU R61, [R1+0x78c] ;  /* 0x00078c00013d7983 */ /* 0x000f280000300800 */
[----:B------:R0:W-:Y:S04]  /*226e0*/  STL [R1+0x7cc], R14 ;  /* 0x0007cc0e01007387 */ /* 0x0001e80000100800 */
[----:B------:R-:W-:Y:S01]  /*226f0*/  STL [R1+0x7d4], R15 ;  /* 0x0007d40f01007387 */ /* 0x000fe20000100800 */
[C---:B0-----:R-:W-:Y:S02]  /*22700*/  SEL R14, R3.reuse, R13, !P1 ;  /* 0x0000000d030e7207 */ /* 0x041fe40004800000 */
[----:B------:R-:W-:-:S03]  /*22710*/  SEL R13, R3, R12, !P1 ;  /* 0x0000000c030d7207 */ /* 0x000fc60004800000 */
[----:B------:R-:W-:Y:S04]  /*22720*/  STL [R1+0x7f4], R14 ;  /* 0x0007f40e01007387 */ /* 0x000fe80000100800 */
[----:B------:R-:W-:Y:S01]  /*22730*/  STL [R1+0x7f0], R13 ;  /* 0x0007f00d01007387 */ /* 0x000fe20000100800 */
[----:B---3--:R-:W-:-:S05]  /*22740*/  SEL R12, R3, R11, !P1 ;  /* 0x0000000b030c7207 */ /* 0x008fca0004800000 */
[----:B------:R-:W-:Y:S01]  /*22750*/  STL [R1+0x7ec], R12 ;  /* 0x0007ec0c01007387 */ /* 0x000fe20000100800 */
[C---:B------:R-:W-:Y:S02]  /*22760*/  SEL R11, R3.reuse, R10, !P1 ;  /* 0x0000000a030b7207 */ /* 0x040fe40004800000 */
[C---:B------:R-:W-:Y:S02]  /*22770*/  SEL R10, R3.reuse, R60, !P1 ;  /* 0x0000003c030a7207 */ /* 0x040fe40004800000 */
[----:B------:R-:W3:Y:S04]  /*22780*/  LDL.LU R60, [R1+0x788] ;  /* 0x00078800013c7983 */ /* 0x000ee80000300800 */
[----:B------:R2:W-:Y:S04]  /*22790*/  STL [R1+0x7e8], R11 ;  /* 0x0007e80b01007387 */ /* 0x0005e80000100800 */
[----:B------:R4:W-:Y:S01]  /*227a0*/  STL [R1+0x7e4], R10 ;  /* 0x0007e40a01007387 */ /* 0x0009e20000100800 */
        /* <DEDUP_REMOVED lines=8> */
[----:B------:R-:W-:Y:S01]  /*22830*/  STL [R1+0x7d8], R11 ;  /* 0x0007d80b01007387 */ /* 0x000fe20000100800 */
[----:B-1----:R-:W-:-:S03]  /*22840*/  SEL R10, R3, R8, !P1 ;  /* 0x00000008030a7207 */ /* 0x002fc60004800000 */
[----:B------:R-:W4:Y:S04]  /*22850*/  LDL.LU R8, [R1+0x768] ;  /* 0x0007680001087983 */ /* 0x000f280000300800 */
[----:B------:R-:W-:Y:S01]  /*22860*/  STL [R1+0x7d0], R10 ;  /* 0x0007d00a01007387 */ /* 0x000fe20000100800 */
[----:B------:R-:W-:-:S03]  /*22870*/  SEL R7, R3, R7, !P1 ;  /* 0x0000000703077207 */ /* 0x000fc60004800000 */
[----:B------:R-:W4:Y:S04]  /*22880*/  LDL.LU R21, [R1+0x760] ;  /* 0x0007600001157983 */ /* 0x000f280000300800 */
[----:B------:R-:W4:Y:S04]  /*22890*/  LDL.LU R20, [R1+0x758] ;  /* 0x0007580001147983 */ /* 0x000f280000300800 */
[----:B------:R0:W-:Y:S04]  /*228a0*/  STL [R1+0x7c4], R7 ;  /* 0x0007c40701007387 */ /* 0x0001e80000100800 */
[----:B0-----:R-:W4:Y:S01]  /*228b0*/  LDL.LU R7, [R1+0x754] ;  /* 0x0007540001077983 */ /* 0x001f220000300800 */
[----:B------:R-:W-:-:S03]  /*228c0*/  SEL R10, R3, R58, !P1 ;  /* 0x0000003a030a7207 */ /* 0x000fc60004800000 */
        /* <DEDUP_REMOVED lines=19> */
[----:B0-----:R-:W4:Y:S04]  /*22a00*/  LDL.LU R10, [R1+0x6fc] ;  /* 0x0006fc00010a7983 */ /* 0x001f280000300800 */
[----:B------:R-:W4:Y:S01]  /*22a10*/  LDL.LU R61, [R1+0x6f8] ;  /* 0x0006f800013d7983 */ /* 0x000f220000300800 */
[----:B---3--:R-:W-:-:S03]  /*22a20*/  SEL R23, R3, R60, !P1 ;  /* 0x0000003c03177207 */ /* 0x008fc60004800000 */
[----:B------:R-:W3:Y:S04]  /*22a30*/  LDL.LU R60, [R1+0x6f4] ;  /* 0x0006f400013c7983 */ /* 0x000ee80000300800 */
        /* <DEDUP_REMOVED lines=11> */
[----:B------:R-:W4:Y:S01]  /*22af0*/  LDL.LU R8, [R1+0x6d4] ;  /* 0x0006d40001087983 */ /* 0x000f220000300800 */
[----:B0-----:R-:W-:-:S03]  /*22b00*/  SEL R22, R3, R21, !P1 ;  /* 0x0000001503167207 */ /* 0x001fc60004800000 */
        /* <DEDUP_REMOVED lines=28> */
[----:B0-----:R-:W-:-:S02]  /*22cd0*/  SEL R14, R3, R13, !P1 ;  /* 0x0000000d030e7207 */ /* 0x001fc40004800000 */
[C---:B------:R-:W-:Y:S02]  /*22ce0*/  SEL R13, R3.reuse, R12, !P1 ;  /* 0x0000000c030d7207 */ /* 0x040fe40004800000 */
        /* <DEDUP_REMOVED lines=17> */
[----:B------:R-:W-:Y:S01]  /*22e00*/  STL [R1+0x700], R11 ;  /* 0x0007000b01007387 */ /* 0x000fe20000100800 */
[----:B0-----:R-:W-:-:S03]  /*22e10*/  SEL R10, R3, R9, !P1 ;  /* 0x00000009030a7207 */ /* 0x001fc60004800000 */
[----:B------:R-:W4:Y:S04]  /*22e20*/  LDL.LU R9, [R1+0x694] ;  /* 0x0006940001097983 */ /* 0x000f280000300800 */
[----:B------:R-:W-:Y:S01]  /*22e30*/  STL [R1+0x6fc], R10 ;  /* 0x0006fc0a01007387 */ /* 0x000fe20000100800 */
[----:B------:R-:W-:-:S03]  /*22e40*/  SEL R8, R3, R8, !P1 ;  /* 0x0000000803087207 */ /* 0x000fc60004800000 */
[----:B------:R-:W4:Y:S04]  /*22e50*/  LDL.LU R21, [R1+0x690] ;  /* 0x0006900001157983 */ /* 0x000f280000300800 */
[----:B------:R-:W4:Y:S04]  /*22e60*/  LDL.LU R20, [R1+0x680] ;  /* 0x0006800001147983 */ /* 0x000f280000300800 */
        /* <DEDUP_REMOVED lines=23> */
[----:B0-----:R-:W4:Y:S01]  /*22fe0*/  LDL.LU R0, [R1+0x620] ;  /* 0x0006200001007983 */ /* 0x001f220000300800 */
[----:B------:R-:W-:-:S03]  /*22ff0*/  SEL R23, R3, R61, !P1 ;  /* 0x0000003d03177207 */ /* 0x000fc60004800000 */
[----:B------:R-:W4:Y:S04]  /*23000*/  LDL.LU R61, [R1+0x618] ;  /* 0x00061800013d7983 */ /* 0x000f280000300800 */
        /* <DEDUP_REMOVED lines=53> */
[----:B------:R-:W4:Y:S04]  /*23360*/  LDL.LU R61, [R1+0x5d0] ;  /* 0x0005d000013d7983 */ /* 0x000f280000300800 */
[----:B------:R2:W-:Y:S01]  /*23370*/  STL [R1+0x63c], R11 ;  /* 0x00063c0b01007387 */ /* 0x0005e20000100800 */
[----:B---3--:R-:W-:-:S03]  /*23380*/  SEL R10, R3, R60, !P1 ;  /* 0x0000003c030a7207 */ /* 0x008fc60004800000 */
[----:B------:R-:W3:Y:S04]  /*23390*/  LDL.LU R60, [R1+0x5cc] ;  /* 0x0005cc00013c7983 */ /* 0x000ee80000300800 */
[----:B------:R4:W-:Y:S01]  /*233a0*/  STL [R1+0x638], R10 ;  /* 0x0006380a01007387 */ /* 0x0009e20000100800 */
[----:B--2---:R-:W-:-:S03]  /*233b0*/  SEL R11, R3, R59, !P1 ;  /* 0x0000003b030b7207 */ /* 0x004fc60004800000 */
[----:B------:R-:W2:Y:S04]  /*233c0*/  LDL.LU R59, [R1+0x5c8] ;  /* 0x0005c800013b7983 */ /* 0x000ea80000300800 */
[----:B------:R-:W-:Y:S01]  /*233d0*/  STL [R1+0x628], R11 ;  /* 0x0006280b01007387 */ /* 0x000fe20000100800 */
[----:B----4-:R-:W-:-:S03]  /*233e0*/  SEL R10, R3, R57, !P1 ;  /* 0x00000039030a7207 */ /* 0x010fc60004800000 */
[----:B------:R-:W4:Y:S04]  /*233f0*/  LDL.LU R57, [R1+0x5bc] ;  /* 0x0005bc0001397983 */ /* 0x000f280000300800 */
[----:B------:R-:W-:Y:S04]  /*23400*/  STL [R1+0x624], R10 ;  /* 0x0006240a01007387 */ /* 0x000fe80000100800 */
[----:B------:R-:W4:Y:S01]  /*23410*/  LDL.LU R21, [R1+0x5b0] ;  /* 0x0005b00001157983 */ /* 0x000f220000300800 */
[----:B------:R-:W-:-:S03]  /*23420*/  SEL R9, R3, R9, !P1 ;  /* 0x0000000903097207 */ /* 0x000fc60004800000 */
[----:B------:R-:W4:Y:S04]  /*23430*/  LDL.LU R20, [R1+0x5ac] ;  /* 0x0005ac0001147983 */ /* 0x000f280000300800 */
[----:B------:R0:W-:Y:S04]  /*23440*/  STL [R1+0x620], R9 ;  /* 0x0006200901007387 */ /* 0x0001e80000100800 */
[----:B0-----:R-:W4:Y:S04]  /*23450*/  LDL.LU R9, [R1+0x5a4] ;  /* 0x0005a40001097983 */ /* 0x001f280000300800 */
        /* <DEDUP_REMOVED lines=17> */
[----:B------:R-:W-:-:S05]  /*23570*/  SEL R2, R3, R2, !P1 ;  /* 0x0000000203027207 */ /* 0x000fca0004800000 */
[----:B------:R1:W-:Y:S04]  /*23580*/  STL [R1+0x600], R2 ;  /* 0x0006000201007387 */ /* 0x0003e80000100800 */
[----:B------:R-:W4:Y:S04]  /*23590*/  LDL.LU R11, [R1+0x554] ;  /* 0x00055400010b7983 */ /* 0x000f280000300800 */
[----:B0-----:R-:W4:Y:S04]  /*235a0*/  LDL.LU R10, [R1+0x544] ;  /* 0x00054400010a7983 */ /* 0x001f280000300800 */
[----:B-1----:R-:W4:Y:S01]  /*235b0*/  LDL.LU R2, [R1+0x524] ;  /* 0x0005240001027983 */ /* 0x002f220000300800 */
[----:B------:R-:W-:-:S03]  /*235c0*/  SEL R23, R3, R0, !P1 ;  /* 0x0000000003177207 */ /* 0x000fc60004800000 */
[----:B------:R-:W4:Y:S04]  /*235d0*/  LDL.LU R0, [R1+0x51c] ;  /* 0x00051c0001007983 */ /* 0x000f280000300800 */
[----:B------:R3:W-:Y:S01]  /*235e0*/  STL [R1+0x5f4], R23 ;  /* 0x0005f41701007387 */ /* 0x0007e20000100800 */
        /* <DEDUP_REMOVED lines=44> */
[----:B------:R-:W-:-:S03]  /*238b0*/  SEL R10, R3, R10, !P1 ;  /* 0x0000000a030a7207 */ /* 0x000fc60004800000 */
[----:B------:R-:W-:Y:S01]  /*238c0*/  STL [R1+0x588], R13 ;  /* 0x0005880d01007387 */ /* 0x000fe20000100800 */
[----:B------:R-:W-:-:S03]  /*238d0*/  SEL R11, R3, R2, !P1 ;  /* 0x00000002030b7207 */ /* 0x000fc60004800000 */
[----:B------:R-:W-:Y:S04]  /*238e0*/  STL [R1+0x578], R12 ;  /* 0x0005780c01007387 */ /* 0x000fe80000100800 */
[----:B------:R-:W4:Y:S04]  /*238f0*/  LDL.LU R2, [R1+0x2ec] ;  /* 0x0002ec0001027983 */ /* 0x000f280000300800 */
[----:B------:R0:W-:Y:S04]  /*23900*/  STL [R1+0x574], R10 ;  /* 0x0005740a01007387 */ /* 0x0001e80000100800 */
[----:B------:R1:W-:Y:S01]  /*23910*/  STL [R1+0x570], R11 ;  /* 0x0005700b01007387 */ /* 0x0003e20000100800 */
[----:B0-----:R-:W-:-:S03]  /*23920*/  SEL R10, R3, R0, !P1 ;  /* 0x00000000030a7207 */ /* 0x001fc60004800000 */
[----:B------:R-:W4:Y:S04]  /*23930*/  LDL.LU R0, [R1+0x2c8] ;  /* 0x0002c80001007983 */ /* 0x000f280000300800 */
[----:B------:R3:W-:Y:S01]  /*23940*/  STL [R1+0x564], R10 ;  /* 0x0005640a01007387 */ /* 0x0007e20000100800 */
[----:B-1----:R-:W-:-:S03]  /*23950*/  SEL R11, R3, R61, !P1 ;  /* 0x0000003d030b7207 */ /* 0x002fc60004800000 */
[----:B------:R-:W4:Y:S04]  /*23960*/  LDL.LU R61, [R1+0x2cc] ;  /* 0x0002cc00013d7983 */ /* 0x000f280000300800 */
[----:B------:R2:W-:Y:S01]  /*23970*/  STL [R1+0x558], R11 ;  /* 0x0005580b01007387 */ /* 0x0005e20000100800 */
[----:B---3--:R-:W-:-:S03]  /*23980*/  SEL R10, R3, R60, !P1 ;  /* 0x0000003c030a7207 */ /* 0x008fc60004800000 */
[----:B------:R-:W3:Y:S04]  /*23990*/  LDL.LU R60, [R1+0x2e4] ;  /* 0x0002e400013c7983 */ /* 0x000ee80000300800 */
[----:B------:R4:W-:Y:S01]  /*239a0*/  STL [R1+0x554], R10 ;  /* 0x0005540a01007387 */ /* 0x0009e20000100800 */
[----:B--2---:R-:W-:-:S03]  /*239b0*/  SEL R11, R3, R59, !P1 ;  /* 0x0000003b030b7207 */ /* 0x004fc60004800000 */
[----:B------:R-:W2:Y:S04]  /*239c0*/  LDL.LU R59, [R1+0x2e8] ;  /* 0x0002e800013b7983 */ /* 0x000ea80000300800 */
[----:B------:R-:W-:Y:S04]  /*239d0*/  STL [R1+0x544], R11 ;  /* 0x0005440b01007387 */ /* 0x000fe80000100800 */
[----:B------:R-:W2:Y:S04]  /*239e0*/  LDL.LU R21, [R1+0x2d0] ;  /* 0x0002d00001157983 */ /* 0x000ea80000300800 */
[----:B------:R-:W2:Y:S01]  /*239f0*/  LDL.LU R20, [R1+0x2e0] ;  /* 0x0002e00001147983 */ /* 0x000ea20000300800 */
[----:B----4-:R-:W-:-:S05]  /*23a00*/  SEL R10, R3, R57, !P1 ;  /* 0x00000039030a7207 */ /* 0x010fca0004800000 */
[----:B------:R-:W-:Y:S04]  /*23a10*/  STL [R1+0x524], R10 ;  /* 0x0005240a01007387 */ /* 0x000fe80000100800 */
[----:B------:R-:W4:Y:S04]  /*23a20*/  LDL.LU R57, [R1+0x2d4] ;  /* 0x0002d40001397983 */ /* 0x000f280000300800 */
[----:B------:R-:W4:Y:S04]  /*23a30*/  LDL.LU R19, [R1+0x2dc] ;  /* 0x0002dc0001137983 */ /* 0x000f280000300800 */
[----:B------:R-:W4:Y:S01]  /*23a40*/  LDL.LU R18, [R1+0x2d8] ;  /* 0x0002d80001127983 */ /* 0x000f220000300800 */
[----:B------:R-:W-:-:S05]  /*23a50*/  SEL R9, R3, R9, !P1 ;  /* 0x0000000903097207 */ /* 0x000fca0004800000 */
        /* <DEDUP_REMOVED lines=19> */
[----:B------:R-:W-:-:S03]  /*23b90*/  SEL R23, R3, R2, !P1 ;  /* 0x0000000203177207 */ /* 0x000fc60004800000 */
        /* <DEDUP_REMOVED lines=12> */
[----:B------:R-:W2:Y:S01]  /*23c60*/  LDL.LU R59, [R1+0x278] ;  /* 0x00027800013b7983 */ /* 0x000ea20000300800 */
[----:B0-----:R-:W-:-:S03]  /*23c70*/  SEL R22, R3, R21, !P1 ;  /* 0x0000001503167207 */ /* 0x001fc60004800000 */
[----:B------:R-:W-:Y:S01]  /*23c80*/  STL [R1+0x2ec], R23 ;  /* 0x0002ec1701007387 */ /* 0x000fe20000100800 */
[----:B------:R-:W-:-:S03]  /*23c90*/  SEL R20, R3, R20, !P1 ;  /* 0x0000001403147207 */ /* 0x000fc60004800000 */
[----:B------:R-:W-:Y:S01]  /*23ca0*/  STL [R1+0x2e8], R22 ;  /* 0x0002e81601007387 */ /* 0x000fe20000100800 */
[----:B----4-:R-:W-:-:S03]  /*23cb0*/  SEL R21, R3, R57, !P1 ;  /* 0x0000003903157207 */ /* 0x010fc60004800000 */
        /* <DEDUP_REMOVED lines=25> */
[----:B------:R-:W-:-:S02]  /*23e50*/  SEL R13, R3, R12, !P1 ;  /* 0x0000000c030d7207 */ /* 0x000fc40004800000 */
        /* <DEDUP_REMOVED lines=17> */
[----:B------:R2:W-:Y:S01]  /*23f70*/  STL [R1+0x294], R10 ;  /* 0x0002940a01007387 */ /* 0x0005e20000100800 */
[----:B---3--:R-:W-:-:S03]  /*23f80*/  SEL R11, R3, R60, !P1 ;  /* 0x0000003c030b7207 */ /* 0x008fc60004800000 */
[----:B------:R-:W3:Y:S04]  /*23f90*/  LDL.LU R60, [R1+0x254] ;  /* 0x00025400013c7983 */ /* 0x000ee80000300800 */
[----:B------:R-:W-:Y:S04]  /*23fa0*/  STL [R1+0x290], R11 ;  /* 0x0002900b01007387 */ /* 0x000fe80000100800 */
[----:B------:R-:W3:Y:S04]  /*23fb0*/  LDL.LU R21, [R1+0x24c] ;  /* 0x00024c0001157983 */ /* 0x000ee80000300800 */
[----:B------:R-:W3:Y:S01]  /*23fc0*/  LDL.LU R20, [R1+0x250] ;  /* 0x0002500001147983 */ /* 0x000ee20000300800 */
[----:B--2---:R-:W-:-:S05]  /*23fd0*/  SEL R10, R3, R59, !P1 ;  /* 0x0000003b030a7207 */ /* 0x004fca0004800000 */
[----:B------:R4:W-:Y:S04]  /*23fe0*/  STL [R1+0x28c], R10 ;  /* 0x00028c0a01007387 */ /* 0x0009e80000100800 */
[----:B------:R-:W2:Y:S04]  /*23ff0*/  LDL.LU R59, [R1+0x170] ;  /* 0x00017000013b7983 */ /* 0x000ea80000300800 */
        /* <DEDUP_REMOVED lines=35> */
[----:B------:R-:W3:Y:S01]  /*24230*/  LDL.LU R60, [R1+0x1ec] ;  /* 0x0001ec00013c7983 */ /* 0x000ee20000300800 */
[----:B0-----:R-:W-:-:S03]  /*24240*/  SEL R22, R3, R21, !P1 ;  /* 0x0000001503167207 */ /* 0x001fc60004800000 */
[----:B------:R-:W-:Y:S01]  /*24250*/  STL [R1+0x264], R23 ;  /* 0x0002641701007387 */ /* 0x000fe20000100800 */
[----:B------:R-:W-:-:S03]  /*24260*/  SEL R20, R3, R20, !P1 ;  /* 0x0000001403147207 */ /* 0x000fc60004800000 */
[----:B------:R-:W-:Y:S01]  /*24270*/  STL [R1+0x260], R22 ;  /* 0x0002601601007387 */ /* 0x000fe20000100800 */
[----:B--2---:R-:W-:-:S03]  /*24280*/  SEL R21, R3, R59, !P1 ;  /* 0x0000003b03157207 */ /* 0x004fc60004800000 */
[----:B------:R-:W2:Y:S04]  /*24290*/  LDL.LU R59, [R1+0x1e8] ;  /* 0x0001e800013b7983 */ /* 0x000ea80000300800 */
[----:B------:R0:W-:Y:S01]  /*242a0*/  STL [R1+0x25c], R20 ;  /* 0x00025c1401007387 */ /* 0x0001e20000100800 */
[----:B------:R-:W-:-:S03]  /*242b0*/  SEL R18, R3, R18, !P1 ;  /* 0x0000001203127207 */ /* 0x000fc60004800000 */
[----:B------:R-:W-:Y:S01]  /*242c0*/  STL [R1+0x258], R21 ;  /* 0x0002581501007387 */ /* 0x000fe20000100800 */
[----:B0-----:R-:W-:-:S05]  /*242d0*/  SEL R20, R3, R19, !P1 ;  /* 0x0000001303147207 */ /* 0x001fca0004800000 */
        /* <DEDUP_REMOVED lines=39> */
[----:B-1----:R-:W-:-:S03]  /*24550*/  SEL R11, R3, R61, !P1 ;  /* 0x0000003d030b7207 */ /* 0x002fc60004800000 */
[----:B------:R-:W4:Y:S04]  /*24560*/  LDL.LU R61, [R1+0x1b4] ;  /* 0x0001b400013d7983 */ /* 0x000f280000300800 */
[----:B------:R-:W-:Y:S04]  /*24570*/  STL [R1+0x200], R11 ;  /* 0x0002000b01007387 */ /* 0x000fe80000100800 */
        /* <DEDUP_REMOVED lines=42> */
[----:B------:R-:W-:Y:S04]  /*24820*/  STL [R1+0x1d0], R23 ;  /* 0x0001d01701007387 */ /* 0x000fe80000100800 */
[----:B------:R-:W-:Y:S01]  /*24830*/  STL [R1+0x1c4], R22 ;  /* 0x0001c41601007387 */ /* 0x000fe20000100800 */
[----:B---3--:R-:W-:-:S03]  /*24840*/  SEL R21, R3, R60, !P1 ;  /* 0x0000003c03157207 */ /* 0x008fc60004800000 */
[----:B------:R-:W3:Y:S01]  /*24850*/  LDL.LU R60, [R1+0x134] ;  /* 0x00013400013c7983 */ /* 0x000ee20000300800 */
[----:B------:R-:W-:-:S05]  /*24860*/  SEL R20, R3, R20, !P1 ;  /* 0x0000001403147207 */ /* 0x000fca0004800000 */
[----:B------:R0:W-:Y:S01]  /*24870*/  STL [R1+0x1c0], R20 ;  /* 0x0001c01401007387 */ /* 0x0001e20000100800 */
[----:B------:R-:W-:-:S03]  /*24880*/  SEL R18, R3, R18, !P1 ;  /* 0x0000001203127207 */ /* 0x000fc60004800000 */
[----:B------:R-:W-:Y:S01]  /*24890*/  STL [R1+0x1b8], R21 ;  /* 0x0001b81501007387 */ /* 0x000fe20000100800 */
[----:B0-----:R-:W-:-:S05]  /*248a0*/  SEL R20, R3, R19, !P1 ;  /* 0x0000001303147207 */ /* 0x001fca0004800000 */
        /* <DEDUP_REMOVED lines=42> */
[----:B------:R-:W4:Y:S01]  /*24b50*/  LDL.LU R21, [R1+0x104] ;  /* 0x0001040001157983 */ /* 0x000f220000300800 */
[----:B0-----:R-:W-:-:S03]  /*24b60*/  SEL R10, R3, R61, !P1 ;  /* 0x0000003d030a7207 */ /* 0x001fc60004800000 */
        /* <DEDUP_REMOVED lines=66> */
[----:B------:R0:W-:Y:S04]  /*24f90*/  STL [R1+0xe8], R14 ;  /* 0x0000e80e01007387 */ /* 0x0001e80000100800 */
[----:B------:R-:W-:Y:S01]  /*24fa0*/  STL [R1+0xe4], R15 ;  /* 0x0000e40f01007387 */ /* 0x000fe20000100800 */
[C---:B0-----:R-:W-:Y:S02]  /*24fb0*/  SEL R14, R3.reuse, R13, !P1 ;  /* 0x0000000d030e7207 */ /* 0x041fe40004800000 */
[----:B------:R-:W-:-:S03]  /*24fc0*/  SEL R13, R3, R12, !P1 ;  /* 0x0000000c030d7207 */ /* 0x000fc60004800000 */
[----:B------:R-:W-:Y:S04]  /*24fd0*/  STL [R1+0xe0], R14 ;  /* 0x0000e00e01007387 */ /* 0x000fe80000100800 */
[----:B------:R-:W-:Y:S01]  /*24fe0*/  STL [R1+0xd8], R13 ;  /* 0x0000d80d01007387 */ /* 0x000fe20000100800 */
[C---:B------:R-:W-:Y:S02]  /*24ff0*/  SEL R12, R3.reuse, R11, !P1 ;  /* 0x0000000b030c7207 */ /* 0x040fe40004800000 */
[----:B------:R-:W-:-:S03]  /*25000*/  SEL R11, R3, R10, !P1 ;  /* 0x0000000a030b7207 */ /* 0x000fc60004800000 */
[----:B------:R-:W-:Y:S01]  /*25010*/  STL [R1+0xd0], R12 ;  /* 0x0000d00c01007387 */ /* 0x000fe20000100800 */
[----:B------:R-:W-:-:S03]  /*25020*/  SEL R10, R3, R9, !P1 ;  /* 0x00000009030a7207 */ /* 0x000fc60004800000 */
        /* <DEDUP_REMOVED lines=83> */
[----:B------:R0:W-:Y:S04]  /*25560*/  STL [R1+0x30], R14 ;  /* 0x0000300e01007387 */ /* 0x0001e80000100800 */
[----:B------:R-:W-:Y:S01]  /*25570*/  STL [R1+0x2c], R15 ;  /* 0x00002c0f01007387 */ /* 0x000fe20000100800 */
[C---:B0-----:R-:W-:Y:S02]  /*25580*/  SEL R14, R3.reuse, R13, !P1 ;  /* 0x0000000d030e7207 */ /* 0x041fe40004800000 */
[----:B------:R-:W-:-:S02]  /*25590*/  SEL R13, R3, R12, !P1 ;  /* 0x0000000c030d7207 */ /* 0x000fc40004800000 */
[C---:B----4-:R-:W-:Y:S01]  /*255a0*/  SEL R12, R3.reuse, R11, !P1 ;  /* 0x0000000b030c7207 */ /* 0x050fe20004800000 */
[----:B------:R-:W-:Y:S01]  /*255b0*/  STL [R1+0x28], R14 ;  /* 0x0000280e01007387 */ /* 0x000fe20000100800 */
[----:B------:R-:W-:-:S03]  /*255c0*/  SEL R10, R3, R10, !P1 ;  /* 0x0000000a030a7207 */ /* 0x000fc60004800000 */
[----:B------:R-:W-:Y:S01]  /*255d0*/  STL [R1+0x24], R13 ;  /* 0x0000240d01007387 */ /* 0x000fe20000100800 */
[----:B------:R-:W-:-:S03]  /*255e0*/  SEL R11, R3, R57, !P1 ;  /* 0x00000039030b7207 */ /* 0x000fc60004800000 */
[----:B------:R-:W-:Y:S04]  /*255f0*/  STL [R1+0x20], R12 ;  /* 0x0000200c01007387 */ /* 0x000fe80000100800 */
[----:B------:R-:W4:Y:S04]  /*25600*/  LDL.LU R57, [R1+0x34] ;  /* 0x0000340001397983 */ /* 0x000f280000300800 */
[----:B------:R-:W-:Y:S04]  /*25610*/  STL [R1+0x1c], R10 ;  /* 0x00001c0a01007387 */ /* 0x000fe80000100800 */
[----:B------:R0:W-:Y:S04]  /*25620*/  STL [R1+0x18], R11 ;  /* 0x0000180b01007387 */ /* 0x0001e80000100800 */
[----:B0-----:R-:W4:Y:S01]  /*25630*/  LDL.LU R11, [R1+0x44] ;  /* 0x00004400010b7983 */ /* 0x001f220000300800 */
[----:B------:R-:W-:-:S05]  /*25640*/  SEL R10, R3, R9, !P1 ;  /* 0x00000009030a7207 */ /* 0x000fca0004800000 */
[----:B------:R0:W-:Y:S04]  /*25650*/  STL [R1+0x14], R10 ;  /* 0x0000140a01007387 */ /* 0x0001e80000100800 */
[----:B------:R-:W4:Y:S01]  /*25660*/  LDL.LU R12, [R1+0x94] ;  /* 0x00009400010c7983 */ /* 0x000f220000300800 */
[----:B------:R-:W-:-:S05]  /*25670*/  SEL R9, R3, R8, !P1 ;  /* 0x0000000803097207 */ /* 0x000fca0004800000 */
[----:B------:R-:W-:Y:S04]  /*25680*/  STL [R1+0x10], R9 ;  /* 0x0000100901007387 */ /* 0x000fe80000100800 */
[----:B------:R-:W4:Y:S01]  /*25690*/  LDL.LU R13, [R1+0x9c] ;  /* 0x00009c00010d7983 */ /* 0x000f220000300800 */
[----:B------:R-:W-:-:S05]  /*256a0*/  SEL R8, R3, R7, !P1 ;  /* 0x0000000703087207 */ /* 0x000fca0004800000 */
[----:B------:R-:W-:Y:S04]  /*256b0*/  STL [R1+0xc], R8 ;  /* 0x00000c0801007387 */ /* 0x000fe80000100800 */
[----:B------:R-:W4:Y:S01]  /*256c0*/  LDL.LU R14, [R1+0xdc] ;  /* 0x0000dc00010e7983 */ /* 0x000f220000300800 */
[----:B------:R-:W-:-:S05]  /*256d0*/  SEL R7, R3, R58, !P1 ;  /* 0x0000003a03077207 */ /* 0x000fca0004800000 */
[----:B------:R1:W-:Y:S04]  /*256e0*/  STL [R1+0x8], R7 ;  /* 0x0000080701007387 */ /* 0x0003e80000100800 */
[----:B------:R-:W4:Y:S01]  /*256f0*/  LDL.LU R15, [R1+0xd4] ;  /* 0x0000d400010f7983 */ /* 0x000f220000300800 */
[----:B------:R-:W-:-:S03]  /*25700*/  SEL R2, R3, R2, !P1 ;  /* 0x0000000203027207 */ /* 0x000fc60004800000 */
[----:B------:R-:W4:Y:S04]  /*25710*/  LDL.LU R16, [R1+0xb8] ;  /* 0x0000b80001107983 */ /* 0x000f280000300800 */
[----:B------:R-:W-:Y:S04]  /*25720*/  STL [R1+0x3024], R2 ;  /* 0x0030240201007387 */ /* 0x000fe80000100800 */
[----:B------:R-:W4:Y:S04]  /*25730*/  LDL.LU R18, [R1+0xbc] ;  /* 0x0000bc0001127983 */ /* 0x000f280000300800 */
[----:B------:R-:W4:Y:S01]  /*25740*/  LDL.LU R19, [R1+0xac] ;  /* 0x0000ac0001137983 */ /* 0x000f220000300800 */
[----:B------:R-:W-:-:S05]  /*25750*/  SEL R0, R3, R0, !P1 ;  /* 0x0000000003007207 */ /* 0x000fca0004800000 */
[----:B------:R-:W-:Y:S04]  /*25760*/  STL [R1+0x3028], R0 ;  /* 0x0030280001007387 */ /* 0x000fe80000100800 */
[----:B------:R-:W4:Y:S04]  /*25770*/  LDL.LU R20, [R1+0x6c] ;  /* 0x00006c0001147983 */ /* 0x000f280000300800 */
[----:B------:R-:W4:Y:S01]  /*25780*/  LDL.LU R17, [R1+0x74] ;  /* 0x0000740001117983 */ /* 0x000f220000300800 */
[----:B------:R-:W-:-:S05]  /*25790*/  SEL R61, R3, R61, !P1 ;  /* 0x0000003d033d7207 */ /* 0x000fca0004800000 */
[----:B------:R-:W-:Y:S04]  /*257a0*/  STL [R1+0x302c], R61 ;  /* 0x00302c3d01007387 */ /* 0x000fe80000100800 */
[----:B0-----:R-:W4:Y:S04]  /*257b0*/  LDL.LU R10, [R1+0x68] ;  /* 0x00006800010a7983 */ /* 0x001f280000300800 */
[----:B-1----:R-:W4:Y:S01]  /*257c0*/  LDL.LU R7, [R1+0x5c] ;  /* 0x00005c0001077983 */ /* 0x002f220000300800 */
[----:B---3--:R-:W-:-:S05]  /*257d0*/  SEL R60, R3, R60, !P1 ;  /* 0x0000003c033c7207 */ /* 0x008fca0004800000 */
[----:B------:R-:W-:Y:S04]  /*257e0*/  STL [R1+0x3030], R60 ;  /* 0x0030303c01007387 */ /* 0x000fe80000100800 */
[----:B------:R-:W3:Y:S01]  /*257f0*/  LDL.LU R8, [R1+0x3c] ;  /* 0x00003c0001087983 */ /* 0x000ee20000300800 */
[----:B------:R-:W-:-:S03]  /*25800*/  SEL R58, R3, R38, !P1 ;  /* 0x00000026033a7207 */ /* 0x000fc60004800000 */
[----:B------:R-:W3:Y:S01]  /*25810*/  LDL.LU R9, [R1+0x38] ;  /* 0x0000380001097983 */ /* 0x000ee20000300800 */
[----:B--2---:R-:W-:-:S05]  /*25820*/  SEL R59, R3, R59, !P1 ;  /* 0x0000003b033b7207 */ /* 0x004fca0004800000 */
[----:B------:R-:W-:Y:S04]  /*25830*/  STL [R1+0x3034], R59 ;  /* 0x0030343b01007387 */ /* 0x000fe80000100800 */
[----:B------:R-:W-:Y:S01]  /*25840*/  STL [R1+0x3038], R58 ;  /* 0x0030383a01007387 */ /* 0x000fe20000100800 */
[----:B----4-:R-:W-:-:S05]  /*25850*/  SEL R57, R3, R57, !P1 ;  /* 0x0000003903397207 */ /* 0x010fca0004800000 */
[----:B------:R-:W-:Y:S01]  /*25860*/  STL [R1+0x303c], R57 ;  /* 0x00303c3901007387 */ /* 0x000fe20000100800 */
[----:B------:R-:W-:-:S05]  /*25870*/  SEL R11, R3, R11, !P1 ;  /* 0x0000000b030b7207 */ /* 0x000fca0004800000 */
[----:B------:R-:W-:Y:S01]  /*25880*/  STL [R1+0x3040], R11 ;  /* 0x0030400b01007387 */ /* 0x000fe20000100800 */
[----:B------:R-:W-:-:S05]  /*25890*/  SEL R12, R3, R12, !P1 ;  /* 0x0000000c030c7207 */ /* 0x000fca0004800000 */
[----:B------:R-:W-:Y:S01]  /*258a0*/  STL [R1+0x3044], R12 ;  /* 0x0030440c01007387 */ /* 0x000fe20000100800 */
[----:B------:R-:W-:-:S05]  /*258b0*/  SEL R13, R3, R13, !P1 ;  /* 0x0000000d030d7207 */ /* 0x000fca0004800000 */
[----:B------:R-:W-:Y:S01]  /*258c0*/  STL [R1+0x3048], R13 ;  /* 0x0030480d01007387 */ /* 0x000fe20000100800 */
[----:B------:R-:W-:-:S05]  /*258d0*/  SEL R14, R3, R14, !P1 ;  /* 0x0000000e030e7207 */ /* 0x000fca0004800000 */
[----:B------:R-:W-:Y:S01]  /*258e0*/  STL [R1+0x304c], R14 ;  /* 0x00304c0e01007387 */ /* 0x000fe20000100800 */
[C---:B------:R-:W-:Y:S02]  /*258f0*/  SEL R15, R3.reuse, R15, !P1 ;  /* 0x0000000f030f7207 */ /* 0x040fe40004800000 */
[----:B------:R-:W-:-:S03]  /*25900*/  SEL R16, R3, R16, !P1 ;  /* 0x0000001003107207 */ /* 0x000fc60004800000 */
[----:B------:R-:W-:Y:S01]  /*25910*/  STL [R1+0x3050], R15 ;  /* 0x0030500f01007387 */ /* 0x000fe20000100800 */
[----:B------:R-:W-:-:S03]  /*25920*/  SEL R18, R3, R18, !P1 ;  /* 0x0000001203127207 */ /* 0x000fc60004800000 */
[----:B------:R-:W-:Y:S01]  /*25930*/  STL [R1+0x3054], R16 ;  /* 0x0030541001007387 */ /* 0x000fe20000100800 */
[----:B------:R-:W-:-:S03]  /*25940*/  SEL R19, R3, R19, !P1 ;  /* 0x0000001303137207 */ /* 0x000fc60004800000 */
[----:B------:R-:W-:Y:S04]  /*25950*/  STL [R1+0x3058], R18 ;  /* 0x0030581201007387 */ /* 0x000fe80000100800 */
[----:B------:R-:W-:Y:S01]  /*25960*/  STL [R1+0x305c], R19 ;  /* 0x00305c1301007387 */ /* 0x000fe20000100800 */
[C---:B------:R-:W-:Y:S02]  /*25970*/  SEL R20, R3.reuse, R20, !P1 ;  /* 0x0000001403147207 */ /* 0x040fe40004800000 */
[----:B------:R-:W-:-:S03]  /*25980*/  SEL R17, R3, R17, !P1 ;  /* 0x0000001103117207 */ /* 0x000fc60004800000 */
[----:B------:R-:W-:Y:S04]  /*25990*/  STL [R1+0x3060], R20 ;  /* 0x0030601401007387 */ /* 0x000fe80000100800 */
[----:B------:R-:W-:Y:S01]  /*259a0*/  STL [R1+0x3064], R17 ;  /* 0x0030641101007387 */ /* 0x000fe20000100800 */
[C---:B------:R-:W-:Y:S02]  /*259b0*/  SEL R10, R3.reuse, R10, !P1 ;  /* 0x0000000a030a7207 */ /* 0x040fe40004800000 */
[----:B------:R-:W-:-:S03]  /*259c0*/  SEL R7, R3, R7, !P1 ;  /* 0x0000000703077207 */ /* 0x000fc60004800000 */
[----:B------:R-:W-:Y:S04]  /*259d0*/  STL [R1+0x3068], R10 ;  /* 0x0030680a01007387 */ /* 0x000fe80000100800 */
[----:B------:R-:W-:Y:S01]  /*259e0*/  STL [R1+0x306c], R7 ;  /* 0x00306c0701007387 */ /* 0x000fe20000100800 */
[----:B---3--:R-:W-:-:S05]  /*259f0*/  SEL R8, R3, R8, !P1 ;  /* 0x0000000803087207 */ /* 0x008fca0004800000 */
[----:B------:R-:W-:Y:S04]  /*25a00*/  STL [R1+0x3070], R8 ;  /* 0x0030700801007387 */ /* 0x000fe80000100800 */
[----:B------:R-:W2:Y:S04]  /*25a10*/  LDL.LU R21, [R1+0x7f8] ;  /* 0x0007f80001157983 */ /* 0x000ea80000300800 */
[----:B------:R-:W3:Y:S04]  /*25a20*/  LDL.LU R22, [R1+0x804] ;  /* 0x0008040001167983 */ /* 0x000ee80000300800 */
[----:B------:R-:W4:Y:S04]  /*25a30*/  LDL.LU R27, [R1+0x31c] ;  /* 0x00031c00011b7983 */ /* 0x000f280000300800 */
[----:B------:R-:W3:Y:S01]  /*25a40*/  LDL.LU R30, [R1+0x320] ;  /* 0x00032000011e7983 */ /* 0x000ee20000300800 */
[----:B------:R-:W-:-:S02]  /*25a50*/  SEL R9, R3, R9, !P1 ;  /* 0x0000000903097207 */ /* 0x000fc40004800000 */
[C---:B------:R-:W-:Y:S02]  /*25a60*/  SEL R49, R3.reuse, R49, !P1 ;  /* 0x0000003103317207 */ /* 0x040fe40004800000 */
[C---:B------:R-:W-:Y:S01]  /*25a70*/  SEL R50, R3.reuse, R50, !P1 ;  /* 0x0000003203327207 */ /* 0x040fe20004800000 */
[----:B------:R-:W-:Y:S01]  /*25a80*/  STL [R1+0x3074], R9 ;  /* 0x0030740901007387 */ /* 0x000fe20000100800 */
[C---:B------:R-:W-:Y:S01]  /*25a90*/  SEL R51, R3.reuse, R51, !P1 ;  /* 0x0000003303337207 */ /* 0x040fe20004800000 */
[----:B------:R-:W-:Y:S02]  /*25aa0*/  @!P0 IMAD.MOV R28, RZ, RZ, -R28 ;  /* 0x000000ffff1c8224 */ /* 0x000fe400078e0a1c */
[----:B------:R0:W-:Y:S01]  /*25ab0*/  STL [R1+0x3078], R39 ;  /* 0x0030782701007387 */ /* 0x0001e20000100800 */
[----:B------:R-:W-:-:S03]  /*25ac0*/  SEL R52, R3, R52, !P1 ;  /* 0x0000003403347207 */ /* 0x000fc60004800000 */
[----:B------:R-:W-:Y:S01]  /*25ad0*/  STL [R1+0x307c], R40 ;  /* 0x00307c2801007387 */ /* 0x000fe20000100800 */
        /* <DEDUP_REMOVED lines=8> */
[C---:B------:R-:W-:Y:S02]  /*25b60*/  SEL R4, R3.reuse, R4, !P1 ;  /* 0x0000000403047207 */ /* 0x040fe40004800000 */
[C---:B------:R-:W-:Y:S01]  /*25b70*/  SEL R5, R3.reuse, R5, !P1 ;  /* 0x0000000503057207 */ /* 0x040fe20004800000 */
[----:B------:R-:W-:Y:S01]  /*25b80*/  STL [R1+0x3090], R51 ;  /* 0x0030903301007387 */ /* 0x000fe20000100800 */
[C---:B------:R-:W-:Y:S02]  /*25b90*/  SEL R6, R3.reuse, R6, !P1 ;  /* 0x0000000603067207 */ /* 0x040fe40004800000 */
[C---:B------:R-:W-:Y:S01]  /*25ba0*/  SEL R42, R3.reuse, R42, !P1 ;  /* 0x0000002a032a7207 */ /* 0x040fe20004800000 */
[----:B------:R-:W-:Y:S01]  /*25bb0*/  STL [R1+0x3094], R52 ;  /* 0x0030943401007387 */ /* 0x000fe20000100800 */
[C---:B------:R-:W-:Y:S02]  /*25bc0*/  SEL R41, R3.reuse, R41, !P1 ;  /* 0x0000002903297207 */ /* 0x040fe40004800000 */
[C---:B------:R-:W-:Y:S01]  /*25bd0*/  SEL R28, R3.reuse, R28, !P1 ;  /* 0x0000001c031c7207 */ /* 0x040fe20004800000 */
[----:B------:R-:W-:Y:S04]  /*25be0*/  STL [R1+0x3098], R53 ;  /* 0x0030983501007387 */ /* 0x000fe80000100800 */
[----:B------:R-:W-:Y:S01]  /*25bf0*/  STL [R1+0x309c], R54 ;  /* 0x00309c3601007387 */ /* 0x000fe20000100800 */
[----:B--2---:R-:W-:-:S02]  /*25c00*/  SEL R21, R3, R21, !P1 ;  /* 0x0000001503157207 */ /* 0x004fc40004800000 */
[----:B------:R-:W-:Y:S01]  /*25c10*/  SEL R3, R3, R29, !P1 ;  /* 0x0000001d03037207 */ /* 0x000fe20004800000 */
[----:B---3--:R-:W-:Y:S02]  /*25c20*/  IMAD R29, R30, UR6, RZ ;  /* 0x000000061e1d7c24 */ /* 0x008fe4000f8e02ff */
[----:B------:R-:W2:Y:S04]  /*25c30*/  LDL.LU R30, [R1+0x324] ;  /* 0x00032400011e7983 */ /* 0x000ea80000300800 */
        /* <DEDUP_REMOVED lines=8> */
[----:B0-----:R-:W4:Y:S04]  /*25cc0*/  LDL.LU R39, [R1+0x34c] ;  /* 0x00034c0001277983 */ /* 0x001f280000300800 */
[----:B------:R-:W2:Y:S04]  /*25cd0*/  LDL.LU R9, [R1+0x350] ;  /* 0x0003500001097983 */ /* 0x000ea80000300800 */
[----:B------:R-:W3:Y:S04]  /*25ce0*/  LDL.LU R8, [R1+0x354] ;  /* 0x0003540001087983 */ /* 0x000ee80000300800 */
[----:B------:R-:W4:Y:S04]  /*25cf0*/  LDL.LU R7, [R1+0x358] ;  /* 0x0003580001077983 */ /* 0x000f280000300800 */
[----:B------:R-:W2:Y:S04]  /*25d00*/  LDL.LU R10, [R1+0x35c] ;  /* 0x00035c00010a7983 */ /* 0x000ea80000300800 */
        /* <DEDUP_REMOVED lines=16> */
[----:B------:R-:W2:Y:S01]  /*25e10*/  LDL.LU R2, [R1+0x3a4] ;  /* 0x0003a40001027983 */ /* 0x000ea20000300800 */
[----:B------:R-:W-:-:S02]  /*25e20*/  IMAD R25, R55, UR6, RZ ;  /* 0x0000000637197c24 */ /* 0x000fc4000f8e02ff */
[----:B------:R-:W-:Y:S02]  /*25e30*/  IMAD R26, R56, UR6, RZ ;  /* 0x00000006381a7c24 */ /* 0x000fe4000f8e02ff */
[----:B------:R-:W-:Y:S02]  /*25e40*/  IMAD R24, R46, UR6, RZ ;  /* 0x000000062e187c24 */ /* 0x000fe4000f8e02ff */
[----:B------:R-:W-:Y:S02]  /*25e50*/  IMAD R23, R45, UR6, RZ ;  /* 0x000000062d177c24 */ /* 0x000fe4000f8e02ff */
[----:B---3--:R-:W-:Y:S02]  /*25e60*/  IMAD R55, R8, UR6, RZ ;  /* 0x0000000608377c24 */ /* 0x008fe4000f8e02ff */
[----:B----4-:R-:W-:Y:S02]  /*25e70*/  IMAD R56, R7, UR6, RZ ;  /* 0x0000000607387c24 */ /* 0x010fe4000f8e02ff */
[----:B--2---:R-:W-:-:S02]  /*25e80*/  IMAD R8, R10, UR6, RZ ;  /* 0x000000060a087c24 */ /* 0x004fc4000f8e02ff */
[----:B------:R-:W-:Y:S02]  /*25e90*/  IMAD R46, R9, UR6, RZ ;  /* 0x00000006092e7c24 */ /* 0x000fe4000f8e02ff */
[----:B------:R-:W-:Y:S01]  /*25ea0*/  IMAD R7, R17, UR6, RZ ;  /* 0x0000000611077c24 */ /* 0x000fe2000f8e02ff */
[----:B------:R0:W-:Y:S01]  /*25eb0*/  STL [R1+0x34], R8 ;  /* 0x0000340801007387 */ /* 0x0001e20000100800 */
[----:B------:R-:W-:-:S03]  /*25ec0*/  IMAD R9, R20, UR6, RZ ;  /* 0x0000000614097c24 */ /* 0x000fc6000f8e02ff */
[----:B------:R1:W-:Y:S01]  /*25ed0*/  STL [R1+0x38], R7 ;  /* 0x0000380701007387 */ /* 0x0003e20000100800 */
[----:B0-----:R-:W-:-:S03]  /*25ee0*/  IMAD R8, R19, UR6, RZ ;  /* 0x0000000613087c24 */ /* 0x001fc6000f8e02ff */
[----:B------:R0:W-:Y:S01]  /*25ef0*/  STL [R1+0x3c], R9 ;  /* 0x00003c0901007387 */ /* 0x0001e20000100800 */
[----:B-1----:R-:W-:-:S03]  /*25f00*/  IMAD R7, R18, UR6, RZ ;  /* 0x0000000612077c24 */ /* 0x002fc6000f8e02ff */
[----:B------:R1:W-:Y:S04]  /*25f10*/  STL [R1+0x44], R8 ;  /* 0x0000440801007387 */ /* 0x0003e80000100800 */
[----:B------:R2:W-:Y:S01]  /*25f20*/  STL [R1+0x5c], R7 ;  /* 0x00005c0701007387 */ /* 0x0005e20000100800 */
[----:B0-----:R-:W-:Y:S02]  /*25f30*/  IMAD R9, R16, UR6, RZ ;  /* 0x0000000610097c24 */ /* 0x001fe4000f8e02ff */
[----:B-1----:R-:W-:-:S03]  /*25f40*/  IMAD R8, R15, UR6, RZ ;  /* 0x000000060f087c24 */ /* 0x002fc6000f8e02ff */
[----:B------:R0:W-:Y:S01]  /*25f50*/  STL [R1+0x68], R9 ;  /* 0x0000680901007387 */ /* 0x0001e20000100800 */
[----:B--2---:R-:W-:-:S03]  /*25f60*/  IMAD R7, R14, UR6, RZ ;  /* 0x000000060e077c24 */ /* 0x004fc6000f8e02ff */
        /* <DEDUP_REMOVED lines=18> */
[----:B------:R1:W-:Y:S01]  /*26090*/  STL [R1+0x114], R8 ;  /* 0x0001140801007387 */ /* 0x0003e20000100800 */
[----:B------:R-:W-:-:S03]  /*260a0*/  IMAD R0, R2, UR6, RZ ;  /* 0x0000000602007c24 */ /* 0x000fc6000f8e02ff */
[----:B------:R-:W2:Y:S04]  /*260b0*/  LDL.LU R54, [R1+0x3a8] ;  /* 0x0003a80001367983 */ /* 0x000ea80000300800 */
[----:B------:R3:W-:Y:S04]  /*260c0*/  STL [R1+0x124], R7 ;  /* 0x0001240701007387 */ /* 0x0007e80000100800 */
[----:B------:R-:W4:Y:S04]  /*260d0*/  LDL.LU R53, [R1+0x3ac] ;  /* 0x0003ac0001357983 */ /* 0x000f280000300800 */
[----:B------:R3:W-:Y:S04]  /*260e0*/  STL [R1+0x174], R0 ;  /* 0x0001740001007387 */ /* 0x0007e80000100800 */
[----:B------:R-:W4:Y:S04]  /*260f0*/  LDL.LU R52, [R1+0x3b0] ;  /* 0x0003b00001347983 */ /* 0x000f280000300800 */
[----:B------:R-:W4:Y:S04]  /*26100*/  LDL.LU R51, [R1+0x3b4] ;  /* 0x0003b40001337983 */ /* 0x000f280000300800 */
[----:B------:R-:W4:Y:S01]  /*26110*/  LDL.LU R50, [R1+0x3b8] ;  /* 0x0003b80001327983 */ /* 0x000f220000300800 */
[----:B------:R-:W-:-:S03]  /*26120*/  IMAD R45, R39, UR6, RZ ;  /* 0x00000006272d7c24 */ /* 0x000fc6000f8e02ff */
[----:B------:R-:W4:Y:S04]  /*26130*/  LDL.LU R49, [R1+0x3bc] ;  /* 0x0003bc0001317983 */ /* 0x000f280000300800 */
[----:B------:R-:W4:Y:S04]  /*26140*/  LDL.LU R48, [R1+0x3c0] ;  /* 0x0003c00001307983 */ /* 0x000f280000300800 */
[----:B------:R-:W4:Y:S04]  /*26150*/  LDL.LU R47, [R1+0x3c4] ;  /* 0x0003c400012f7983 */ /* 0x000f280000300800 */
[----:B------:R-:W4:Y:S04]  /*26160*/  LDL.LU R40, [R1+0x3c8] ;  /* 0x0003c80001287983 */ /* 0x000f280000300800 */
[----:B------:R-:W4:Y:S04]  /*26170*/  LDL.LU R39, [R1+0x3cc] ;  /* 0x0003cc0001277983 */ /* 0x000f280000300800 */
[----:B0-----:R-:W4:Y:S04]  /*26180*/  LDL.LU R9, [R1+0x3d0] ;  /* 0x0003d00001097983 */ /* 0x001f280000300800 */
[----:B-1----:R-:W4:Y:S04]  /*26190*/  LDL.LU R8, [R1+0x3d4] ;  /* 0x0003d40001087983 */ /* 0x002f280000300800 */
[----:B---3--:R-:W3:Y:S04]  /*261a0*/  LDL.LU R7, [R1+0x3d8] ;  /* 0x0003d80001077983 */ /* 0x008ee80000300800 */
        /* <DEDUP_REMOVED lines=17> */
[----:B------:R-:W3:Y:S01]  /*262c0*/  LDL.LU R2, [R1+0x424] ;  /* 0x0004240001027983 */ /* 0x000ee20000300800 */
[----:B--2---:R-:W-:-:S02]  /*262d0*/  IMAD R54, R54, UR6, RZ ;  /* 0x0000000636367c24 */ /* 0x004fc4000f8e02ff */
[----:B----4-:R-:W-:-:S03]  /*262e0*/  IMAD R53, R53, UR6, RZ ;  /* 0x0000000635357c24 */ /* 0x010fc6000f8e02ff */
[----:B------:R0:W-:Y:S04]  /*262f0*/  STL [R1+0x188], R54 ;  /* 0x0001883601007387 */ /* 0x0001e80000100800 */
[----:B------:R1:W-:Y:S01]  /*26300*/  STL [R1+0x18c], R53 ;  /* 0x00018c3501007387 */ /* 0x0003e20000100800 */
[----:B0-----:R-:W-:Y:S02]  /*26310*/  IMAD R54, R52, UR6, RZ ;  /* 0x0000000634367c24 */ /* 0x001fe4000f8e02ff */
[----:B-1----:R-:W-:Y:S02]  /*26320*/  IMAD R53, R51, UR6, RZ ;  /* 0x0000000633357c24 */ /* 0x002fe4000f8e02ff */
[----:B------:R-:W-:Y:S01]  /*26330*/  IMAD R52, R50, UR6, RZ ;  /* 0x0000000632347c24 */ /* 0x000fe2000f8e02ff */
[----:B------:R-:W-:Y:S01]  /*26340*/  STL [R1+0x190], R54 ;  /* 0x0001903601007387 */ /* 0x000fe20000100800 */
[----:B------:R-:W-:-:S03]  /*26350*/  IMAD R51, R49, UR6, RZ ;  /* 0x0000000631337c24 */ /* 0x000fc6000f8e02ff */
        /* <DEDUP_REMOVED lines=13> */
[----:B---3--:R-:W-:-:S03]  /*26430*/  IMAD R9, R7, UR6, RZ ;  /* 0x0000000607097c24 */ /* 0x008fc6000f8e02ff */
[----:B------:R-:W-:Y:S01]  /*26440*/  STL [R1+0x204], R40 ;  /* 0x0002042801007387 */ /* 0x000fe20000100800 */
[----:B------:R-:W-:-:S03]  /*26450*/  IMAD R8, R10, UR6, RZ ;  /* 0x000000060a087c24 */ /* 0x000fc6000f8e02ff */
[----:B------:R-:W-:Y:S01]  /*26460*/  STL [R1+0x20c], R39 ;  /* 0x00020c2701007387 */ /* 0x000fe20000100800 */
[----:B------:R-:W-:-:S03]  /*26470*/  IMAD R7, R17, UR6, RZ ;  /* 0x0000000611077c24 */ /* 0x000fc6000f8e02ff */
[----:B------:R0:W-:Y:S04]  /*26480*/  STL [R1+0x23c], R9 ;  /* 0x00023c0901007387 */ /* 0x0001e80000100800 */
        /* <DEDUP_REMOVED lines=1181> */
[----:B--2---:R-:W-:-:S05]  /*2ae60*/  IMAD R54, R54, UR6, RZ ;  /* 0x0000000636367c24 */ /* 0x004fca000f8e02ff */
[----:B------:R0:W-:Y:S01]  /*2ae70*/  STL [R1+0xa8], R54 ;  /* 0x0000a83601007387 */ /* 0x0001e20000100800 */
[----:B----4-:R-:W-:-:S03]  /*2ae80*/  IMAD R53, R53, UR6, RZ ;  /* 0x0000000635357c24 */ /* 0x010fc6000f8e02ff */
[----:B0-----:R-:W2:Y:S01]  /*2ae90*/  LDL.LU R54, [R1+0x309c] ;  /* 0x00309c0001367983 */ /* 0x001ea20000300800 */
[----:B------:R-:W-:-:S03]  /*2aea0*/  IMAD R52, R52, UR6, RZ ;  /* 0x0000000634347c24 */ /* 0x000fc6000f8e02ff */
[----:B------:R0:W-:Y:S01]  /*2aeb0*/  STL [R1+0xa4], R53 ;  /* 0x0000a43501007387 */ /* 0x0001e20000100800 */
[----:B------:R-:W-:Y:S02]  /*2aec0*/  IMAD R51, R51, UR6, RZ ;  /* 0x0000000633337c24 */ /* 0x000fe4000f8e02ff */
[----:B------:R-:W-:Y:S01]  /*2aed0*/  IMAD R50, R50, UR6, RZ ;  /* 0x0000000632327c24 */ /* 0x000fe2000f8e02ff */
[----:B0-----:R-:W4:Y:S01]  /*2aee0*/  LDL.LU R53, [R1+0x3098] ;  /* 0x0030980001357983 */ /* 0x001f220000300800 */
[----:B------:R-:W-:-:S03]  /*2aef0*/  IMAD R49, R49, UR6, RZ ;  /* 0x0000000631317c24 */ /* 0x000fc6000f8e02ff */
[----:B------:R0:W-:Y:S01]  /*2af00*/  STL [R1+0xa0], R52 ;  /* 0x0000a03401007387 */ /* 0x0001e20000100800 */
[----:B------:R-:W-:Y:S02]  /*2af10*/  IMAD R48, R48, UR6, RZ ;  /* 0x0000000630307c24 */ /* 0x000fe4000f8e02ff */
[----:B------:R-:W-:Y:S01]  /*2af20*/  IMAD R47, R47, UR6, RZ ;  /* 0x000000062f2f7c24 */ /* 0x000fe2000f8e02ff */
[----:B0-----:R-:W2:Y:S04]  /*2af30*/  LDL.LU R52, [R1+0x3094] ;  /* 0x0030940001347983 */ /* 0x001ea80000300800 */
[----:B------:R0:W-:Y:S01]  /*2af40*/  STL [R1+0x98], R51 ;  /* 0x0000983301007387 */ /* 0x0001e20000100800 */
[----:B------:R-:W-:Y:S02]  /*2af50*/  IMAD R40, R40, UR6, RZ ;  /* 0x0000000628287c24 */ /* 0x000fe4000f8e02ff */
[----:B------:R-:W-:Y:S01]  /*2af60*/  IMAD R39, R39, UR6, RZ ;  /* 0x0000000627277c24 */ /* 0x000fe2000f8e02ff */
[----:B0-----:R-:W4:Y:S04]  /*2af70*/  LDL.LU R51, [R1+0x3090] ;  /* 0x0030900001337983 */ /* 0x001f280000300800 */
[----:B------:R0:W-:Y:S01]  /*2af80*/  STL [R1+0x90], R50 ;  /* 0x0000903201007387 */ /* 0x0001e20000100800 */
[----:B------:R-:W-:-:S03]  /*2af90*/  IMAD R9, R9, UR6, RZ ;  /* 0x0000000609097c24 */ /* 0x000fc6000f8e02ff */
[----:B0-----:R-:W2:Y:S04]  /*2afa0*/  LDL.LU R50, [R1+0x308c] ;  /* 0x00308c0001327983 */ /* 0x001ea80000300800 */
[----:B------:R0:W-:Y:S01]  /*2afb0*/  STL [R1+0x8c], R49 ;  /* 0x00008c3101007387 */ /* 0x0001e20000100800 */
[----:B------:R-:W-:-:S03]  /*2afc0*/  IMAD R8, R8, UR6, RZ ;  /* 0x0000000608087c24 */ /* 0x000fc6000f8e02ff */
[----:B0-----:R-:W4:Y:S04]  /*2afd0*/  LDL.LU R49, [R1+0x3088] ;  /* 0x0030880001317983 */ /* 0x001f280000300800 */
[----:B------:R0:W-:Y:S01]  /*2afe0*/  STL [R1+0x88], R48 ;  /* 0x0000883001007387 */ /* 0x0001e20000100800 */
[----:B---3--:R-:W-:-:S03]  /*2aff0*/  IMAD R7, R7, UR6, RZ ;  /* 0x0000000607077c24 */ /* 0x008fc6000f8e02ff */
[----:B0-----:R-:W3:Y:S04]  /*2b000*/  LDL.LU R48, [R1+0x3084] ;  /* 0x0030840001307983 */ /* 0x001ee80000300800 */
[----:B------:R0:W-:Y:S01]  /*2b010*/  STL [R1+0x84], R47 ;  /* 0x0000842f01007387 */ /* 0x0001e20000100800 */
[----:B------:R-:W-:-:S03]  /*2b020*/  IMAD R10, R10, UR6, RZ ;  /* 0x000000060a0a7c24 */ /* 0x000fc6000f8e02ff */
[----:B0-----:R-:W2:Y:S04]  /*2b030*/  LDL.LU R47, [R1+0x3080] ;  /* 0x00308000012f7983 */ /* 0x001ea80000300800 */
[----:B------:R0:W-:Y:S01]  /*2b040*/  STL [R1+0x80], R40 ;  /* 0x0000802801007387 */ /* 0x0001e20000100800 */
[----:B------:R-:W-:-:S03]  /*2b050*/  IMAD R17, R17, UR6, RZ ;  /* 0x0000000611117c24 */ /* 0x000fc6000f8e02ff */
[----:B0-----:R-:W4:Y:S04]  /*2b060*/  LDL.LU R40, [R1+0x307c] ;  /* 0x00307c0001287983 */ /* 0x001f280000300800 */
[----:B------:R0:W-:Y:S01]  /*2b070*/  STL [R1+0x7c], R39 ;  /* 0x00007c2701007387 */ /* 0x0001e20000100800 */
[----:B------:R-:W-:-:S03]  /*2b080*/  IMAD R20, R20, UR6, RZ ;  /* 0x0000000614147c24 */ /* 0x000fc6000f8e02ff */
        /* <DEDUP_REMOVED lines=46> */
[----:B------:R0:W-:Y:S04]  /*2b370*/  STL [R1+0x1c], R58 ;  /* 0x00001c3a01007387 */ /* 0x0001e80000100800 */
[----:B0-----:R-:W2:Y:S04]  /*2b380*/  LDL.LU R58, [R1+0x3038] ;  /* 0x00303800013a7983 */ /* 0x001ea80000300800 */
[----:B------:R0:W-:Y:S04]  /*2b390*/  STL [R1+0x18], R59 ;  /* 0x0000183b01007387 */ /* 0x0001e80000100800 */
[----:B0-----:R-:W4:Y:S04]  /*2b3a0*/  LDL.LU R59, [R1+0x3034] ;  /* 0x00303400013b7983 */ /* 0x001f280000300800 */
[----:B------:R0:W-:Y:S04]  /*2b3b0*/  STL [R1+0x14], R60 ;  /* 0x0000143c01007387 */ /* 0x0001e80000100800 */
[----:B0-----:R-:W3:Y:S04]  /*2b3c0*/  LDL.LU R60, [R1+0x3030] ;  /* 0x00303000013c7983 */ /* 0x001ee80000300800 */
[----:B------:R0:W-:Y:S04]  /*2b3d0*/  STL [R1+0x10], R61 ;  /* 0x0000103d01007387 */ /* 0x0001e80000100800 */
[----:B0-----:R-:W2:Y:S04]  /*2b3e0*/  LDL.LU R61, [R1+0x302c] ;  /* 0x00302c00013d7983 */ /* 0x001ea80000300800 */
[----:B------:R0:W-:Y:S04]  /*2b3f0*/  STL [R1+0xc], R0 ;  /* 0x00000c0001007387 */ /* 0x0001e80000100800 */
[----:B0-----:R-:W4:Y:S04]  /*2b400*/  LDL.LU R0, [R1+0x3028] ;  /* 0x0030280001007983 */ /* 0x001f280000300800 */
[----:B------:R0:W-:Y:S04]  /*2b410*/  STL [R1+0x8], R2 ;  /* 0x0000080201007387 */ /* 0x0001e80000100800 */
[----:B0-----:R-:W4:Y:S01]  /*2b420*/  LDL.LU R2, [R1+0x3024] ;  /* 0x0030240001027983 */ /* 0x001f220000300800 */
[----:B---3--:R-:W-:-:S02]  /*2b430*/  IMAD R60, R60, UR6, RZ ;  /* 0x000000063c3c7c24 */ /* 0x008fc4000f8e02ff */
[----:B--2---:R-:W-:Y:S02]  /*2b440*/  IMAD R61, R61, UR6, RZ ;  /* 0x000000063d3d7c24 */ /* 0x004fe4000f8e02ff */
[----:B----4-:R-:W-:Y:S02]  /*2b450*/  IMAD R0, R0, UR6, RZ ;  /* 0x0000000600007c24 */ /* 0x010fe4000f8e02ff */
[----:B------:R-:W-:-:S05]  /*2b460*/  IMAD R2, R2, UR6, RZ ;  /* 0x0000000602027c24 */ /* 0x000fca000f8e02ff */
[----:B------:R0:W-:Y:S04]  /*2b470*/  STL [R1+0x4], R2 ;  /* 0x0000040201007387 */ /* 0x0001e80000100800 */
[----:B0-----:R-:W2:Y:S04]  /*2b480*/  LDL.LU R2, [R1+0x3020] ;  /* 0x0030200001027983 */ /* 0x001ea80000300800 */
[----:B------:R0:W-:Y:S04]  /*2b490*/  STL [R1+0x3014], R61 ;  /* 0x0030143d01007387 */ /* 0x0001e80000100800 */
[----:B------:R-:W-:Y:S04]  /*2b4a0*/  STL [R1], R0 ;  /* 0x0000000001007387 */ /* 0x000fe80000100800 */
[----:B0-----:R-:W3:Y:S04]  /*2b4b0*/  LDL.LU R61, [R1+0x7fc] ;  /* 0x0007fc00013d7983 */ /* 0x001ee80000300800 */
[----:B------:R0:W-:Y:S04]  /*2b4c0*/  STL [R1+0x3018], R60 ;  /* 0x0030183c01007387 */ /* 0x0001e80000100800 */
[----:B0-----:R-:W4:Y:S01]  /*2b4d0*/  LDL.LU R60, [R1+0x800] ;  /* 0x00080000013c7983 */ /* 0x001f220000300800 */
[----:B------:R-:W-:Y:S01]  /*2b4e0*/  IMAD R59, R59, UR6, RZ ;  /* 0x000000063b3b7c24 */ /* 0x000fe2000f8e02ff */
[----:B------:R-:W-:Y:S01]  /*2b4f0*/  LEA.HI.X.SX32 R22, R22, UR7, 0x1, P4 ;  /* 0x0000000716167c11 */ /* 0x000fe2000a0f0eff */
[----:B------:R-:W-:Y:S01]  /*2b500*/  IMAD R6, R6, UR6, RZ ;  /* 0x0000000606067c24 */ /* 0x000fe2000f8e02ff */
[----:B------:R-:W-:Y:S01]  /*2b510*/  ULDC UR7, c[0x0][0x234] ;  /* 0x00008d0000077ab9 */ /* 0x000fe20000000800 */
[----:B------:R-:W-:-:S02]  /*2b520*/  IMAD R0, R42, UR6, RZ ;  /* 0x000000062a007c24 */ /* 0x000fc4000f8e02ff */
[----:B------:R-:W-:Y:S01]  /*2b530*/  IMAD R42, R41, UR6, RZ ;  /* 0x00000006292a7c24 */ /* 0x000fe2000f8e02ff */
[----:B------:R2:W-:Y:S01]  /*2b540*/  STL [R1+0x301c], R59 ;  /* 0x00301c3b01007387 */ /* 0x0005e20000100800 */
[----:B------:R-:W-:-:S03]  /*2b550*/  IMAD R27, R27, UR6, RZ ;  /* 0x000000061b1b7c24 */ /* 0x000fc6000f8e02ff */
[----:B------:R3:W-:Y:S01]  /*2b560*/  STL [R1+0x730], R6 ;  /* 0x0007300601007387 */ /* 0x0007e20000100800 */
[----:B------:R-:W-:Y:S02]  /*2b570*/  IMAD R30, R30, UR6, RZ ;  /* 0x000000061e1e7c24 */ /* 0x000fe4000f8e02ff */
[----:B------:R-:W-:Y:S02]  /*2b580*/  IMAD R31, R31, UR6, RZ ;  /* 0x000000061f1f7c24 */ /* 0x000fe4000f8e02ff */
[----:B------:R-:W-:Y:S02]  /*2b590*/  IMAD R32, R32, UR6, RZ ;  /* 0x0000000620207c24 */ /* 0x000fe4000f8e02ff */
[----:B------:R-:W-:Y:S02]  /*2b5a0*/  IMAD R33, R33, UR6, RZ ;  /* 0x0000000621217c24 */ /* 0x000fe4000f8e02ff */
[----:B------:R-:W-:Y:S02]  /*2b5b0*/  IMAD R34, R34, UR6, RZ ;  /* 0x0000000622227c24 */ /* 0x000fe4000f8e02ff */
[----:B------:R-:W-:-:S02]  /*2b5c0*/  IMAD R35, R35, UR6, RZ ;  /* 0x0000000623237c24 */ /* 0x000fc4000f8e02ff */
[----:B------:R-:W-:Y:S02]  /*2b5d0*/  IMAD R36, R36, UR6, RZ ;  /* 0x0000000624247c24 */ /* 0x000fe4000f8e02ff */
[----:B------:R-:W-:Y:S02]  /*2b5e0*/  IMAD R37, R37, UR6, RZ ;  /* 0x0000000625257c24 */ /* 0x000fe4000f8e02ff */
[----:B------:R-:W-:Y:S01]  /*2b5f0*/  IMAD R38, R38, UR6, RZ ;  /* 0x0000000626267c24 */ /* 0x000fe2000f8e02ff */
[-C--:B--2---:R-:W-:Y:S01]  /*2b600*/  IADD3 R59, P5, R25, R2.reuse, RZ ;  /* 0x00000002193b7210 */ /* 0x084fe20007fbe0ff */
[----:B---3--:R-:W-:Y:S01]  /*2b610*/  IMAD R6, R61, UR7, RZ ;  /* 0x000000073d067c24 */ /* 0x008fe2000f8e02ff */
[-C--:B------:R-:W-:Y:S01]  /*2b620*/  IADD3 R61, P6, R24, R2.reuse, RZ ;  /* 0x00000002183d7210 */ /* 0x080fe20007fde0ff */
[----:B----4-:R-:W-:Y:S01]  /*2b630*/  IMAD R41, R60, UR7, RZ ;  /* 0x000000073c297c24 */ /* 0x010fe2000f8e02ff */
[----:B------:R-:W-:-:S05]  /*2b640*/  IADD3 R60, P1, R23, R2, RZ ;  /* 0x00000002173c7210 */ /* 0x000fca0007f3e0ff */
[----:B------:R0:W-:Y:S04]  /*2b650*/  STL [R1+0x2970], R60 ;  /* 0x0029703c01007387 */ /* 0x0001e80000100800 */
[----:B------:R1:W-:Y:S01]  /*2b660*/  STL [R1+0x2974], R61 ;  /* 0x0029743d01007387 */ /* 0x0003e20000100800 */
[----:B0-----:R-:W-:-:S03]  /*2b670*/  IADD3 R60, P0, R26, R2, RZ ;  /* 0x000000021a3c7210 */ /* 0x001fc60007f1e0ff */
[----:B------:R0:W-:Y:S01]  /*2b680*/  STL [R1+0x2978], R59 ;  /* 0x0029783b01007387 */ /* 0x0001e20000100800 */
[----:B-1----:R-:W-:-:S03]  /*2b690*/  IADD3 R61, P4, R27, R2, RZ ;  /* 0x000000021b3d7210 */ /* 0x002fc60007f9e0ff */
[----:B------:R1:W-:Y:S01]  /*2b6a0*/  STL [R1+0x297c], R60 ;  /* 0x00297c3c01007387 */ /* 0x0003e20000100800 */
[----:B------:R-:W-:Y:S02]  /*2b6b0*/  LEA.HI.X.SX32 R23, R23, R22, 0x1, P1 ;  /* 0x0000001617177211 */ /* 0x000fe400008f0eff */
[-C--:B0-----:R-:W-:Y:S01]  /*2b6c0*/  IADD3 R59, P3, R29, R2.reuse, RZ ;  /* 0x000000021d3b7210 */ /* 0x081fe20007f7e0ff */
[----:B------:R-:W-:Y:S01]  /*2b6d0*/  STL [R1+0x2980], R61 ;  /* 0x0029803d01007387 */ /* 0x000fe20000100800 */
[----:B-1----:R-:W-:-:S03]  /*2b6e0*/  IADD3 R60, P2, R30, R2, RZ ;  /* 0x000000021e3c7210 */ /* 0x002fc60007f5e0ff */
[----:B------:R0:W-:Y:S01]  /*2b6f0*/  STL [R1+0x2984], R59 ;  /* 0x0029843b01007387 */ /* 0x0001e20000100800 */
[----:B------:R-:W-:-:S03]  /*2b700*/  LEA.HI.X.SX32 R24, R24, R22, 0x1, P6 ;  /* 0x0000001618187211 */ /* 0x000fc600030f0eff */
[----:B------:R-:W-:Y:S01]  /*2b710*/  STL [R1+0x2988], R60 ;  /* 0x0029883c01007387 */ /* 0x000fe20000100800 */
[----:B------:R-:W-:-:S03]  /*2b720*/  LEA.HI.X.SX32 R25, R25, R22, 0x1, P5 ;  /* 0x0000001619197211 */ /* 0x000fc600028f0eff */
[----:B------:R1:W-:Y:S01]  /*2b730*/  STL [R1+0x2968], R23 ;  /* 0x0029681701007387 */ /* 0x0003e20000100800 */
[----:B0-----:R-:W-:-:S05]  /*2b740*/  IADD3 R59, P1, R31, R2, RZ ;  /* 0x000000021f3b7210 */ /* 0x001fca0007f3e0ff */
[----:B------:R-:W-:Y:S01]  /*2b750*/  STL [R1+0x296c], R59 ;  /* 0x00296c3b01007387 */ /* 0x000fe20000100800 */
[----:B-1----:R-:W-:-:S03]  /*2b760*/  IADD3 R23, P6, R32, R2, RZ ;  /* 0x0000000220177210 */ /* 0x002fc60007fde0ff */
[----:B------:R0:W-:Y:S04]  /*2b770*/  STL [R1+0x2960], R24 ;  /* 0x0029601801007387 */ /* 0x0001e80000100800 */
[----:B------:R1:W-:Y:S01]  /*2b780*/  STL [R1+0x2964], R23 ;  /* 0x0029641701007387 */ /* 0x0003e20000100800 */
[----:B0-----:R-:W-:-:S03]  /*2b790*/  IADD3 R24, P5, R33, R2, RZ ;  /* 0x0000000221187210 */ /* 0x001fc60007fbe0ff */
[----:B------:R0:W-:Y:S01]  /*2b7a0*/  STL [R1+0x2958], R25 ;  /* 0x0029581901007387 */ /* 0x0001e20000100800 */
[----:B-1----:R-:W-:-:S03]  /*2b7b0*/  LEA.HI.X.SX32 R23, R26, R22, 0x1, P0 ;  /* 0x000000161a177211 */ /* 0x002fc600000f0eff */
[----:B------:R-:W2:Y:S01]  /*2b7c0*/  LDL.LU R26, [R1+0x34] ;  /* 0x00003400011a7983 */ /* 0x000ea20000300800 */
[----:B------:R-:W-:-:S03]  /*2b7d0*/  IADD3 R59, P0, R34, R2, RZ ;  /* 0x00000002223b7210 */ /* 0x000fc60007f1e0ff */
[----:B------:R1:W-:Y:S04]  /*2b7e0*/  STL [R1+0x295c], R24 ;  /* 0x00295c1801007387 */ /* 0x0003e80000100800 */
[----:B0-----:R-:W3:Y:S04]  /*2b7f0*/  LDL.LU R25, [R1+0x38] ;  /* 0x0000380001197983 */ /* 0x001ee80000300800 */
[----:B------:R0:W-:Y:S04]  /*2b800*/  STL [R1+0x2950], R23 ;  /* 0x0029501701007387 */ /* 0x0001e80000100800 */
[----:B-1----:R-:W4:Y:S04]  /*2b810*/  LDL.LU R24, [R1+0x3c] ;  /* 0x00003c0001187983 */ /* 0x002f280000300800 */
[----:B------:R1:W-:Y:S01]  /*2b820*/  STL [R1+0x2954], R59 ;  /* 0x0029543b01007387 */ /* 0x0003e20000100800 */
[----:B0-----:R-:W-:-:S02]  /*2b830*/  LEA.HI.X.SX32 R23, R27, R22, 0x1, P4 ;  /* 0x000000161b177211 */ /* 0x001fc400020f0eff */
[----:B------:R-:W-:Y:S02]  /*2b840*/  LEA.HI.X.SX32 R27, R29, R22, 0x1, P3 ;  /* 0x000000161d1b7211 */ /* 0x000fe400018f0eff */
[-C--:B------:R-:W-:Y:S01]  /*2b850*/  IADD3 R29, P3, R36, R2.reuse, RZ ;  /* 0x00000002241d7210 */ /* 0x080fe20007f7e0ff */
[----:B------:R0:W-:Y:S01]  /*2b860*/  STL [R1+0x2948], R23 ;  /* 0x0029481701007387 */ /* 0x0001e20000100800 */
[----:B-1----:R-:W-:Y:S02]  /*2b870*/  IADD3 R59, P4, R35, R2, RZ ;  /* 0x00000002233b7210 */ /* 0x002fe40007f9e0ff */
[----:B------:R-:W-:Y:S01]  /*2b880*/  LEA.HI.X.SX32 R30, R30, R22, 0x1, P2 ;  /* 0x000000161e1e7211 */ /* 0x000fe200010f0eff */
[----:B0-----:R-:W4:Y:S04]  /*2b890*/  LDL.LU R23, [R1+0x44] ;  /* 0x0000440001177983 */ /* 0x001f280000300800 */
[----:B------:R-:W-:Y:S04]  /*2b8a0*/  STL [R1+0x294c], R59 ;  /* 0x00294c3b01007387 */ /* 0x000fe80000100800 */
[----:B------:R0:W-:Y:S04]  /*2b8b0*/  STL [R1+0x2940], R27 ;  /* 0x0029401b01007387 */ /* 0x0001e80000100800 */
[----:B------:R1:W-:Y:S01]  /*2b8c0*/  STL [R1+0x2944], R29 ;  /* 0x0029441d01007387 */ /* 0x0003e20000100800 */
[----:B0-----:R-:W-:-:S03]  /*2b8d0*/  IADD3 R27, P2, R37, R2, RZ ;  /* 0x00000002251b7210 */ /* 0x001fc60007f5e0ff */
[----:B------:R-:W-:Y:S01]  /*2b8e0*/  STL [R1+0x2938], R30 ;  /* 0x0029381e01007387 */ /* 0x000fe20000100800 */
[----:B-1----:R-:W-:-:S03]  /*2b8f0*/  LEA.HI.X.SX32 R29, R31, R22, 0x1, P1 ;  /* 0x000000161f1d7211 */ /* 0x002fc600008f0eff */
[----:B------:R-:W4:Y:S04]  /*2b900*/  LDL.LU R59, [R1+0x68] ;  /* 0x00006800013b7983 */ /* 0x000f280000300800 */
[----:B------:R0:W-:Y:S04]  /*2b910*/  STL [R1+0x293c], R27 ;  /* 0x00293c1b01007387 */ /* 0x0001e80000100800 */
[----:B------:R1:W-:Y:S04]  /*2b920*/  STL [R1+0x2930], R29 ;  /* 0x0029301d01007387 */ /* 0x0003e80000100800 */
[----:B------:R-:W4:Y:S01]  /*2b930*/  LDL.LU R60, [R1+0x6c] ;  /* 0x00006c00013c7983 */ /* 0x000f220000300800 */
[----:B0-----:R-:W-:-:S02]  /*2b940*/  IADD3 R27, P1, R38, R2, RZ ;  /* 0x00000002261b7210 */ /* 0x001fc40007f3e0ff */
[----:B-1----:R-:W-:-:S03]  /*2b950*/  LEA.HI.X.SX32 R29, R32, R22, 0x1, P6 ;  /* 0x00000016201d7211 */ /* 0x002fc600030f0eff */
[----:B------:R0:W-:Y:S01]  /*2b960*/  STL [R1+0x2934], R27 ;  /* 0x0029341b01007387 */ /* 0x0001e20000100800 */
[----:B------:R-:W-:-:S03]  /*2b970*/  LEA.HI.X.SX32 R30, R33, R22, 0x1, P5 ;  /* 0x00000016211e7211 */ /* 0x000fc600028f0eff */
[----:B------:R1:W-:Y:S01]  /*2b980*/  STL [R1+0x2928], R29 ;  /* 0x0029281d01007387 */ /* 0x0003e20000100800 */
[-C--:B0-----:R-:W-:Y:S02]  /*2b990*/  IADD3 R27, P6, R45, R2.reuse, RZ ;  /* 0x000000022d1b7210 */ /* 0x081fe40007fde0ff */
[----:B-1----:R-:W-:-:S03]  /*2b9a0*/  IADD3 R29, P5, R46, R2, RZ ;  /* 0x000000022e1d7210 */ /* 0x002fc60007fbe0ff */
[----:B------:R0:W-:Y:S04]  /*2b9b0*/  STL [R1+0x292c], R27 ;  /* 0x00292c1b01007387 */ /* 0x0001e80000100800 */
[----:B------:R-:W-:Y:S01]  /*2b9c0*/  STL [R1+0x2920], R30 ;  /* 0x0029201e01007387 */ /* 0x000fe20000100800 */
[----:B0-----:R-:W-:-:S03]  /*2b9d0*/  LEA.HI.X.SX32 R27, R34, R22, 0x1, P0 ;  /* 0x00000016221b7211 */ /* 0x001fc600000f0eff */
[----:B------:R-:W4:Y:S04]  /*2b9e0*/  LDL.LU R34, [R1+0x74] ;  /* 0x0000740001227983 */ /* 0x000f280000300800 */
[----:B------:R-:W-:Y:S04]  /*2b9f0*/  STL [R1+0x2924], R29 ;  /* 0x0029241d01007387 */ /* 0x000fe80000100800 */
[----:B------:R-:W4:Y:S04]  /*2ba00*/  LDL.LU R61, [R1+0x94] ;  /* 0x00009400013d7983 */ /* 0x000f280000300800 */
[----:B------:R0:W-:Y:S02]  /*2ba10*/  STL [R1+0x2918], R27 ;  /* 0x0029181b01007387 */ /* 0x0001e40000100800 */
[----:B0-----:R-:W-:-:S02]  /*2ba20*/  LEA.HI.X.SX32 R27, R35, R22, 0x1, P4 ;  /* 0x00000016231b7211 */ /* 0x001fc400020f0eff */
[----:B------:R-:W4:Y:S01]  /*2ba30*/  LDL.LU R35, [R1+0x5c] ;  /* 0x00005c0001237983 */ /* 0x000f220000300800 */
[----:B------:R-:W-:-:S05]  /*2ba40*/  IADD3 R29, P0, R55, R2, RZ ;  /* 0x00000002371d7210 */ /* 0x000fca0007f1e0ff */
[----:B------:R0:W-:Y:S04]  /*2ba50*/  STL [R1+0x291c], R29 ;  /* 0x00291c1d01007387 */ /* 0x0001e80000100800 */
[----:B------:R-:W4:Y:S04]  /*2ba60*/  LDL.LU R33, [R1+0x9c] ;  /* 0x00009c0001217983 */ /* 0x000f280000300800 */
[----:B------:R1:W-:Y:S01]  /*2ba70*/  STL [R1+0x2910], R27 ;  /* 0x0029101b01007387 */ /* 0x0003e20000100800 */
[----:B0-----:R-:W-:-:S03]  /*2ba80*/  IADD3 R29, P4, R56, R2, RZ ;  /* 0x00000002381d7210 */ /* 0x001fc60007f9e0ff */
[----:B------:R-:W4:Y:S01]  /*2ba90*/  LDL.LU R32, [R1+0xac] ;  /* 0x0000ac0001207983 */ /* 0x000f220000300800 */
[----:B-1----:R-:W-:-:S03]  /*2baa0*/  LEA.HI.X.SX32 R27, R36, R22, 0x1, P3 ;  /* 0x00000016241b7211 */ /* 0x002fc600018f0eff */
[----:B------:R-:W-:Y:S04]  /*2bab0*/  STL [R1+0x2914], R29 ;  /* 0x0029141d01007387 */ /* 0x000fe80000100800 */
[----:B------:R0:W-:Y:S04]  /*2bac0*/  STL [R1+0x2908], R27 ;  /* 0x0029081b01007387 */ /* 0x0001e80000100800 */
[----:B------:R-:W4:Y:S01]  /*2bad0*/  LDL.LU R31, [R1+0xb8] ;  /* 0x0000b800011f7983 */ /* 0x000f220000300800 */
[----:B0-----:R-:W-:Y:S02]  /*2bae0*/  LEA.HI.X.SX32 R27, R37, R22, 0x1, P2 ;  /* 0x00000016251b7211 */ /* 0x001fe400010f0eff */
[----:B--2---:R-:W-:-:S05]  /*2baf0*/  IADD3 R29, P3, R26, R2, RZ ;  /* 0x000000021a1d7210 */ /* 0x004fca0007f7e0ff */
[----:B------:R3:W-:Y:S04]  /*2bb00*/  STL [R1+0x290c], R29 ;  /* 0x00290c1d01007387 */ /* 0x0007e80000100800 */
[----:B------:R0:W-:Y:S04]  /*2bb10*/  STL [R1+0x2900], R27 ;  /* 0x0029001b01007387 */ /* 0x0001e80000100800 */
[----:B------:R-:W2:Y:S01]  /*2bb20*/  LDL.LU R30, [R1+0xbc] ;  /* 0x0000bc00011e7983 */ /* 0x000ea20000300800 */
[----:B---3--:R-:W-:Y:S02]  /*2bb30*/  IADD3 R29, P2, R25, R2, RZ ;  /* 0x00000002191d7210 */ /* 0x008fe40007f5e0ff */
[----:B0-----:R-:W-:-:S03]  /*2bb40*/  LEA.HI.X.SX32 R27, R38, R22, 0x1, P1 ;  /* 0x00000016261b7211 */ /* 0x001fc600008f0eff */
[----:B------:R4:W-:Y:S04]  /*2bb50*/  STL [R1+0x2904], R29 ;  /* 0x0029041d01007387 */ /* 0x0009e80000100800 */
[----:B------:R0:W-:Y:S04]  /*2bb60*/  STL [R1+0x28f8], R27 ;  /* 0x0028f81b01007387 */ /* 0x0001e80000100800 */
[----:B------:R-:W3:Y:S01]  /*2bb70*/  LDL.LU R37, [R1+0xd4] ;  /* 0x0000d40001257983 */ /* 0x000ee20000300800 */
[----:B----4-:R-:W-:Y:S02]  /*2bb80*/  IADD3 R29, P1, R24, R2, RZ ;  /* 0x00000002181d7210 */ /* 0x010fe40007f3e0ff */
[----:B0-----:R-:W-:-:S03]  /*2bb90*/  LEA.HI.X.SX32 R27, R45, R22, 0x1, P6 ;  /* 0x000000162d1b7211 */ /* 0x001fc600030f0eff */
[----:B------:R0:W-:Y:S04]  /*2bba0*/  STL [R1+0x28fc], R29 ;  /* 0x0028fc1d01007387 */ /* 0x0001e80000100800 */
[----:B------:R1:W-:Y:S04]  /*2bbb0*/  STL [R1+0x28f0], R27 ;  /* 0x0028f01b01007387 */ /* 0x0003e80000100800 */
[----:B------:R-:W4:Y:S01]  /*2bbc0*/  LDL.LU R36, [R1+0xdc] ;  /* 0x0000dc0001247983 */ /* 0x000f220000300800 */
[----:B0-----:R-:W-:Y:S02]  /*2bbd0*/  IADD3 R29, P6, R23, R2, RZ ;  /* 0x00000002171d7210 */ /* 0x001fe40007fde0ff */
[----:B-1----:R-:W-:-:S03]  /*2bbe0*/  LEA.HI.X.SX32 R27, R46, R22, 0x1, P5 ;  /* 0x000000162e1b7211 */ /* 0x002fc600028f0eff */
[----:B------:R0:W-:Y:S04]  /*2bbf0*/  STL [R1+0x28f4], R29 ;  /* 0x0028f41d01007387 */ /* 0x0001e80000100800 */
[----:B------:R1:W-:Y:S04]  /*2bc00*/  STL [R1+0x28e8], R27 ;  /* 0x0028e81b01007387 */ /* 0x0003e80000100800 */
[----:B0-----:R-:W4:Y:S01]  /*2bc10*/  LDL.LU R29, [R1+0x114] ;  /* 0x00011400011d7983 */ /* 0x001f220000300800 */
[----:B-1----:R-:W-:Y:S02]  /*2bc20*/  LEA.HI.X.SX32 R27, R55, R22, 0x1, P0 ;  /* 0x00000016371b7211 */ /* 0x002fe400000f0eff */
[----:B------:R-:W-:-:S02]  /*2bc30*/  IADD3 R45, P0, R59, R2, RZ ;  /* 0x000000023b2d7210 */ /* 0x000fc40007f1e0ff */
[----:B------:R-:W-:-:S05]  /*2bc40*/  IADD3 R38, P5, R35, R2, RZ ;  /* 0x0000000223267210 */ /* 0x000fca0007fbe0ff */
[----:B------:R0:W-:Y:S04]  /*2bc50*/  STL [R1+0x28ec], R38 ;  /* 0x0028ec2601007387 */ /* 0x0001e80000100800 */
[----:B------:R1:W-:Y:S01]  /*2bc60*/  STL [R1+0x28e0], R27 ;  /* 0x0028e01b01007387 */ /* 0x0003e20000100800 */
[----:B0-----:R-:W-:-:S03]  /*2bc70*/  LEA.HI.X.SX32 R38, R56, R22, 0x1, P4 ;  /* 0x0000001638267211 */ /* 0x001fc600020f0eff */
[----:B-1----:R-:W4:Y:S04]  /*2bc80*/  LDL.LU R27, [R1+0x124] ;  /* 0x00012400011b7983 */ /* 0x002f280000300800 */
[----:B------:R0:W-:Y:S04]  /*2bc90*/  STL [R1+0x28e4], R45 ;  /* 0x0028e42d01007387 */ /* 0x0001e80000100800 */
[----:B------:R1:W-:Y:S01]  /*2bca0*/  STL [R1+0x19ac], R38 ;  /* 0x0019ac2601007387 */ /* 0x0003e20000100800 */
[----:B0-----:R-:W-:Y:S02]  /*2bcb0*/  IADD3 R45, P4, R60, R2, RZ ;  /* 0x000000023c2d7210 */ /* 0x001fe40007f9e0ff */
[----:B-1----:R-:W-:-:S02]  /*2bcc0*/  LEA.HI.X.SX32 R38, R26, R22, 0x1, P3 ;  /* 0x000000161a267211 */ /* 0x002fc400018f0eff */
[----:B------:R-:W4:Y:S04]  /*2bcd0*/  LDL.LU R26, [R1+0x174] ;  /* 0x00017400011a7983 */ /* 0x000f280000300800 */
        /* <DEDUP_REMOVED lines=25> */
[----:B------:R-:W-:Y:S04]  /*2be70*/  STL [R1+0x19f4], R45 ;  /* 0x0019f42d01007387 */ /* 0x000fe80000100800 */
[----:B------:R0:W-:Y:S02]  /*2be80*/  STL [R1+0x19c4], R38 ;  /* 0x0019c42601007387 */ /* 0x0001e40000100800 */
[----:B0-----:R-:W-:-:S02]  /*2be90*/  LEA.HI.X.SX32 R38, R60, R22, 0x1, P4 ;  /* 0x000000163c267211 */ /* 0x001fc400020f0eff */
[----:B------:R-:W4:Y:S01]  /*2bea0*/  LDL.LU R60, [R1+0x1bc] ;  /* 0x0001bc00013c7983 */ /* 0x000f220000300800 */
[----:B--2---:R-:W-:-:S05]  /*2beb0*/  IADD3 R45, P0, R30, R2, RZ ;  /* 0x000000021e2d7210 */ /* 0x004fca0007f1e0ff */
[----:B------:R3:W-:Y:S04]  /*2bec0*/  STL [R1+0x19fc], R45 ;  /* 0x0019fc2d01007387 */ /* 0x0007e80000100800 */
[----:B------:R0:W-:Y:S01]  /*2bed0*/  STL [R1+0x19c8], R38 ;  /* 0x0019c82601007387 */ /* 0x0001e20000100800 */
[----:B---3--:R-:W-:Y:S02]  /*2bee0*/  IADD3 R45, P4, R37, R2, RZ ;  /* 0x00000002252d7210 */ /* 0x008fe40007f9e0ff */
[----:B0-----:R-:W-:Y:S02]  /*2bef0*/  LEA.HI.X.SX32 R38, R34, R22, 0x1, P3 ;  /* 0x0000001622267211 */ /* 0x001fe400018f0eff */
[----:B------:R-:W2:Y:S04]  /*2bf00*/  LDL.LU R34, [R1+0x1c8] ;  /* 0x0001c80001227983 */ /* 0x000ea80000300800 */
[----:B------:R4:W-:Y:S04]  /*2bf10*/  STL [R1+0x1a04], R45 ;  /* 0x001a042d01007387 */ /* 0x0009e80000100800 */
[----:B------:R0:W-:Y:S01]  /*2bf20*/  STL [R1+0x19d0], R38 ;  /* 0x0019d02601007387 */ /* 0x0001e20000100800 */
[----:B----4-:R-:W-:-:S02]  /*2bf30*/  IADD3 R45, P3, R36, R2, RZ ;  /* 0x00000002242d7210 */ /* 0x010fc40007f7e0ff */
[----:B0-----:R-:W-:Y:S02]  /*2bf40*/  LEA.HI.X.SX32 R38, R61, R22, 0x1, P2 ;  /* 0x000000163d267211 */ /* 0x001fe400010f0eff */
[----:B------:R-:W3:Y:S04]  /*2bf50*/  LDL.LU R61, [R1+0x1cc] ;  /* 0x0001cc00013d7983 */ /* 0x000ee80000300800 */
[----:B------:R0:W-:Y:S04]  /*2bf60*/  STL [R1+0x1a0c], R45 ;  /* 0x001a0c2d01007387 */ /* 0x0001e80000100800 */
[----:B------:R1:W-:Y:S01]  /*2bf70*/  STL [R1+0x19d8], R38 ;  /* 0x0019d82601007387 */ /* 0x0003e20000100800 */
[----:B0-----:R-:W-:-:S02]  /*2bf80*/  IADD3 R45, P2, R29, R2, RZ ;  /* 0x000000021d2d7210 */ /* 0x001fc40007f5e0ff */
[-C--:B-1----:R-:W-:Y:S02]  /*2bf90*/  LEA.HI.X.SX32 R38, R33, R22.reuse, 0x1, P1 ;  /* 0x0000001621267211 */ /* 0x082fe400008f0eff */
[----:B------:R-:W4:Y:S04]  /*2bfa0*/  LDL.LU R33, [R1+0x1d8] ;  /* 0x0001d80001217983 */ /* 0x000f280000300800 */
[----:B------:R-:W-:Y:S04]  /*2bfb0*/  STL [R1+0x1a14], R45 ;  /* 0x001a142d01007387 */ /* 0x000fe80000100800 */
[----:B------:R0:W-:Y:S02]  /*2bfc0*/  STL [R1+0x19e0], R38 ;  /* 0x0019e02601007387 */ /* 0x0001e40000100800 */
[----:B0-----:R-:W-:-:S02]  /*2bfd0*/  LEA.HI.X.SX32 R38, R32, R22, 0x1, P6 ;  /* 0x0000001620267211 */ /* 0x001fc400030f0eff */
[----:B------:R-:W4:Y:S01]  /*2bfe0*/  LDL.LU R32, [R1+0x1dc] ;  /* 0x0001dc0001207983 */ /* 0x000f220000300800 */
[----:B------:R-:W-:-:S05]  /*2bff0*/  IADD3 R45, P1, R27, R2, RZ ;  /* 0x000000021b2d7210 */ /* 0x000fca0007f3e0ff */
[----:B------:R-:W-:Y:S04]  /*2c000*/  STL [R1+0x1a1c], R45 ;  /* 0x001a1c2d01007387 */ /* 0x000fe80000100800 */
[----:B------:R0:W-:Y:S02]  /*2c010*/  STL [R1+0x19e8], R38 ;  /* 0x0019e82601007387 */ /* 0x0001e40000100800 */
[----:B0-----:R-:W-:Y:S02]  /*2c020*/  LEA.HI.X.SX32 R38, R31, R22, 0x1, P5 ;  /* 0x000000161f267211 */ /* 0x001fe400028f0eff */
[-C--:B------:R-:W-:Y:S01]  /*2c030*/  IADD3 R45, P6, R26, R2.reuse, RZ ;  /* 0x000000021a2d7210 */ /* 0x080fe20007fde0ff */
[----:B------:R-:W4:Y:S04]  /*2c040*/  LDL.LU R31, [R1+0x204] ;  /* 0x00020400011f7983 */ /* 0x000f280000300800 */
[----:B------:R0:W-:Y:S04]  /*2c050*/  STL [R1+0x1a24], R45 ;  /* 0x001a242d01007387 */ /* 0x0001e80000100800 */
[----:B------:R1:W-:Y:S01]  /*2c060*/  STL [R1+0x19f0], R38 ;  /* 0x0019f02601007387 */ /* 0x0003e20000100800 */
[----:B0-----:R-:W-:-:S02]  /*2c070*/  IADD3 R45, P5, R25, R2, RZ ;  /* 0x00000002192d7210 */ /* 0x001fc40007fbe0ff */
[----:B-1----:R-:W-:Y:S02]  /*2c080*/  LEA.HI.X.SX32 R38, R30, R22, 0x1, P0 ;  /* 0x000000161e267211 */ /* 0x002fe400000f0eff */
        /* <DEDUP_REMOVED lines=30> */
[----:B--2---:R-:W-:-:S05]  /*2c270*/  IADD3 R45, P6, R34, R2, RZ ;  /* 0x00000002222d7210 */ /* 0x004fca0007fde0ff */
[----:B------:R-:W-:Y:S04]  /*2c280*/  STL [R1+0x1a5c], R45 ;  /* 0x001a5c2d01007387 */ /* 0x000fe80000100800 */
[----:B------:R0:W-:Y:S02]  /*2c290*/  STL [R1+0x1a28], R38 ;  /* 0x001a282601007387 */ /* 0x0001e40000100800 */
[----:B0-----:R-:W-:Y:S02]  /*2c2a0*/  LEA.HI.X.SX32 R38, R24, R22, 0x1, P0 ;  /* 0x0000001618267211 */ /* 0x001fe400000f0eff */
[-C--:B---3--:R-:W-:Y:S01]  /*2c2b0*/  IADD3 R45, P5, R61, R2.reuse, RZ ;  /* 0x000000023d2d7210 */ /* 0x088fe20007fbe0ff */
        /* <DEDUP_REMOVED lines=59> */
[----:B------:R-:W2:Y:S01]  /*2c670*/  LDL.LU R36, [R1+0x354] ;  /* 0x0003540001247983 */ /* 0x000ea20000300800 */
[----:B---3--:R-:W-:-:S05]  /*2c680*/  IADD3 R45, P1, R23, R2, RZ ;  /* 0x00000002172d7210 */ /* 0x008fca0007f3e0ff */
[----:B------:R-:W-:Y:S04]  /*2c690*/  STL [R1+0x1ac4], R45 ;  /* 0x001ac42d01007387 */ /* 0x000fe80000100800 */
[----:B------:R0:W-:Y:S02]  /*2c6a0*/  STL [R1+0x1a90], R38 ;  /* 0x001a902601007387 */ /* 0x0001e40000100800 */
[----:B0-----:R-:W-:Y:S02]  /*2c6b0*/  LEA.HI.X.SX32 R38, R29, R22, 0x1, P5 ;  /* 0x000000161d267211 */ /* 0x001fe400028f0eff */
[-C--:B----4-:R-:W-:Y:S01]  /*2c6c0*/  IADD3 R45, P6, R35, R2.reuse, RZ ;  /* 0x00000002232d7210 */ /* 0x090fe20007fde0ff */
        /* <DEDUP_REMOVED lines=59> */
[----:B------:R-:W3:Y:S01]  /*2ca80*/  LDL.LU R32, [R1+0x388] ;  /* 0x0003880001207983 */ /* 0x000ee20000300800 */
[----:B----4-:R-:W-:-:S05]  /*2ca90*/  IADD3 R45, P2, R27, R2, RZ ;  /* 0x000000021b2d7210 */ /* 0x010fca0007f5e0ff */
[----:B------:R-:W-:Y:S04]  /*2caa0*/  STL [R1+0x1b2c], R45 ;  /* 0x001b2c2d01007387 */ /* 0x000fe80000100800 */
[----:B------:R0:W-:Y:S02]  /*2cab0*/  STL [R1+0x1af8], R38 ;  /* 0x001af82601007387 */ /* 0x0001e40000100800 */
[----:B0-----:R-:W-:Y:S02]  /*2cac0*/  LEA.HI.X.SX32 R38, R31, R22, 0x1, P6 ;  /* 0x000000161f267211 */ /* 0x001fe400030f0eff */
[----:B------:R-:W-:Y:S01]  /*2cad0*/  IADD3 R45, P1, R26, R2, RZ ;  /* 0x000000021a2d7210 */ /* 0x000fe20007f3e0ff */
        /* <DEDUP_REMOVED lines=94> */
[-C--:B------:R-:W-:Y:S01]  /*2d0c0*/  IADD3 R45, P3, R24, R2.reuse, RZ ;  /* 0x00000002182d7210 */ /* 0x080fe20007f7e0ff */
        /* <DEDUP_REMOVED lines=672> */
[----:B------:R0:W-:Y:S01]  /*2fad0*/  STL [R1+0x1fc8], R38 ;  /* 0x001fc82601007387 */ /* 0x0001e20000100800 */
[-C--:B------:R-:W-:Y:S02]  /*2fae0*/  LEA.HI.X.SX32 R37, R37, R22.reuse, 0x1, P5 ;  /* 0x0000001625257211 */ /* 0x080fe400028f0eff */
[----:B0-----:R-:W-:Y:S02]  /*2faf0*/  LEA.HI.X.SX32 R38, R30, R22, 0x1, P6 ;  /* 0x000000161e267211 */ /* 0x001fe400030f0eff */
[----:B---3--:R-:W-:Y:S01]  /*2fb00*/  IADD3 R45, P1, R25, R2, RZ ;  /* 0x00000002192d7210 */ /* 0x008fe20007f3e0ff */
[----:B------:R-:W2:Y:S04]  /*2fb10*/  LDL.LU R30, [R1+0x6c4] ;  /* 0x0006c400011e7983 */ /* 0x000ea80000300800 */
[----:B------:R-:W-:Y:S04]  /*2fb20*/  STL [R1+0x2004], R45 ;  /* 0x0020042d01007387 */ /* 0x000fe80000100800 */
[----:B------:R0:W-:Y:S01]  /*2fb30*/  STL [R1+0x1fd0], R38 ;  /* 0x001fd02601007387 */ /* 0x0001e20000100800 */
[----:B------:R-:W-:-:S03]  /*2fb40*/  LEA.HI.X.SX32 R36, R36, R22, 0x1, P0 ;  /* 0x0000001624247211 */ /* 0x000fc600000f0eff */
[----:B0-----:R-:W3:Y:S01]  /*2fb50*/  LDL.LU R38, [R1+0x6cc] ;  /* 0x0006cc0001267983 */ /* 0x001ee20000300800 */
[----:B----4-:R-:W-:-:S05]  /*2fb60*/  IADD3 R45, P6, R24, R2, RZ ;  /* 0x00000002182d7210 */ /* 0x010fca0007fde0ff */
[----:B------:R-:W-:Y:S04]  /*2fb70*/  STL [R1+0x200c], R45 ;  /* 0x00200c2d01007387 */ /* 0x000fe80000100800 */
[----:B------:R0:W-:Y:S04]  /*2fb80*/  STL [R1+0x1fd8], R37 ;  /* 0x001fd82501007387 */ /* 0x0001e80000100800 */
[----:B0-----:R-:W4:Y:S01]  /*2fb90*/  LDL.LU R37, [R1+0x6d0] ;  /* 0x0006d00001257983 */ /* 0x001f220000300800 */
[----:B------:R-:W-:-:S05]  /*2fba0*/  IADD3 R45, P5, R23, R2, RZ ;  /* 0x00000002172d7210 */ /* 0x000fca0007fbe0ff */
[----:B------:R-:W-:Y:S04]  /*2fbb0*/  STL [R1+0x2014], R45 ;  /* 0x0020142d01007387 */ /* 0x000fe80000100800 */
[----:B------:R0:W-:Y:S02]  /*2fbc0*/  STL [R1+0x1fe0], R36 ;  /* 0x001fe02401007387 */ /* 0x0001e40000100800 */
[-C--:B0-----:R-:W-:Y:S02]  /*2fbd0*/  LEA.HI.X.SX32 R36, R29, R22.reuse, 0x1, P4 ;  /* 0x000000161d247211 */ /* 0x081fe400020f0eff */
[----:B------:R-:W4:Y:S01]  /*2fbe0*/  LDL.LU R29, [R1+0x6dc] ;  /* 0x0006dc00011d7983 */ /* 0x000f220000300800 */
[----:B------:R-:W-:Y:S02]  /*2fbf0*/  LEA.HI.X.SX32 R23, R23, R22, 0x1, P5 ;  /* 0x0000001617177211 */ /* 0x000fe400028f0eff */
        /* <DEDUP_REMOVED lines=22> */
[----:B------:R0:W-:Y:S04]  /*2fd60*/  STL [R1+0x2008], R36 ;  /* 0x0020082401007387 */ /* 0x0001e80000100800 */
[----:B0-----:R-:W4:Y:S01]  /*2fd70*/  LDL.LU R36, [R1+0x70c] ;  /* 0x00070c0001247983 */ /* 0x001f220000300800 */
[----:B------:R-:W-:-:S05]  /*2fd80*/  IADD3 R45, P6, R33, R2, RZ ;  /* 0x00000002212d7210 */ /* 0x000fca0007fde0ff */
[----:B------:R-:W-:Y:S04]  /*2fd90*/  STL [R1+0x2044], R45 ;  /* 0x0020442d01007387 */ /* 0x000fe80000100800 */
[----:B------:R0:W-:Y:S01]  /*2fda0*/  STL [R1+0x2010], R23 ;  /* 0x0020101701007387 */ /* 0x0001e20000100800 */
[----:B------:R-:W-:-:S03]  /*2fdb0*/  LEA.HI.X.SX32 R46, R35, R22, 0x1, P0 ;  /* 0x00000016232e7211 */ /* 0x000fc600000f0eff */
[----:B0-----:R-:W4:Y:S01]  /*2fdc0*/  LDL.LU R23, [R1+0x718] ;  /* 0x0007180001177983 */ /* 0x001f220000300800 */
[----:B------:R-:W-:-:S05]  /*2fdd0*/  IADD3 R45, P5, R32, R2, RZ ;  /* 0x00000002202d7210 */ /* 0x000fca0007fbe0ff */
[----:B------:R0:W-:Y:S04]  /*2fde0*/  STL [R1+0x204c], R45 ;  /* 0x00204c2d01007387 */ /* 0x0001e80000100800 */
[----:B------:R-:W4:Y:S04]  /*2fdf0*/  LDL.LU R35, [R1+0x71c] ;  /* 0x00071c0001237983 */ /* 0x000f280000300800 */
[----:B------:R1:W-:Y:S01]  /*2fe00*/  STL [R1+0x2018], R46 ;  /* 0x0020182e01007387 */ /* 0x0003e20000100800 */
[----:B0-----:R-:W-:Y:S02]  /*2fe10*/  IADD3 R45, P0, R31, R2, RZ ;  /* 0x000000021f2d7210 */ /* 0x001fe40007f1e0ff */
[----:B-1----:R-:W-:-:S03]  /*2fe20*/  LEA.HI.X.SX32 R46, R59, R22, 0x1, P4 ;  /* 0x000000163b2e7211 */ /* 0x002fc600020f0eff */
[----:B------:R2:W-:Y:S04]  /*2fe30*/  STL [R1+0x2054], R45 ;  /* 0x0020542d01007387 */ /* 0x0005e80000100800 */
[----:B------:R-:W4:Y:S04]  /*2fe40*/  LDL.LU R59, [R1+0x724] ;  /* 0x00072400013b7983 */ /* 0x000f280000300800 */
[----:B------:R0:W-:Y:S01]  /*2fe50*/  STL [R1+0x2020], R46 ;  /* 0x0020202e01007387 */ /* 0x0001e20000100800 */
[----:B--2---:R-:W-:Y:S02]  /*2fe60*/  IADD3 R45, P4, R30, R2, RZ ;  /* 0x000000021e2d7210 */ /* 0x004fe40007f9e0ff */
[----:B0-----:R-:W-:-:S03]  /*2fe70*/  LEA.HI.X.SX32 R46, R60, R22, 0x1, P3 ;  /* 0x000000163c2e7211 */ /* 0x001fc600018f0eff */
[----:B------:R3:W-:Y:S04]  /*2fe80*/  STL [R1+0x205c], R45 ;  /* 0x00205c2d01007387 */ /* 0x0007e80000100800 */
[----:B------:R-:W2:Y:S04]  /*2fe90*/  LDL.LU R60, [R1+0x728] ;  /* 0x00072800013c7983 */ /* 0x000ea80000300800 */
[----:B------:R0:W-:Y:S01]  /*2fea0*/  STL [R1+0x2028], R46 ;  /* 0x0020282e01007387 */ /* 0x0001e20000100800 */
[----:B---3--:R-:W-:Y:S02]  /*2feb0*/  IADD3 R45, P3, R38, R2, RZ ;  /* 0x00000002262d7210 */ /* 0x008fe40007f7e0ff */
[----:B0-----:R-:W-:-:S03]  /*2fec0*/  LEA.HI.X.SX32 R46, R34, R22, 0x1, P2 ;  /* 0x00000016222e7211 */ /* 0x001fc600010f0eff */
[----:B------:R-:W-:Y:S04]  /*2fed0*/  STL [R1+0x2064], R45 ;  /* 0x0020642d01007387 */ /* 0x000fe80000100800 */
[----:B------:R-:W3:Y:S04]  /*2fee0*/  LDL.LU R34, [R1+0x720] ;  /* 0x0007200001227983 */ /* 0x000ee80000300800 */
[----:B------:R0:W-:Y:S02]  /*2fef0*/  STL [R1+0x2030], R46 ;  /* 0x0020302e01007387 */ /* 0x0001e40000100800 */
[----:B0-----:R-:W-:-:S02]  /*2ff00*/  LEA.HI.X.SX32 R46, R61, R22, 0x1, P1 ;  /* 0x000000163d2e7211 */ /* 0x001fc400008f0eff */
[----:B----4-:R-:W-:-:S05]  /*2ff10*/  IADD3 R45, P2, R37, R2, RZ ;  /* 0x00000002252d7210 */ /* 0x010fca0007f5e0ff */
[----:B------:R0:W-:Y:S04]  /*2ff20*/  STL [R1+0x206c], R45 ;  /* 0x00206c2d01007387 */ /* 0x0001e80000100800 */
[----:B------:R-:W4:Y:S04]  /*2ff30*/  LDL.LU R61, [R1+0x714] ;  /* 0x00071400013d7983 */ /* 0x000f280000300800 */
[----:B------:R1:W-:Y:S01]  /*2ff40*/  STL [R1+0x2038], R46 ;  /* 0x0020382e01007387 */ /* 0x0003e20000100800 */
[----:B0-----:R-:W-:Y:S02]  /*2ff50*/  IADD3 R45, P1, R29, R2, RZ ;  /* 0x000000021d2d7210 */ /* 0x001fe40007f3e0ff */
[----:B-1----:R-:W-:-:S03]  /*2ff60*/  LEA.HI.X.SX32 R46, R33, R22, 0x1, P6 ;  /* 0x00000016212e7211 */ /* 0x002fc600030f0eff */
[----:B------:R-:W-:Y:S04]  /*2ff70*/  STL [R1+0x2074], R45 ;  /* 0x0020742d01007387 */ /* 0x000fe80000100800 */
[----:B------:R-:W4:Y:S04]  /*2ff80*/  LDL.LU R33, [R1+0x710] ;  /* 0x0007100001217983 */ /* 0x000f280000300800 */
[----:B------:R0:W-:Y:S02]  /*2ff90*/  STL [R1+0x2040], R46 ;  /* 0x0020402e01007387 */ /* 0x0001e40000100800 */
[----:B0-----:R-:W-:-:S02]  /*2ffa0*/  LEA.HI.X.SX32 R46, R32, R22, 0x1, P5 ;  /* 0x00000016202e7211 */ /* 0x001fc400028f0eff */
[----:B------:R-:W-:Y:S02]  /*2ffb0*/  LEA.HI.X.SX32 R38, R38, R22, 0x1, P3 ;  /* 0x0000001626267211 */ /* 0x000fe400018f0eff */
        /* <DEDUP_REMOVED lines=9> */
[----:B0-----:R-:W-:Y:S02]  /*30050*/  IADD3 R45, P0, R25, R2, RZ ;  /* 0x00000002192d7210 */ /* 0x001fe40007f1e0ff */
[----:B-1----:R-:W-:-:S03]  /*30060*/  LEA.HI.X.SX32 R46, R30, R22, 0x1, P4 ;  /* 0x000000161e2e7211 */ /* 0x002fc600020f0eff */
[----:B------:R0:W-:Y:S04]  /*30070*/  STL [R1+0x208c], R45 ;  /* 0x00208c2d01007387 */ /* 0x0001e80000100800 */
[----:B------:R-:W4:Y:S04]  /*30080*/  LDL.LU R30, [R1+0x6fc] ;  /* 0x0006fc00011e7983 */ /* 0x000f280000300800 */
[----:B------:R-:W-:Y:S01]  /*30090*/  STL [R1+0x2058], R46 ;  /* 0x0020582e01007387 */ /* 0x000fe20000100800 */
[----:B0-----:R-:W-:-:S05]  /*300a0*/  IADD3 R45, P4, R24, R2, RZ ;  /* 0x00000002182d7210 */ /* 0x001fca0007f9e0ff */
[----:B------:R0:W-:Y:S04]  /*300b0*/  STL [R1+0x2094], R45 ;  /* 0x0020942d01007387 */ /* 0x0001e80000100800 */
[----:B------:R1:W-:Y:S01]  /*300c0*/  STL [R1+0x2060], R38 ;  /* 0x0020602601007387 */ /* 0x0003e20000100800 */
[-C--:B0-----:R-:W-:Y:S02]  /*300d0*/  LEA.HI.X.SX32 R45, R37, R22.reuse, 0x1, P2 ;  /* 0x00000016252d7211 */ /* 0x081fe400010f0eff */
[----:B------:R-:W-:Y:S02]  /*300e0*/  LEA.HI.X.SX32 R37, R29, R22, 0x1, P1 ;  /* 0x000000161d257211 */ /* 0x000fe400008f0eff */
[----:B------:R-:W-:-:S05]  /*300f0*/  IADD3 R46, P3, R36, R2, RZ ;  /* 0x00000002242e7210 */ /* 0x000fca0007f7e0ff */
[----:B------:R-:W-:Y:S04]  /*30100*/  STL [R1+0x209c], R46 ;  /* 0x00209c2e01007387 */ /* 0x000fe80000100800 */
[----:B------:R-:W-:Y:S04]  /*30110*/  STL [R1+0x2068], R45 ;  /* 0x0020682d01007387 */ /* 0x000fe80000100800 */
[----:B------:R-:W4:Y:S01]  /*30120*/  LDL.LU R29, [R1+0x6f8] ;  /* 0x0006f800011d7983 */ /* 0x000f220000300800 */
[----:B-1----:R-:W-:-:S05]  /*30130*/  IADD3 R38, P2, R23, R2, RZ ;  /* 0x0000000217267210 */ /* 0x002fca0007f5e0ff */
[----:B------:R0:W-:Y:S04]  /*30140*/  STL [R1+0x20a4], R38 ;  /* 0x0020a42601007387 */ /* 0x0001e80000100800 */
[----:B------:R1:W-:Y:S01]  /*30150*/  STL [R1+0x2070], R37 ;  /* 0x0020702501007387 */ /* 0x0003e20000100800 */
[----:B0-----:R-:W-:Y:S02]  /*30160*/  IADD3 R38, P1, R35, R2, RZ ;  /* 0x0000000223267210 */ /* 0x001fe40007f3e0ff */
        /* <DEDUP_REMOVED lines=15> */
[-C--:B0-----:R-:W-:Y:S02]  /*30260*/  LEA.HI.X.SX32 R37, R24, R22.reuse, 0x1, P4 ;  /* 0x0000001618257211 */ /* 0x081fe400020f0eff */
[----:B------:R-:W2:Y:S01]  /*30270*/  LDL.LU R24, [R1+0x6d8] ;  /* 0x0006d80001187983 */ /* 0x000ea20000300800 */
[----:B------:R-:W-:-:S03]  /*30280*/  LEA.HI.X.SX32 R36, R36, R22, 0x1, P3 ;  /* 0x0000001624247211 */ /* 0x000fc600018f0eff */
[----:B------:R-:W-:Y:S04]  /*30290*/  STL [R1+0x20c4], R38 ;  /* 0x0020c42601007387 */ /* 0x000fe80000100800 */
[----:B------:R0:W-:Y:S04]  /*302a0*/  STL [R1+0x2090], R37 ;  /* 0x0020902501007387 */ /* 0x0001e80000100800 */
[----:B0-----:R-:W3:Y:S01]  /*302b0*/  LDL.LU R37, [R1+0x6d4] ;  /* 0x0006d40001257983 */ /* 0x001ee20000300800 */
[----:B----4-:R-:W-:-:S05]  /*302c0*/  IADD3 R38, P4, R61, R2, RZ ;  /* 0x000000023d267210 */ /* 0x010fca0007f9e0ff */
[----:B------:R-:W-:Y:S04]  /*302d0*/  STL [R1+0x20cc], R38 ;  /* 0x0020cc2601007387 */ /* 0x000fe80000100800 */
[----:B------:R0:W-:Y:S01]  /*302e0*/  STL [R1+0x2098], R36 ;  /* 0x0020982401007387 */ /* 0x0001e20000100800 */
[-C--:B------:R-:W-:Y:S02]  /*302f0*/  LEA.HI.X.SX32 R35, R35, R22.reuse, 0x1, P1 ;  /* 0x0000001623237211 */ /* 0x080fe400008f0eff */
[----:B0-----:R-:W-:Y:S02]  /*30300*/  LEA.HI.X.SX32 R36, R23, R22, 0x1, P2 ;  /* 0x0000001617247211 */ /* 0x001fe400010f0eff */
[----:B------:R-:W4:Y:S01]  /*30310*/  LDL.LU R23, [R1+0x6c8] ;  /* 0x0006c80001177983 */ /* 0x000f220000300800 */
[----:B------:R-:W-:-:S05]  /*30320*/  IADD3 R38, P3, R33, R2, RZ ;  /* 0x0000000221267210 */ /* 0x000fca0007f7e0ff */
[----:B------:R-:W-:Y:S04]  /*30330*/  STL [R1+0x20d4], R38 ;  /* 0x0020d42601007387 */ /* 0x000fe80000100800 */
[----:B------:R0:W-:Y:S04]  /*30340*/  STL [R1+0x20a0], R36 ;  /* 0x0020a02401007387 */ /* 0x0001e80000100800 */
[----:B0-----:R-:W4:Y:S01]  /*30350*/  LDL.LU R36, [R1+0x6bc] ;  /* 0x0006bc0001247983 */ /* 0x001f220000300800 */
[----:B------:R-:W-:Y:S01]  /*30360*/  IMAD R21, R21, UR6, RZ ;  /* 0x0000000615157c24 */ /* 0x000fe2000f8e02ff */
[----:B------:R-:W-:-:S02]  /*30370*/  LEA.HI.X.SX32 R34, R34, R22, 0x1, P0 ;  /* 0x0000001622227211 */ /* 0x000fc400000f0eff */
        /* <DEDUP_REMOVED lines=12> */
[----:B------:R0:W-:Y:S04]  /*30440*/  STL [R1+0x20ec], R38 ;  /* 0x0020ec2601007387 */ /* 0x0001e80000100800 */
[----:B------:R1:W-:Y:S01]  /*30450*/  STL [R1+0x20b8], R35 ;  /* 0x0020b82301007387 */ /* 0x0003e20000100800 */
[----:B0-----:R-:W-:-:S03]  /*30460*/  IADD3 R38, P5, R21, R2, RZ ;  /* 0x0000000215267210 */ /* 0x001fc60007fbe0ff */
[----:B-1----:R-:W4:Y:S04]  /*30470*/  LDL.LU R35, [R1+0x6a8] ;  /* 0x0006a80001237983 */ /* 0x002f280000300800 */
[----:B------:R-:W-:Y:S04]  /*30480*/  STL [R1+0x20f4], R38 ;  /* 0x0020f42601007387 */ /* 0x000fe80000100800 */
[----:B------:R0:W-:Y:S02]  /*30490*/  STL [R1+0x20c0], R34 ;  /* 0x0020c02201007387 */ /* 0x0001e40000100800 */
[----:B0-----:R-:W-:-:S02]  /*304a0*/  LEA.HI.X.SX32 R34, R61, R22, 0x1, P4 ;  /* 0x000000163d227211 */ /* 0x001fc400020f0eff */
[----:B------:R-:W4:Y:S01]  /*304b0*/  LDL.LU R61, [R1+0x6a0] ;  /* 0x0006a000013d7983 */ /* 0x000f220000300800 */
[----:B------:R-:W-:Y:S02]  /*304c0*/  LEA.HI.X.SX32 R32, R32, R22, 0x1, P2 ;  /* 0x0000001620207211 */ /* 0x000fe400010f0eff */
        /* <DEDUP_REMOVED lines=10> */
[----:B------:R-:W-:Y:S04]  /*30570*/  STL [R1+0x210c], R38 ;  /* 0x00210c2601007387 */ /* 0x000fe80000100800 */
[----:B------:R0:W-:Y:S04]  /*30580*/  STL [R1+0x20d8], R32 ;  /* 0x0020d82001007387 */ /* 0x0001e80000100800 */
[----:B0-----:R-:W4:Y:S01]  /*30590*/  LDL.LU R32, [R1+0x694] ;  /* 0x0006940001207983 */ /* 0x001f220000300800 */
[----:B------:R-:W-:-:S05]  /*305a0*/  IADD3 R38, P2, R25, R2, RZ ;  /* 0x0000000219267210 */ /* 0x000fca0007f5e0ff */
[----:B------:R-:W-:Y:S04]  /*305b0*/  STL [R1+0x2114], R38 ;  /* 0x0021142601007387 */ /* 0x000fe80000100800 */
[----:B------:R0:W-:Y:S04]  /*305c0*/  STL [R1+0x20e0], R31 ;  /* 0x0020e01f01007387 */ /* 0x0001e80000100800 */
[----:B0-----:R-:W4:Y:S01]  /*305d0*/  LDL.LU R31, [R1+0x690] ;  /* 0x00069000011f7983 */ /* 0x001f220000300800 */
[----:B------:R-:W-:Y:S02]  /*305e0*/  LEA.HI.X.SX32 R30, R30, R22, 0x1, P6 ;  /* 0x000000161e1e7211 */ /* 0x000fe400030f0eff */
[----:B--2---:R-:W-:-:S05]  /*305f0*/  IADD3 R38, P1, R24, R2, RZ ;  /* 0x0000000218267210 */ /* 0x004fca0007f3e0ff */
[----:B------:R0:W-:Y:S04]  /*30600*/  STL [R1+0x211c], R38 ;  /* 0x00211c2601007387 */ /* 0x0001e80000100800 */
[----:B------:R1:W-:Y:S01]  /*30610*/  STL [R1+0x20e8], R30 ;  /* 0x0020e81e01007387 */ /* 0x0003e20000100800 */
[----:B0-----:R-:W-:Y:S02]  /*30620*/  LEA.HI.X.SX32 R38, R21, R22, 0x1, P5 ;  /* 0x0000001615267211 */ /* 0x001fe400028f0eff */
[----:B---3--:R-:W-:Y:S01]  /*30630*/  IADD3 R45, P6, R37, R2, RZ ;  /* 0x00000002252d7210 */ /* 0x008fe20007fde0ff */
[----:B-1----:R-:W2:Y:S04]  /*30640*/  LDL.LU R30, [R1+0x680] ;  /* 0x00068000011e7983 */ /* 0x002ea80000300800 */
[----:B------:R-:W-:Y:S04]  /*30650*/  STL [R1+0x2124], R45 ;  /* 0x0021242d01007387 */ /* 0x000fe80000100800 */
[----:B------:R0:W-:Y:S02]  /*30660*/  STL [R1+0x20f0], R38 ;  /* 0x0020f02601007387 */ /* 0x0001e40000100800 */
[----:B0-----:R-:W-:-:S02]  /*30670*/  LEA.HI.X.SX32 R38, R29, R22, 0x1, P0 ;  /* 0x000000161d267211 */ /* 0x001fc400000f0eff */
        /* <DEDUP_REMOVED lines=56> */
[----:B------:R-:W2:Y:S04]  /*30a00*/  LDL.LU R61, [R1+0x638] ;  /* 0x00063800013d7983 */ /* 0x000ea80000300800 */
        /* <DEDUP_REMOVED lines=118> */
[----:B---3--:R-:W-:Y:S01]  /*31170*/  IADD3 R21, P5, R36, R2, RZ ;  /* 0x0000000224157210 */ /* 0x008fe20007fbe0ff */
        /* <DEDUP_REMOVED lines=532> */
[----:B------:R0:W-:Y:S02]  /*332c0*/  STL [R1+0x2560], R37 ;  /* 0x0025602501007387 */ /* 0x0001e40000100800 */
[----:B0-----:R-:W-:Y:S02]  /*332d0*/  LEA.HI.X.SX32 R37, R23, R22, 0x1, P3 ;  /* 0x0000001617257211 */ /* 0x001fe400018f0eff */
[----:B------:R-:W4:Y:S01]  /*332e0*/  LDL.LU R23, [R1+0x130] ;  /* 0x0001300001177983 */ /* 0x000f220000300800 */
[----:B--2---:R-:W-:Y:S02]  /*332f0*/  IADD3 R21, P4, R34, R2, RZ ;  /* 0x0000000222157210 */ /* 0x004fe40007f9e0ff */
[----:B------:R-:W-:-:S03]  /*33300*/  LEA.HI.X.SX32 R36, R36, R22, 0x1, P2 ;  /* 0x0000001624247211 */ /* 0x000fc600010f0eff */
[----:B------:R-:W-:Y:S04]  /*33310*/  STL [R1+0x259c], R21 ;  /* 0x00259c1501007387 */ /* 0x000fe80000100800 */
[----:B------:R0:W-:Y:S04]  /*33320*/  STL [R1+0x2568], R37 ;  /* 0x0025682501007387 */ /* 0x0001e80000100800 */
[----:B0-----:R-:W2:Y:S01]  /*33330*/  LDL.LU R37, [R1+0x12c] ;  /* 0x00012c0001257983 */ /* 0x001ea20000300800 */
[----:B---3--:R-:W-:-:S05]  /*33340*/  IADD3 R21, P3, R33, R2, RZ ;  /* 0x0000000221157210 */ /* 0x008fca0007f7e0ff */
[----:B------:R-:W-:Y:S04]  /*33350*/  STL [R1+0x25a4], R21 ;  /* 0x0025a41501007387 */ /* 0x000fe80000100800 */
[----:B------:R0:W-:Y:S02]  /*33360*/  STL [R1+0x2570], R36 ;  /* 0x0025702401007387 */ /* 0x0001e40000100800 */
[----:B0-----:R-:W-:Y:S02]  /*33370*/  LEA.HI.X.SX32 R36, R59, R22, 0x1, P1 ;  /* 0x000000163b247211 */ /* 0x001fe400008f0eff */
[----:B------:R-:W3:Y:S01]  /*33380*/  LDL.LU R59, [R1+0x128] ;  /* 0x00012800013b7983 */ /* 0x000ee20000300800 */
[----:B----4-:R-:W-:-:S05]  /*33390*/  IADD3 R21, P2, R32, R2, RZ ;  /* 0x0000000220157210 */ /* 0x010fca0007f5e0ff */
[----:B------:R-:W-:Y:S04]  /*333a0*/  STL [R1+0x25ac], R21 ;  /* 0x0025ac1501007387 */ /* 0x000fe80000100800 */
[----:B------:R0:W-:Y:S01]  /*333b0*/  STL [R1+0x2578], R36 ;  /* 0x0025782401007387 */ /* 0x0001e20000100800 */
[-C--:B------:R-:W-:Y:S02]  /*333c0*/  LEA.HI.X.SX32 R35, R35, R22.reuse, 0x1, P5 ;  /* 0x0000001623237211 */ /* 0x080fe400028f0eff */
[----:B0-----:R-:W-:Y:S02]  /*333d0*/  LEA.HI.X.SX32 R36, R60, R22, 0x1, P6 ;  /* 0x000000163c247211 */ /* 0x001fe400030f0eff */
[----:B------:R-:W-:Y:S01]  /*333e0*/  IADD3 R21, P1, R31, R2, RZ ;  /* 0x000000021f157210 */ /* 0x000fe20007f3e0ff */
[----:B------:R-:W4:Y:S04]  /*333f0*/  LDL.LU R60, [R1+0x120] ;  /* 0x00012000013c7983 */ /* 0x000f280000300800 */
[----:B------:R-:W-:Y:S04]  /*33400*/  STL [R1+0x25b4], R21 ;  /* 0x0025b41501007387 */ /* 0x000fe80000100800 */
[----:B------:R0:W-:Y:S04]  /*33410*/  STL [R1+0x2580], R36 ;  /* 0x0025802401007387 */ /* 0x0001e80000100800 */
[----:B0-----:R-:W4:Y:S01]  /*33420*/  LDL.LU R36, [R1+0x11c] ;  /* 0x00011c0001247983 */ /* 0x001f220000300800 */
        /* <DEDUP_REMOVED lines=39> */
[----:B--2---:R-:W-:Y:S02]  /*336a0*/  IADD3 R21, P5, R37, R2, RZ ;  /* 0x0000000225157210 */ /* 0x004fe40007fbe0ff */
[----:B------:R-:W-:-:S03]  /*336b0*/  LEA.HI.X.SX32 R45, R27, R22, 0x1, P0 ;  /* 0x000000161b2d7211 */ /* 0x000fc600000f0eff */
[----:B------:R3:W-:Y:S04]  /*336c0*/  STL [R1+0x25fc], R21 ;  /* 0x0025fc1501007387 */ /* 0x0007e80000100800 */
[----:B------:R-:W2:Y:S04]  /*336d0*/  LDL.LU R27, [R1+0xf4] ;  /* 0x0000f400011b7983 */ /* 0x000ea80000300800 */
[----:B------:R0:W-:Y:S01]  /*336e0*/  STL [R1+0x25c8], R45 ;  /* 0x0025c82d01007387 */ /* 0x0001e20000100800 */
[----:B---3--:R-:W-:Y:S02]  /*336f0*/  IADD3 R21, P0, R59, R2, RZ ;  /* 0x000000023b157210 */ /* 0x008fe40007f1e0ff */
[----:B0-----:R-:W-:-:S03]  /*33700*/  LEA.HI.X.SX32 R45, R26, R22, 0x1, P4 ;  /* 0x000000161a2d7211 */ /* 0x001fc600020f0eff */
[----:B------:R4:W-:Y:S04]  /*33710*/  STL [R1+0x2604], R21 ;  /* 0x0026041501007387 */ /* 0x0009e80000100800 */
[----:B------:R-:W3:Y:S04]  /*33720*/  LDL.LU R26, [R1+0xf0] ;  /* 0x0000f000011a7983 */ /* 0x000ee80000300800 */
[----:B------:R0:W-:Y:S01]  /*33730*/  STL [R1+0x25d0], R45 ;  /* 0x0025d02d01007387 */ /* 0x0001e20000100800 */
[----:B----4-:R-:W-:Y:S02]  /*33740*/  IADD3 R21, P4, R60, R2, RZ ;  /* 0x000000023c157210 */ /* 0x010fe40007f9e0ff */
[----:B0-----:R-:W-:-:S03]  /*33750*/  LEA.HI.X.SX32 R45, R25, R22, 0x1, P3 ;  /* 0x00000016192d7211 */ /* 0x001fc600018f0eff */
        /* <DEDUP_REMOVED lines=9> */
[----:B------:R-:W-:-:S05]  /*337f0*/  IADD3 R21, P2, R61, R2, RZ ;  /* 0x000000023d157210 */ /* 0x000fca0007f5e0ff */
[----:B------:R0:W-:Y:S04]  /*33800*/  STL [R1+0x261c], R21 ;  /* 0x00261c1501007387 */ /* 0x0001e80000100800 */
[----:B------:R1:W-:Y:S01]  /*33810*/  STL [R1+0x25e8], R45 ;  /* 0x0025e82d01007387 */ /* 0x0003e20000100800 */
[----:B0-----:R-:W-:-:S03]  /*33820*/  LEA.HI.X.SX32 R21, R23, R22, 0x1, P6 ;  /* 0x0000001617157211 */ /* 0x001fc600030f0eff */
[----:B------:R-:W4:Y:S01]  /*33830*/  LDL.LU R23, [R1+0xe4] ;  /* 0x0000e40001177983 */ /* 0x000f220000300800 */
[----:B------:R-:W-:-:S05]  /*33840*/  IADD3 R38, P1, R35, R2, RZ ;  /* 0x0000000223267210 */ /* 0x000fca0007f3e0ff */
[----:B------:R-:W-:Y:S04]  /*33850*/  STL [R1+0x2624], R38 ;  /* 0x0026242601007387 */ /* 0x000fe80000100800 */
[----:B------:R0:W-:Y:S04]  /*33860*/  STL [R1+0x25f0], R21 ;  /* 0x0025f01501007387 */ /* 0x0001e80000100800 */
[----:B-1----:R-:W4:Y:S01]  /*33870*/  LDL.LU R45, [R1+0xe0] ;  /* 0x0000e000012d7983 */ /* 0x002f220000300800 */
[----:B0-----:R-:W-:Y:S02]  /*33880*/  LEA.HI.X.SX32 R21, R37, R22, 0x1, P5 ;  /* 0x0000001625157211 */ /* 0x001fe400028f0eff */
[----:B------:R-:W-:-:S05]  /*33890*/  IADD3 R38, P6, R34, R2, RZ ;  /* 0x0000000222267210 */ /* 0x000fca0007fde0ff */
[----:B------:R-:W-:Y:S04]  /*338a0*/  STL [R1+0x262c], R38 ;  /* 0x00262c2601007387 */ /* 0x000fe80000100800 */
[----:B------:R0:W-:Y:S01]  /*338b0*/  STL [R1+0x25f8], R21 ;  /* 0x0025f81501007387 */ /* 0x0001e20000100800 */
[----:B------:R-:W-:Y:S02]  /*338c0*/  IADD3 R37, P5, R33, R2, RZ ;  /* 0x0000000221257210 */ /* 0x000fe40007fbe0ff */
[-C--:B0-----:R-:W-:Y:S02]  /*338d0*/  LEA.HI.X.SX32 R21, R59, R22.reuse, 0x1, P0 ;  /* 0x000000163b157211 */ /* 0x081fe400000f0eff */
[----:B------:R-:W4:Y:S04]  /*338e0*/  LDL.LU R59, [R1+0xd8] ;  /* 0x0000d800013b7983 */ /* 0x000f280000300800 */
[----:B------:R-:W-:Y:S04]  /*338f0*/  STL [R1+0x2634], R37 ;  /* 0x0026342501007387 */ /* 0x000fe80000100800 */
[----:B------:R0:W-:Y:S02]  /*33900*/  STL [R1+0x2600], R21 ;  /* 0x0026001501007387 */ /* 0x0001e40000100800 */
[----:B0-----:R-:W-:-:S02]  /*33910*/  LEA.HI.X.SX32 R21, R60, R22, 0x1, P4 ;  /* 0x000000163c157211 */ /* 0x001fc400020f0eff */
[----:B------:R-:W4:Y:S01]  /*33920*/  LDL.LU R60, [R1+0xd0] ;  /* 0x0000d000013c7983 */ /* 0x000f220000300800 */
[----:B------:R-:W-:-:S05]  /*33930*/  IADD3 R37, P0, R32, R2, RZ ;  /* 0x0000000220257210 */ /* 0x000fca0007f1e0ff */
[----:B------:R-:W-:Y:S04]  /*33940*/  STL [R1+0x263c], R37 ;  /* 0x00263c2501007387 */ /* 0x000fe80000100800 */
[----:B------:R0:W-:Y:S04]  /*33950*/  STL [R1+0x2608], R21 ;  /* 0x0026081501007387 */ /* 0x0001e80000100800 */
[----:B------:R-:W4:Y:S01]  /*33960*/  LDL.LU R38, [R1+0xcc] ;  /* 0x0000cc0001267983 */ /* 0x000f220000300800 */
[----:B0-----:R-:W-:Y:S02]  /*33970*/  LEA.HI.X.SX32 R21, R36, R22, 0x1, P3 ;  /* 0x0000001624157211 */ /* 0x001fe400018f0eff */
[----:B------:R-:W-:-:S05]  /*33980*/  IADD3 R37, P4, R31, R2, RZ ;  /* 0x000000021f257210 */ /* 0x000fca0007f9e0ff */
[----:B------:R0:W-:Y:S01]  /*33990*/  STL [R1+0x2644], R37 ;  /* 0x0026442501007387 */ /* 0x0001e20000100800 */
[----:B------:R-:W-:-:S03]  /*339a0*/  LEA.HI.X.SX32 R36, R61, R22, 0x1, P2 ;  /* 0x000000163d247211 */ /* 0x000fc600010f0eff */
[----:B------:R1:W-:Y:S01]  /*339b0*/  STL [R1+0x2610], R21 ;  /* 0x0026101501007387 */ /* 0x0003e20000100800 */
[----:B0-----:R-:W-:-:S05]  /*339c0*/  IADD3 R37, P3, R30, R2, RZ ;  /* 0x000000021e257210 */ /* 0x001fca0007f7e0ff */
[----:B------:R0:W-:Y:S04]  /*339d0*/  STL [R1+0x264c], R37 ;  /* 0x00264c2501007387 */ /* 0x0001e80000100800 */
[----:B------:R-:W4:Y:S04]  /*339e0*/  LDL.LU R61, [R1+0xc8] ;  /* 0x0000c800013d7983 */ /* 0x000f280000300800 */
[----:B------:R-:W-:Y:S01]  /*339f0*/  STL [R1+0x2618], R36 ;  /* 0x0026182401007387 */ /* 0x000fe20000100800 */
[----:B-1----:R-:W-:-:S05]  /*33a00*/  IADD3 R21, P2, R29, R2, RZ ;  /* 0x000000021d157210 */ /* 0x002fca0007f5e0ff */
[----:B------:R2:W-:Y:S04]  /*33a10*/  STL [R1+0x2654], R21 ;  /* 0x0026541501007387 */ /* 0x0005e80000100800 */
[----:B0-----:R-:W4:Y:S01]  /*33a20*/  LDL.LU R37, [R1+0xc4] ;  /* 0x0000c40001257983 */ /* 0x001f220000300800 */
[----:B------:R-:W-:Y:S02]  /*33a30*/  LEA.HI.X.SX32 R35, R35, R22, 0x1, P1 ;  /* 0x0000001623237211 */ /* 0x000fe400008f0eff */
[----:B--2---:R-:W-:-:S03]  /*33a40*/  IADD3 R21, P1, R27, R2, RZ ;  /* 0x000000021b157210 */ /* 0x004fc60007f3e0ff */
[----:B------:R-:W-:Y:S01]  /*33a50*/  STL [R1+0x2620], R35 ;  /* 0x0026202301007387 */ /* 0x000fe20000100800 */
[----:B------:R-:W-:-:S03]  /*33a60*/  LEA.HI.X.SX32 R34, R34, R22, 0x1, P6 ;  /* 0x0000001622227211 */ /* 0x000fc600030f0eff */
[----:B------:R3:W-:Y:S01]  /*33a70*/  STL [R1+0x265c], R21 ;  /* 0x00265c1501007387 */ /* 0x0007e20000100800 */
[----:B------:R-:W-:-:S03]  /*33a80*/  LEA.HI.X.SX32 R33, R33, R22, 0x1, P5 ;  /* 0x0000001621217211 */ /* 0x000fc600028f0eff */
[----:B------:R-:W2:Y:S04]  /*33a90*/  LDL.LU R36, [R1+0xc0] ;  /* 0x0000c00001247983 */ /* 0x000ea80000300800 */
[----:B------:R-:W-:Y:S01]  /*33aa0*/  STL [R1+0x2628], R34 ;  /* 0x0026282201007387 */ /* 0x000fe20000100800 */
[----:B---3--:R-:W-:-:S05]  /*33ab0*/  IADD3 R21, P6, R26, R2, RZ ;  /* 0x000000021a157210 */ /* 0x008fca0007fde0ff */
[----:B------:R4:W-:Y:S01]  /*33ac0*/  STL [R1+0x2664], R21 ;  /* 0x0026641501007387 */ /* 0x0009e20000100800 */
[----:B------:R-:W-:-:S03]  /*33ad0*/  LEA.HI.X.SX32 R32, R32, R22, 0x1, P0 ;  /* 0x0000001620207211 */ /* 0x000fc600000f0eff */
[----:B------:R-:W3:Y:S04]  /*33ae0*/  LDL.LU R35, [R1+0xb4] ;  /* 0x0000b40001237983 */ /* 0x000ee80000300800 */
[----:B------:R-:W-:Y:S01]  /*33af0*/  STL [R1+0x2630], R33 ;  /* 0x0026302101007387 */ /* 0x000fe20000100800 */
[----:B----4-:R-:W-:-:S05]  /*33b00*/  IADD3 R21, P5, R25, R2, RZ ;  /* 0x0000000219157210 */ /* 0x010fca0007fbe0ff */
[----:B------:R0:W-:Y:S04]  /*33b10*/  STL [R1+0x266c], R21 ;  /* 0x00266c1501007387 */ /* 0x0001e80000100800 */
[----:B------:R-:W4:Y:S01]  /*33b20*/  LDL.LU R34, [R1+0xb0] ;  /* 0x0000b00001227983 */ /* 0x000f220000300800 */
[----:B------:R-:W-:-:S03]  /*33b30*/  LEA.HI.X.SX32 R31, R31, R22, 0x1, P4 ;  /* 0x000000161f1f7211 */ /* 0x000fc600020f0eff */
[----:B------:R1:W-:Y:S01]  /*33b40*/  STL [R1+0x2638], R32 ;  /* 0x0026382001007387 */ /* 0x0003e20000100800 */
[----:B0-----:R-:W-:-:S05]  /*33b50*/  IADD3 R21, P0, R24, R2, RZ ;  /* 0x0000000218157210 */ /* 0x001fca0007f1e0ff */
[----:B------:R0:W-:Y:S04]  /*33b60*/  STL [R1+0x2674], R21 ;  /* 0x0026741501007387 */ /* 0x0001e80000100800 */
[----:B------:R-:W4:Y:S01]  /*33b70*/  LDL.LU R33, [R1+0xa8] ;  /* 0x0000a80001217983 */ /* 0x000f220000300800 */
[----:B------:R-:W-:-:S03]  /*33b80*/  LEA.HI.X.SX32 R30, R30, R22, 0x1, P3 ;  /* 0x000000161e1e7211 */ /* 0x000fc600018f0eff */
[----:B------:R0:W-:Y:S04]  /*33b90*/  STL [R1+0x2640], R31 ;  /* 0x0026401f01007387 */ /* 0x0001e80000100800 */
[----:B-1----:R-:W4:Y:S01]  /*33ba0*/  LDL.LU R32, [R1+0xa4] ;  /* 0x0000a40001207983 */ /* 0x002f220000300800 */
[-C--:B------:R-:W-:Y:S02]  /*33bb0*/  LEA.HI.X.SX32 R29, R29, R22.reuse, 0x1, P2 ;  /* 0x000000161d1d7211 */ /* 0x080fe400010f0eff */
[-C--:B------:R-:W-:Y:S02]  /*33bc0*/  LEA.HI.X.SX32 R27, R27, R22.reuse, 0x1, P1 ;  /* 0x000000161b1b7211 */ /* 0x080fe400008f0eff */
[-C--:B------:R-:W-:Y:S02]  /*33bd0*/  LEA.HI.X.SX32 R26, R26, R22.reuse, 0x1, P6 ;  /* 0x000000161a1a7211 */ /* 0x080fe400030f0eff */
[----:B------:R-:W-:-:S02]  /*33be0*/  LEA.HI.X.SX32 R25, R25, R22, 0x1, P5 ;  /* 0x0000001619197211 */ /* 0x000fc400028f0eff */
[----:B0-----:R-:W-:-:S05]  /*33bf0*/  IADD3 R21, P4, R23, R2, RZ ;  /* 0x0000000217157210 */ /* 0x001fca0007f9e0ff */
[----:B------:R0:W-:Y:S04]  /*33c00*/  STL [R1+0x267c], R21 ;  /* 0x00267c1501007387 */ /* 0x0001e80000100800 */
[----:B------:R1:W-:Y:S04]  /*33c10*/  STL [R1+0x2648], R30 ;  /* 0x0026481e01007387 */ /* 0x0003e80000100800 */
[----:B------:R-:W4:Y:S01]  /*33c20*/  LDL.LU R31, [R1+0xa0] ;  /* 0x0000a000011f7983 */ /* 0x000f220000300800 */
[----:B0-----:R-:W-:-:S05]  /*33c30*/  IADD3 R21, P3, R45, R2, RZ ;  /* 0x000000022d157210 */ /* 0x001fca0007f7e0ff */
[----:B------:R0:W-:Y:S04]  /*33c40*/  STL [R1+0x2684], R21 ;  /* 0x0026841501007387 */ /* 0x0001e80000100800 */
[----:B------:R0:W-:Y:S04]  /*33c50*/  STL [R1+0x2650], R29 ;  /* 0x0026501d01007387 */ /* 0x0001e80000100800 */
[----:B-1----:R-:W4:Y:S01]  /*33c60*/  LDL.LU R30, [R1+0x98] ;  /* 0x00009800011e7983 */ /* 0x002f220000300800 */
[----:B0-----:R-:W-:-:S05]  /*33c70*/  IADD3 R21, P2, R59, R2, RZ ;  /* 0x000000023b157210 */ /* 0x001fca0007f5e0ff */
[----:B------:R0:W-:Y:S04]  /*33c80*/  STL [R1+0x268c], R21 ;  /* 0x00268c1501007387 */ /* 0x0001e80000100800 */
[----:B------:R-:W4:Y:S04]  /*33c90*/  LDL.LU R29, [R1+0x90] ;  /* 0x00009000011d7983 */ /* 0x000f280000300800 */
[----:B------:R1:W-:Y:S01]  /*33ca0*/  STL [R1+0x2658], R27 ;  /* 0x0026581b01007387 */ /* 0x0003e20000100800 */
[----:B0-----:R-:W-:-:S05]  /*33cb0*/  IADD3 R21, P1, R60, R2, RZ ;  /* 0x000000023c157210 */ /* 0x001fca0007f3e0ff */
[----:B------:R0:W-:Y:S04]  /*33cc0*/  STL [R1+0x2694], R21 ;  /* 0x0026941501007387 */ /* 0x0001e80000100800 */
[----:B-1----:R-:W4:Y:S01]  /*33cd0*/  LDL.LU R27, [R1+0x8c] ;  /* 0x00008c00011b7983 */ /* 0x002f220000300800 */
[----:B0-----:R-:W-:-:S03]  /*33ce0*/  IADD3 R21, P6, R38, R2, RZ ;  /* 0x0000000226157210 */ /* 0x001fc60007fde0ff */
[----:B------:R0:W-:Y:S04]  /*33cf0*/  STL [R1+0x2660], R26 ;  /* 0x0026601a01007387 */ /* 0x0001e80000100800 */
[----:B------:R-:W-:Y:S01]  /*33d00*/  STL [R1+0x269c], R21 ;  /* 0x00269c1501007387 */ /* 0x000fe20000100800 */
[----:B------:R-:W-:-:S03]  /*33d10*/  LEA.HI.X.SX32 R24, R24, R22, 0x1, P0 ;  /* 0x0000001618187211 */ /* 0x000fc600000f0eff */
[----:B0-----:R-:W4:Y:S04]  /*33d20*/  LDL.LU R26, [R1+0x88] ;  /* 0x00008800011a7983 */ /* 0x001f280000300800 */
        /* <DEDUP_REMOVED lines=14> */
[----:B------:R-:W-:Y:S01]  /*33e10*/  STL [R1+0x2680], R46 ;  /* 0x0026802e01007387 */ /* 0x000fe20000100800 */
[----:B---3--:R-:W-:Y:S02]  /*33e20*/  IADD3 R45, P3, R35, R2, RZ ;  /* 0x00000002232d7210 */ /* 0x008fe40007f7e0ff */
[-C--:B0-----:R-:W-:Y:S02]  /*33e30*/  LEA.HI.X.SX32 R21, R59, R22.reuse, 0x1, P2 ;  /* 0x000000163b157211 */ /* 0x081fe400010f0eff */
[----:B------:R-:W2:Y:S04]  /*33e40*/  LDL.LU R59, [R1+0x78] ;  /* 0x00007800013b7983 */ /* 0x000ea80000300800 */
[----:B------:R0:W-:Y:S04]  /*33e50*/  STL [R1+0x26bc], R45 ;  /* 0x0026bc2d01007387 */ /* 0x0001e80000100800 */
[----:B------:R1:W-:Y:S01]  /*33e60*/  STL [R1+0x2688], R21 ;  /* 0x0026881501007387 */ /* 0x0003e20000100800 */
[----:B0-----:R-:W-:-:S02]  /*33e70*/  LEA.HI.X.SX32 R45, R60, R22, 0x1, P1 ;  /* 0x000000163c2d7211 */ /* 0x001fc400008f0eff */
[----:B----4-:R-:W-:-:S05]  /*33e80*/  IADD3 R46, P2, R34, R2, RZ ;  /* 0x00000002222e7210 */ /* 0x010fca0007f5e0ff */
[----:B------:R-:W-:Y:S04]  /*33e90*/  STL [R1+0x26c4], R46 ;  /* 0x0026c42e01007387 */ /* 0x000fe80000100800 */
[----:B------:R-:W3:Y:S04]  /*33ea0*/  LDL.LU R60, [R1+0x70] ;  /* 0x00007000013c7983 */ /* 0x000ee80000300800 */
[----:B------:R0:W-:Y:S01]  /*33eb0*/  STL [R1+0x2690], R45 ;  /* 0x0026902d01007387 */ /* 0x0001e20000100800 */
[----:B-1----:R-:W-:Y:S02]  /*33ec0*/  IADD3 R21, P1, R33, R2, RZ ;  /* 0x0000000221157210 */ /* 0x002fe40007f3e0ff */
[----:B0-----:R-:W-:-:S03]  /*33ed0*/  LEA.HI.X.SX32 R45, R38, R22, 0x1, P6 ;  /* 0x00000016262d7211 */ /* 0x001fc600030f0eff */
[----:B------:R0:W-:Y:S01]  /*33ee0*/  STL [R1+0x26cc], R21 ;  /* 0x0026cc1501007387 */ /* 0x0001e20000100800 */
[----:B------:R-:W-:-:S03]  /*33ef0*/  LEA.HI.X.SX32 R38, R61, R22, 0x1, P5 ;  /* 0x000000163d267211 */ /* 0x000fc600028f0eff */
[----:B------:R-:W-:Y:S04]  /*33f00*/  STL [R1+0x2698], R45 ;  /* 0x0026982d01007387 */ /* 0x000fe80000100800 */
[----:B------:R-:W4:Y:S01]  /*33f10*/  LDL.LU R61, [R1+0x64] ;  /* 0x00006400013d7983 */ /* 0x000f220000300800 */
[----:B0-----:R-:W-:Y:S02]  /*33f20*/  IADD3 R21, P6, R32, R2, RZ ;  /* 0x0000000220157210 */ /* 0x001fe40007fde0ff */
[----:B------:R-:W-:-:S03]  /*33f30*/  LEA.HI.X.SX32 R37, R37, R22, 0x1, P0 ;  /* 0x0000001625257211 */ /* 0x000fc600000f0eff */
[----:B------:R0:W-:Y:S04]  /*33f40*/  STL [R1+0x26d4], R21 ;  /* 0x0026d41501007387 */ /* 0x0001e80000100800 */
[----:B------:R-:W-:Y:S01]  /*33f50*/  STL [R1+0x26a0], R38 ;  /* 0x0026a02601007387 */ /* 0x000fe20000100800 */
[-C--:B------:R-:W-:Y:S02]  /*33f60*/  LEA.HI.X.SX32 R35, R35, R22.reuse, 0x1, P3 ;  /* 0x0000001623237211 */ /* 0x080fe400018f0eff */
[-C--:B------:R-:W-:Y:S02]  /*33f70*/  LEA.HI.X.SX32 R34, R34, R22.reuse, 0x1, P2 ;  /* 0x0000001622227211 */ /* 0x080fe400010f0eff */
[----:B------:R-:W-:Y:S02]  /*33f80*/  LEA.HI.X.SX32 R32, R32, R22, 0x1, P6 ;  /* 0x0000001620207211 */ /* 0x000fe400030f0eff */
[----:B0-----:R-:W-:-:S05]  /*33f90*/  IADD3 R21, P5, R31, R2, RZ ;  /* 0x000000021f157210 */ /* 0x001fca0007fbe0ff */
[----:B------:R0:W-:Y:S04]  /*33fa0*/  STL [R1+0x26dc], R21 ;  /* 0x0026dc1501007387 */ /* 0x0001e80000100800 */
[----:B0-----:R-:W4:Y:S04]  /*33fb0*/  LDL.LU R21, [R1+0x60] ;  /* 0x0000600001157983 */ /* 0x001f280000300800 */
[----:B------:R0:W-:Y:S01]  /*33fc0*/  STL [R1+0x26a8], R37 ;  /* 0x0026a82501007387 */ /* 0x0001e20000100800 */
[----:B------:R-:W-:Y:S02]  /*33fd0*/  IADD3 R38, P0, R30, R2, RZ ;  /* 0x000000021e267210 */ /* 0x000fe40007f1e0ff */
[----:B0-----:R-:W-:-:S03]  /*33fe0*/  LEA.HI.X.SX32 R37, R36, R22, 0x1, P4 ;  /* 0x0000001624257211 */ /* 0x001fc600020f0eff */
[----:B------:R-:W-:Y:S04]  /*33ff0*/  STL [R1+0x26e4], R38 ;  /* 0x0026e42601007387 */ /* 0x000fe80000100800 */
[----:B------:R-:W-:Y:S04]  /*34000*/  STL [R1+0x26b0], R37 ;  /* 0x0026b02501007387 */ /* 0x000fe80000100800 */
[----:B------:R-:W4:Y:S01]  /*34010*/  LDL.LU R56, [R1+0x58] ;  /* 0x0000580001387983 */ /* 0x000f220000300800 */
[----:B------:R-:W-:-:S05]  /*34020*/  IADD3 R36, P4, R29, R2, RZ ;  /* 0x000000021d247210 */ /* 0x000fca0007f9e0ff */
[----:B------:R0:W-:Y:S04]  /*34030*/  STL [R1+0x26ec], R36 ;  /* 0x0026ec2401007387 */ /* 0x0001e80000100800 */
[----:B------:R1:W-:Y:S01]  /*34040*/  STL [R1+0x26b8], R35 ;  /* 0x0026b82301007387 */ /* 0x0003e20000100800 */
[----:B0-----:R-:W-:-:S05]  /*34050*/  IADD3 R36, P3, R27, R2, RZ ;  /* 0x000000021b247210 */ /* 0x001fca0007f7e0ff */
[----:B------:R-:W-:Y:S04]  /*34060*/  STL [R1+0x26f4], R36 ;  /* 0x0026f42401007387 */ /* 0x000fe80000100800 */
[----:B------:R-:W4:Y:S04]  /*34070*/  LDL.LU R55, [R1+0x54] ;  /* 0x0000540001377983 */ /* 0x000f280000300800 */
[----:B------:R0:W-:Y:S01]  /*34080*/  STL [R1+0x26c0], R34 ;  /* 0x0026c02201007387 */ /* 0x0001e20000100800 */
[----:B-1----:R-:W-:Y:S02]  /*34090*/  IADD3 R35, P2, R26, R2, RZ ;  /* 0x000000021a237210 */ /* 0x002fe40007f5e0ff */
[----:B0-----:R-:W-:-:S03]  /*340a0*/  LEA.HI.X.SX32 R34, R33, R22, 0x1, P1 ;  /* 0x0000001621227211 */ /* 0x001fc600008f0eff */
[----:B------:R-:W-:Y:S04]  /*340b0*/  STL [R1+0x26fc], R35 ;  /* 0x0026fc2301007387 */ /* 0x000fe80000100800 */
[----:B------:R-:W-:Y:S01]  /*340c0*/  STL [R1+0x26c8], R34 ;  /* 0x0026c82201007387 */ /* 0x000fe20000100800 */
[----:B------:R-:W-:-:S03]  /*340d0*/  IADD3 R33, P1, R25, R2, RZ ;  /* 0x0000000219217210 */ /* 0x000fc60007f3e0ff */
[----:B------:R-:W4:Y:S04]  /*340e0*/  LDL.LU R46, [R1+0x50] ;  /* 0x00005000012e7983 */ /* 0x000f280000300800 */
[----:B------:R0:W-:Y:S01]  /*340f0*/  STL [R1+0x2704], R33 ;  /* 0x0027042101007387 */ /* 0x0001e20000100800 */
[----:B------:R-:W-:-:S03]  /*34100*/  LEA.HI.X.SX32 R31, R31, R22, 0x1, P5 ;  /* 0x000000161f1f7211 */ /* 0x000fc600028f0eff */
        /* <DEDUP_REMOVED lines=8> */
[----:B------:R-:W4:Y:S04]  /*34190*/  LDL.LU R38, [R1+0x48] ;  /* 0x0000480001267983 */ /* 0x000f280000300800 */
[----:B------:R-:W-:Y:S04]  /*341a0*/  STL [R1+0x26e0], R31 ;  /* 0x0026e01f01007387 */ /* 0x000fe80000100800 */
[----:B------:R-:W4:Y:S01]  /*341b0*/  LDL.LU R37, [R1+0x40] ;  /* 0x0000400001257983 */ /* 0x000f220000300800 */
[----:B--2---:R-:W-:-:S02]  /*341c0*/  IADD3 R30, P0, R59, R2, RZ ;  /* 0x000000023b1e7210 */ /* 0x004fc40007f1e0ff */
[----:B------:R-:W-:-:S03]  /*341d0*/  LEA.HI.X.SX32 R29, R29, R22, 0x1, P4 ;  /* 0x000000161d1d7211 */ /* 0x000fc600020f0eff */
[----:B------:R-:W-:Y:S04]  /*341e0*/  STL [R1+0x271c], R30 ;  /* 0x00271c1e01007387 */ /* 0x000fe80000100800 */
[----:B------:R-:W2:Y:S04]  /*341f0*/  LDL.LU R36, [R1+0x30] ;  /* 0x0000300001247983 */ /* 0x000ea80000300800 */
[----:B------:R0:W-:Y:S01]  /*34200*/  STL [R1+0x26e8], R29 ;  /* 0x0026e81d01007387 */ /* 0x0001e20000100800 */
[----:B------:R-:W-:-:S03]  /*34210*/  LEA.HI.X.SX32 R26, R26, R22, 0x1, P2 ;  /* 0x000000161a1a7211 */ /* 0x000fc600010f0eff */
[----:B------:R-:W2:Y:S01]  /*34220*/  LDL.LU R35, [R1+0x2c] ;  /* 0x00002c0001237983 */ /* 0x000ea20000300800 */
[----:B0-----:R-:W-:Y:S02]  /*34230*/  LEA.HI.X.SX32 R29, R27, R22, 0x1, P3 ;  /* 0x000000161b1d7211 */ /* 0x001fe400018f0eff */
[----:B---3--:R-:W-:-:S05]  /*34240*/  IADD3 R30, P4, R60, R2, RZ ;  /* 0x000000023c1e7210 */ /* 0x008fca0007f9e0ff */
[----:B------:R-:W-:Y:S04]  /*34250*/  STL [R1+0x2724], R30 ;  /* 0x0027241e01007387 */ /* 0x000fe80000100800 */
[----:B------:R-:W3:Y:S04]  /*34260*/  LDL.LU R34, [R1+0x28] ;  /* 0x0000280001227983 */ /* 0x000ee80000300800 */
[----:B------:R-:W-:Y:S04]  /*34270*/  STL [R1+0x26f0], R29 ;  /* 0x0026f01d01007387 */ /* 0x000fe80000100800 */
[----:B------:R-:W3:Y:S01]  /*34280*/  LDL.LU R33, [R1+0x24] ;  /* 0x0000240001217983 */ /* 0x000ee20000300800 */
[----:B----4-:R-:W-:-:S05]  /*34290*/  IADD3 R27, P3, R61, R2, RZ ;  /* 0x000000023d1b7210 */ /* 0x010fca0007f7e0ff */
[----:B------:R-:W-:Y:S04]  /*342a0*/  STL [R1+0x272c], R27 ;  /* 0x00272c1b01007387 */ /* 0x000fe80000100800 */
[----:B------:R-:W4:Y:S04]  /*342b0*/  LDL.LU R32, [R1+0x20] ;  /* 0x0000200001207983 */ /* 0x000f280000300800 */
[----:B------:R0:W-:Y:S01]  /*342c0*/  STL [R1+0x26f8], R26 ;  /* 0x0026f81a01007387 */ /* 0x0001e20000100800 */
[----:B------:R-:W-:-:S03]  /*342d0*/  LEA.HI.X.SX32 R24, R24, R22, 0x1, P6 ;  /* 0x0000001618187211 */ /* 0x000fc600030f0eff */
[----:B------:R-:W4:Y:S01]  /*342e0*/  LDL.LU R31, [R1+0x1c] ;  /* 0x00001c00011f7983 */ /* 0x000f220000300800 */
[-C--:B0-----:R-:W-:Y:S02]  /*342f0*/  LEA.HI.X.SX32 R26, R25, R22.reuse, 0x1, P1 ;  /* 0x00000016191a7211 */ /* 0x081fe400008f0eff */
[-C--:B------:R-:W-:Y:S02]  /*34300*/  LEA.HI.X.SX32 R59, R59, R22.reuse, 0x1, P0 ;  /* 0x000000163b3b7211 */ /* 0x080fe400000f0eff */
[-C--:B------:R-:W-:Y:S02]  /*34310*/  LEA.HI.X.SX32 R60, R60, R22.reuse, 0x1, P4 ;  /* 0x000000163c3c7211 */ /* 0x080fe400020f0eff */
[----:B------:R-:W-:Y:S02]  /*34320*/  LEA.HI.X.SX32 R61, R61, R22, 0x1, P3 ;  /* 0x000000163d3d7211 */ /* 0x000fe400018f0eff */
[----:B------:R-:W-:-:S05]  /*34330*/  IADD3 R27, P2, R21, R2, RZ ;  /* 0x00000002151b7210 */ /* 0x000fca0007f5e0ff */
[----:B------:R0:W-:Y:S04]  /*34340*/  STL [R1+0x2734], R27 ;  /* 0x0027341b01007387 */ /* 0x0001e80000100800 */
[----:B------:R-:W4:Y:S04]  /*34350*/  LDL.LU R30, [R1+0x18] ;  /* 0x00001800011e7983 */ /* 0x000f280000300800 */
[----:B------:R1:W-:Y:S04]  /*34360*/  STL [R1+0x2700], R26 ;  /* 0x0027001a01007387 */ /* 0x0003e80000100800 */
[----:B------:R-:W4:Y:S01]  /*34370*/  LDL.LU R29, [R1+0x14] ;  /* 0x00001400011d7983 */ /* 0x000f220000300800 */
[----:B------:R-:W-:-:S05]  /*34380*/  IADD3 R25, P1, R56, R2, RZ ;  /* 0x0000000238197210 */ /* 0x000fca0007f3e0ff */
[----:B------:R-:W-:Y:S04]  /*34390*/  STL [R1+0x273c], R25 ;  /* 0x00273c1901007387 */ /* 0x000fe80000100800 */
[----:B0-----:R-:W4:Y:S04]  /*343a0*/  LDL.LU R27, [R1+0x10] ;  /* 0x00001000011b7983 */ /* 0x001f280000300800 */
[----:B------:R0:W-:Y:S04]  /*343b0*/  STL [R1+0x2708], R24 ;  /* 0x0027081801007387 */ /* 0x0001e80000100800 */
[----:B-1----:R-:W4:Y:S01]  /*343c0*/  LDL.LU R26, [R1+0xc] ;  /* 0x00000c00011a7983 */ /* 0x002f220000300800 */
[----:B0-----:R-:W-:-:S02]  /*343d0*/  LEA.HI.X.SX32 R24, R23, R22, 0x1, P5 ;  /* 0x0000001617187211 */ /* 0x001fc400028f0eff */
[----:B------:R-:W-:-:S05]  /*343e0*/  IADD3 R25, P6, R55, R2, RZ ;  /* 0x0000000237197210 */ /* 0x000fca0007fde0ff */
[----:B------:R0:W-:Y:S04]  /*343f0*/  STL [R1+0x2744], R25 ;  /* 0x0027441901007387 */ /* 0x0001e80000100800 */
[----:B0-----:R-:W4:Y:S04]  /*34400*/  LDL.LU R25, [R1+0x8] ;  /* 0x0000080001197983 */ /* 0x001f280000300800 */
[----:B------:R0:W-:Y:S01]  /*34410*/  STL [R1+0x2710], R24 ;  /* 0x0027101801007387 */ /* 0x0001e20000100800 */
[----:B------:R-:W-:-:S03]  /*34420*/  IADD3 R23, P5, R46, R2, RZ ;  /* 0x000000022e177210 */ /* 0x000fc60007fbe0ff */
[----:B0-----:R-:W4:Y:S04]  /*34430*/  LDL.LU R24, [R1+0x4] ;  /* 0x0000040001187983 */ /* 0x001f280000300800 */
[----:B------:R0:W-:Y:S04]  /*34440*/  STL [R1+0x274c], R23 ;  /* 0x00274c1701007387 */ /* 0x0001e80000100800 */
[----:B0-----:R-:W4:Y:S04]  /*34450*/  LDL.LU R23, [R1] ;  /* 0x0000000001177983 */ /* 0x001f280000300800 */
[----:B------:R0:W-:Y:S02]  /*34460*/  STL [R1+0x2718], R59 ;  /* 0x0027183b01007387 */ /* 0x0001e40000100800 */
[----:B0-----:R-:W-:-:S05]  /*34470*/  IADD3 R59, P0, R45, R2, RZ ;  /* 0x000000022d3b7210 */ /* 0x001fca0007f1e0ff */
[----:B------:R0:W-:Y:S04]  /*34480*/  STL [R1+0x2754], R59 ;  /* 0x0027543b01007387 */ /* 0x0001e80000100800 */
[----:B0-----:R-:W4:Y:S04]  /*34490*/  LDL.LU R59, [R1+0x301c] ;  /* 0x00301c00013b7983 */ /* 0x001f280000300800 */
[----:B------:R0:W-:Y:S02]  /*344a0*/  STL [R1+0x2720], R60 ;  /* 0x0027203c01007387 */ /* 0x0001e40000100800 */
[----:B0-----:R-:W-:-:S05]  /*344b0*/  IADD3 R60, P4, R38, R2, RZ ;  /* 0x00000002263c7210 */ /* 0x001fca0007f9e0ff */
[----:B------:R0:W-:Y:S04]  /*344c0*/  STL [R1+0x275c], R60 ;  /* 0x00275c3c01007387 */ /* 0x0001e80000100800 */
[----:B0-----:R-:W4:Y:S04]  /*344d0*/  LDL.LU R60, [R1+0x3018] ;  /* 0x00301800013c7983 */ /* 0x001f280000300800 */
[----:B------:R0:W-:Y:S02]  /*344e0*/  STL [R1+0x2728], R61 ;  /* 0x0027283d01007387 */ /* 0x0001e40000100800 */
[----:B0-----:R-:W-:-:S05]  /*344f0*/  IADD3 R61, P3, R37, R2, RZ ;  /* 0x00000002253d7210 */ /* 0x001fca0007f7e0ff */
[----:B------:R0:W-:Y:S04]  /*34500*/  STL [R1+0x2764], R61 ;  /* 0x0027643d01007387 */ /* 0x0001e80000100800 */
[----:B0-----:R-:W4:Y:S01]  /*34510*/  LDL.LU R61, [R1+0x3014] ;  /* 0x00301400013d7983 */ /* 0x001f220000300800 */
[----:B------:R-:W-:-:S05]  /*34520*/  LEA.HI.X.SX32 R21, R21, R22, 0x1, P2 ;  /* 0x0000001615157211 */ /* 0x000fca00010f0eff */
[----:B------:R2:W-:Y:S01]  /*34530*/  STL [R1+0x2730], R21 ;  /* 0x0027301501007387 */ /* 0x0005e20000100800 */
[----:B------:R-:W-:Y:S02]  /*34540*/  LEA.HI.X.SX32 R56, R56, R22, 0x1, P1 ;  /* 0x0000001638387211 */ /* 0x000fe400008f0eff */
[----:B--2---:R-:W-:-:S05]  /*34550*/  IADD3 R21, P2, R36, R2, RZ ;  /* 0x0000000224157210 */ /* 0x004fca0007f5e0ff */
[----:B------:R0:W-:Y:S01]  /*34560*/  STL [R1+0x276c], R21 ;  /* 0x00276c1501007387 */ /* 0x0001e20000100800 */
[----:B------:R-:W-:-:S03]  /*34570*/  LEA.HI.X.SX32 R55, R55, R22, 0x1, P6 ;  /* 0x0000001637377211 */ /* 0x000fc600030f0eff */
[----:B------:R3:W-:Y:S01]  /*34580*/  STL [R1+0x2738], R56 ;  /* 0x0027383801007387 */ /* 0x0007e20000100800 */
[-C--:B0-----:R-:W-:Y:S02]  /*34590*/  IADD3 R21, P1, R35, R2.reuse, RZ ;  /* 0x0000000223157210 */ /* 0x081fe40007f3e0ff */
[----:B---3--:R-:W-:-:S03]  /*345a0*/  IADD3 R56, P6, R34, R2, RZ ;  /* 0x0000000222387210 */ /* 0x008fc60007fde0ff */
[----:B------:R0:W-:Y:S04]  /*345b0*/  STL [R1+0x2774], R21 ;  /* 0x0027741501007387 */ /* 0x0001e80000100800 */
[----:B------:R1:W-:Y:S01]  /*345c0*/  STL [R1+0x2740], R55 ;  /* 0x0027403701007387 */ /* 0x0003e20000100800 */
[----:B0-----:R-:W-:-:S03]  /*345d0*/  LEA.HI.X.SX32 R21, R46, R22, 0x1, P5 ;  /* 0x000000162e157211 */ /* 0x001fc600028f0eff */
[----:B------:R-:W-:Y:S01]  /*345e0*/  STL [R1+0x277c], R56 ;  /* 0x00277c3801007387 */ /* 0x000fe20000100800 */
[----:B------:R-:W-:Y:S02]  /*345f0*/  LEA.HI.X.SX32 R46, R45, R22, 0x1, P0 ;  /* 0x000000162d2e7211 */ /* 0x000fe400000f0eff */
[----:B-1----:R-:W-:Y:S01]  /*34600*/  IADD3 R55, P5, R33, R2, RZ ;  /* 0x0000000221377210 */ /* 0x002fe20007fbe0ff */
[----:B------:R0:W-:Y:S01]  /*34610*/  STL [R1+0x2748], R21 ;  /* 0x0027481501007387 */ /* 0x0001e20000100800 */
[----:B------:R-:W-:-:S03]  /*34620*/  LEA.HI.X.SX32 R45, R38, R22, 0x1, P4 ;  /* 0x00000016262d7211 */ /* 0x000fc600020f0eff */
[----:B------:R-:W-:Y:S01]  /*34630*/  STL [R1+0x2784], R55 ;  /* 0x0027843701007387 */ /* 0x000fe20000100800 */
[-C--:B----4-:R-:W-:Y:S02]  /*34640*/  IADD3 R38, P4, R31, R2.reuse, RZ ;  /* 0x000000021f267210 */ /* 0x090fe40007f9e0ff */
[----:B0-----:R-:W-:Y:S01]  /*34650*/  IADD3 R21, P0, R32, R2, RZ ;  /* 0x0000000220157210 */ /* 0x001fe20007f1e0ff */
[----:B------:R-:W-:Y:S04]  /*34660*/  STL [R1+0x2750], R46 ;  /* 0x0027502e01007387 */ /* 0x000fe80000100800 */
[----:B------:R0:W-:Y:S01]  /*34670*/  STL [R1+0x278c], R21 ;  /* 0x00278c1501007387 */ /* 0x0001e20000100800 */
[----:B------:R-:W-:-:S03]  /*34680*/  LEA.HI.X.SX32 R36, R36, R22, 0x1, P2 ;  /* 0x0000001624247211 */ /* 0x000fc600010f0eff */
[----:B------:R-:W-:Y:S01]  /*34690*/  STL [R1+0x2758], R45 ;  /* 0x0027582d01007387 */ /* 0x000fe20000100800 */
[----:B0-----:R-:W-:-:S03]  /*346a0*/  LEA.HI.X.SX32 R21, R37, R22, 0x1, P3 ;  /* 0x0000001625157211 */ /* 0x001fc600018f0eff */
[----:B------:R-:W-:Y:S04]  /*346b0*/  STL [R1+0x2794], R38 ;  /* 0x0027942601007387 */ /* 0x000fe80000100800 */
[----:B------:R0:W-:Y:S01]  /*346c0*/  STL [R1+0x2760], R21 ;  /* 0x0027601501007387 */ /* 0x0001e20000100800 */
[----:B------:R-:W-:Y:S02]  /*346d0*/  IADD3 R37, P3, R30, R2, RZ ;  /* 0x000000021e257210 */ /* 0x000fe40007f7e0ff */
[----:B------:R-:W-:-:S03]  /*346e0*/  LEA.HI.X.SX32 R35, R35, R22, 0x1, P1 ;  /* 0x0000001623237211 */ /* 0x000fc600008f0eff */
[----:B------:R-:W-:Y:S01]  /*346f0*/  STL [R1+0x279c], R37 ;  /* 0x00279c2501007387 */ /* 0x000fe20000100800 */
[----:B0-----:R-:W-:-:S03]  /*34700*/  IADD3 R21, P2, R29, R2, RZ ;  /* 0x000000021d157210 */ /* 0x001fc60007f5e0ff */
[----:B------:R-:W-:Y:S04]  /*34710*/  STL [R1+0x2768], R36 ;  /* 0x0027682401007387 */ /* 0x000fe80000100800 */
[----:B------:R0:W-:Y:S04]  /*34720*/  STL [R1+0x27a4], R21 ;  /* 0x0027a41501007387 */ /* 0x0001e80000100800 */
[----:B------:R1:W-:Y:S01]  /*34730*/  STL [R1+0x2770], R35 ;  /* 0x0027702301007387 */ /* 0x0003e20000100800 */
[----:B0-----:R-:W-:Y:S02]  /*34740*/  LEA.HI.X.SX32 R21, R34, R22, 0x1, P6 ;  /* 0x0000001622157211 */ /* 0x001fe400030f0eff */
[----:B------:R-:W-:-:S02]  /*34750*/  IADD3 R36, P1, R27, R2, RZ ;  /* 0x000000021b247210 */ /* 0x000fc40007f3e0ff */
[----:B------:R-:W-:-:S03]  /*34760*/  LEA.HI.X.SX32 R34, R33, R22, 0x1, P5 ;  /* 0x0000001621227211 */ /* 0x000fc600028f0eff */
[----:B------:R-:W-:Y:S01]  /*34770*/  STL [R1+0x27ac], R36 ;  /* 0x0027ac2401007387 */ /* 0x000fe20000100800 */
[----:B-1----:R-:W-:-:S03]  /*34780*/  IADD3 R35, P6, R26, R2, RZ ;  /* 0x000000021a237210 */ /* 0x002fc60007fde0ff */
[----:B------:R0:W-:Y:S01]  /*34790*/  STL [R1+0x2778], R21 ;  /* 0x0027781501007387 */ /* 0x0001e20000100800 */
[----:B------:R-:W-:-:S03]  /*347a0*/  LEA.HI.X.SX32 R33, R32, R22, 0x1, P0 ;  /* 0x0000001620217211 */ /* 0x000fc600000f0eff */
[----:B------:R-:W-:Y:S04]  /*347b0*/  STL [R1+0x27b4], R35 ;  /* 0x0027b42301007387 */ /* 0x000fe80000100800 */
[----:B------:R-:W-:Y:S01]  /*347c0*/  STL [R1+0x2780], R34 ;  /* 0x0027802201007387 */ /* 0x000fe20000100800 */
[-C--:B------:R-:W-:Y:S02]  /*347d0*/  LEA.HI.X.SX32 R30, R30, R22.reuse, 0x1, P3 ;  /* 0x000000161e1e7211 */ /* 0x080fe400018f0eff */
[----:B------:R-:W-:Y:S01]  /*347e0*/  LEA.HI.X.SX32 R29, R29, R22, 0x1, P2 ;  /* 0x000000161d1d7211 */ /* 0x000fe200010f0eff */
[----:B------:R-:W-:Y:S02]  /*347f0*/  IMAD R58, R58, UR6, RZ ;  /* 0x000000063a3a7c24 */ /* 0x000fe4000f8e02ff */
[----:B------:R-:W-:Y:S01]  /*34800*/  IMAD R57, R57, UR6, RZ ;  /* 0x0000000639397c24 */ /* 0x000fe2000f8e02ff */
[----:B0-----:R-:W-:-:S05]  /*34810*/  IADD3 R21, P5, R25, R2, RZ ;  /* 0x0000000219157210 */ /* 0x001fca0007fbe0ff */
[----:B------:R0:W-:Y:S04]  /*34820*/  STL [R1+0x27bc], R21 ;  /* 0x0027bc1501007387 */ /* 0x0001e80000100800 */
[----:B------:R-:W-:Y:S01]  /*34830*/  STL [R1+0x2788], R33 ;  /* 0x0027882101007387 */ /* 0x000fe20000100800 */
[----:B------:R-:W-:Y:S02]  /*34840*/  IADD3 R32, P0, R24, R2, RZ ;  /* 0x0000000218207210 */ /* 0x000fe40007f1e0ff */
[----:B0-----:R-:W-:-:S03]  /*34850*/  LEA.HI.X.SX32 R21, R31, R22, 0x1, P4 ;  /* 0x000000161f157211 */ /* 0x001fc600020f0eff */
[----:B------:R-:W-:Y:S04]  /*34860*/  STL [R1+0x27c4], R32 ;  /* 0x0027c42001007387 */ /* 0x000fe80000100800 */
[----:B------:R-:W-:Y:S01]  /*34870*/  STL [R1+0x2790], R21 ;  /* 0x0027901501007387 */ /* 0x000fe20000100800 */
[----:B------:R-:W-:-:S05]  /*34880*/  IADD3 R31, P4, R23, R2, RZ ;  /* 0x00000002171f7210 */ /* 0x000fca0007f9e0ff */
[----:B------:R-:W-:Y:S04]  /*34890*/  STL [R1+0x27cc], R31 ;  /* 0x0027cc1f01007387 */ /* 0x000fe80000100800 */
[----:B------:R0:W-:Y:S01]  /*348a0*/  STL [R1+0x2798], R30 ;  /* 0x0027981e01007387 */ /* 0x0001e20000100800 */
[----:B------:R-:W-:Y:S02]  /*348b0*/  IMAD R11, R11, UR6, RZ ;  /* 0x000000060b0b7c24 */ /* 0x000fe4000f8e02ff */
[----:B------:R-:W-:Y:S01]  /*348c0*/  IMAD R12, R12, UR6, RZ ;  /* 0x000000060c0c7c24 */ /* 0x000fe2000f8e02ff */
[----:B------:R-:W-:Y:S01]  /*348d0*/  LEA.HI.X.SX32 R23, R23, R22, 0x1, P4 ;  /* 0x0000001617177211 */ /* 0x000fe200020f0eff */
[----:B------:R-:W-:Y:S02]  /*348e0*/  IMAD R13, R13, UR6, RZ ;  /* 0x000000060d0d7c24 */ /* 0x000fe4000f8e02ff */
[----:B------:R-:W-:-:S02]  /*348f0*/  IMAD R14, R14, UR6, RZ ;  /* 0x000000060e0e7c24 */ /* 0x000fc4000f8e02ff */
[----:B------:R-:W-:Y:S02]  /*34900*/  IMAD R15, R15, UR6, RZ ;  /* 0x000000060f0f7c24 */ /* 0x000fe4000f8e02ff */
[----:B------:R-:W-:Y:S02]  /*34910*/  IMAD R16, R16, UR6, RZ ;  /* 0x0000000610107c24 */ /* 0x000fe4000f8e02ff */
[----:B------:R-:W-:Y:S02]  /*34920*/  IMAD R18, R18, UR6, RZ ;  /* 0x0000000612127c24 */ /* 0x000fe4000f8e02ff */
[----:B------:R-:W-:Y:S02]  /*34930*/  IMAD R19, R19, UR6, RZ ;  /* 0x0000000613137c24 */ /* 0x000fe4000f8e02ff */
[----:B------:R-:W-:Y:S02]  /*34940*/  IMAD R20, R20, UR6, RZ ;  /* 0x0000000614147c24 */ /* 0x000fe4000f8e02ff */
[----:B------:R-:W-:-:S02]  /*34950*/  IMAD R17, R17, UR6, RZ ;  /* 0x0000000611117c24 */ /* 0x000fc4000f8e02ff */
[----:B------:R-:W-:Y:S01]  /*34960*/  IMAD R10, R10, UR6, RZ ;  /* 0x000000060a0a7c24 */ /* 0x000fe2000f8e02ff */
[-C--:B0-----:R-:W-:Y:S02]  /*34970*/  IADD3 R30, P2, R60, R2.reuse, RZ ;  /* 0x000000023c1e7210 */ /* 0x081fe40007f5e0ff */
[----:B------:R-:W-:-:S05]  /*34980*/  IADD3 R21, P3, R61, R2, RZ ;  /* 0x000000023d157210 */ /* 0x000fca0007f7e0ff */
        /* <DEDUP_REMOVED lines=9> */
[-C--:B------:R-:W-:Y:S02]  /*34a20*/  IADD3 R25, P5, R57, R2.reuse, RZ ;  /* 0x0000000239197210 */ /* 0x080fe40007fbe0ff */
[----:B0-----:R-:W-:Y:S01]  /*34a30*/  IADD3 R21, P6, R58, R2, RZ ;  /* 0x000000023a157210 */ /* 0x001fe20007fde0ff */
[----:B------:R-:W-:Y:S04]  /*34a40*/  STL [R1+0x27b0], R27 ;  /* 0x0027b01b01007387 */ /* 0x000fe80000100800 */
[----:B------:R0:W-:Y:S04]  /*34a50*/  STL [R1+0x27ec], R21 ;  /* 0x0027ec1501007387 */ /* 0x0001e80000100800 */
[----:B------:R-:W-:Y:S01]  /*34a60*/  STL [R1+0x27b8], R26 ;  /* 0x0027b81a01007387 */ /* 0x000fe20000100800 */
[----:B0-----:R-:W-:-:S03]  /*34a70*/  LEA.HI.X.SX32 R21, R24, R22, 0x1, P0 ;  /* 0x0000001618157211 */ /* 0x001fc600000f0eff */
[----:B------:R-:W-:Y:S01]  /*34a80*/  STL [R1+0x27f4], R25 ;  /* 0x0027f41901007387 */ /* 0x000fe20000100800 */
[----:B------:R-:W-:-:S03]  /*34a90*/  IADD3 R24, P0, R11, R2, RZ ;  /* 0x000000020b187210 */ /* 0x000fc60007f1e0ff */
[----:B------:R0:W-:Y:S04]  /*34aa0*/  STL [R1+0x27c0], R21 ;  /* 0x0027c01501007387 */ /* 0x0001e80000100800 */
[----:B------:R1:W-:Y:S01]  /*34ab0*/  STL [R1+0x27fc], R24 ;  /* 0x0027fc1801007387 */ /* 0x0003e20000100800 */
[----:B0-----:R-:W-:-:S03]  /*34ac0*/  IADD3 R21, P4, R12, R2, RZ ;  /* 0x000000020c157210 */ /* 0x001fc60007f9e0ff */
[----:B------:R0:W-:Y:S01]  /*34ad0*/  STL [R1+0x27c8], R23 ;  /* 0x0027c81701007387 */ /* 0x0001e20000100800 */
[----:B-1----:R-:W-:-:S03]  /*34ae0*/  LEA.HI.X.SX32 R24, R61, R22, 0x1, P3 ;  /* 0x000000163d187211 */ /* 0x002fc600018f0eff */
[----:B------:R1:W-:Y:S01]  /*34af0*/  STL [R1+0x2804], R21 ;  /* 0x0028041501007387 */ /* 0x0003e20000100800 */
[----:B0-----:R-:W-:-:S03]  /*34b00*/  IADD3 R23, P3, R13, R2, RZ ;  /* 0x000000020d177210 */ /* 0x001fc60007f7e0ff */
[----:B------:R0:W-:Y:S01]  /*34b10*/  STL [R1+0x27d0], R24 ;  /* 0x0027d01801007387 */ /* 0x0001e20000100800 */
[----:B-1----:R-:W-:-:S03]  /*34b20*/  LEA.HI.X.SX32 R21, R60, R22, 0x1, P2 ;  /* 0x000000163c157211 */ /* 0x002fc600010f0eff */
[----:B------:R1:W-:Y:S04]  /*34b30*/  STL [R1+0x280c], R23 ;  /* 0x00280c1701007387 */ /* 0x0003e80000100800 */
[----:B------:R2:W-:Y:S01]  /*34b40*/  STL [R1+0x27d8], R21 ;  /* 0x0027d81501007387 */ /* 0x0005e20000100800 */
[----:B0-----:R-:W-:Y:S02]  /*34b50*/  IADD3 R24, P2, R14, R2, RZ ;  /* 0x000000020e187210 */ /* 0x001fe40007f5e0ff */
[----:B-1----:R-:W-:-:S03]  /*34b60*/  LEA.HI.X.SX32 R23, R59, R22, 0x1, P1 ;  /* 0x000000163b177211 */ /* 0x002fc600008f0eff */
[----:B------:R0:W-:Y:S01]  /*34b70*/  STL [R1+0x2814], R24 ;  /* 0x0028141801007387 */ /* 0x0001e20000100800 */
[----:B--2---:R-:W-:-:S03]  /*34b80*/  IADD3 R21, P1, R15, R2, RZ ;  /* 0x000000020f157210 */ /* 0x004fc60007f3e0ff */
[----:B------:R1:W-:Y:S04]  /*34b90*/  STL [R1+0x27e0], R23 ;  /* 0x0027e01701007387 */ /* 0x0003e80000100800 */
[----:B------:R2:W-:Y:S01]  /*34ba0*/  STL [R1+0x281c], R21 ;  /* 0x00281c1501007387 */ /* 0x0005e20000100800 */
[----:B0-----:R-:W-:Y:S02]  /*34bb0*/  LEA.HI.X.SX32 R24, R58, R22, 0x1, P6 ;  /* 0x000000163a187211 */ /* 0x001fe400030f0eff */
[----:B-1----:R-:W-:-:S03]  /*34bc0*/  IADD3 R23, P6, R16, R2, RZ ;  /* 0x0000000210177210 */ /* 0x002fc60007fde0ff */
[----:B------:R0:W-:Y:S01]  /*34bd0*/  STL [R1+0x27e8], R24 ;  /* 0x0027e81801007387 */ /* 0x0001e20000100800 */
[----:B--2---:R-:W-:-:S03]  /*34be0*/  LEA.HI.X.SX32 R21, R57, R22, 0x1, P5 ;  /* 0x0000001639157211 */ /* 0x004fc600028f0eff */
[----:B------:R1:W-:Y:S04]  /*34bf0*/  STL [R1+0x2824], R23 ;  /* 0x0028241701007387 */ /* 0x0003e80000100800 */
[----:B------:R2:W-:Y:S01]  /*34c00*/  STL [R1+0x27f0], R21 ;  /* 0x0027f01501007387 */ /* 0x0005e20000100800 */
[----:B0-----:R-:W-:Y:S02]  /*34c10*/  IADD3 R24, P5, R18, R2, RZ ;  /* 0x0000000212187210 */ /* 0x001fe40007fbe0ff */
[-C--:B-1----:R-:W-:Y:S02]  /*34c20*/  LEA.HI.X.SX32 R23, R11, R22.reuse, 0x1, P0 ;  /* 0x000000160b177211 */ /* 0x082fe400000f0eff */
[----:B------:R-:W-:Y:S02]  /*34c30*/  LEA.HI.X.SX32 R11, R12, R22, 0x1, P4 ;  /* 0x000000160c0b7211 */ /* 0x000fe400020f0eff */
[-C--:B--2---:R-:W-:Y:S01]  /*34c40*/  IADD3 R21, P0, R19, R2.reuse, RZ ;  /* 0x0000000213157210 */ /* 0x084fe20007f1e0ff */
[----:B------:R0:W-:Y:S01]  /*34c50*/  STL [R1+0x282c], R24 ;  /* 0x00282c1801007387 */ /* 0x0001e20000100800 */
[----:B------:R-:W-:-:S02]  /*34c60*/  IADD3 R12, P4, R20, R2, RZ ;  /* 0x00000002140c7210 */ /* 0x000fc40007f9e0ff */
[----:B------:R-:W-:Y:S01]  /*34c70*/  LEA.HI.X.SX32 R13, R13, R22, 0x1, P3 ;  /* 0x000000160d0d7211 */ /* 0x000fe200018f0eff */
[----:B------:R-:W-:Y:S04]  /*34c80*/  STL [R1+0x27f8], R23 ;  /* 0x0027f81701007387 */ /* 0x000fe80000100800 */
[----:B------:R-:W-:Y:S01]  /*34c90*/  STL [R1+0x2834], R21 ;  /* 0x0028341501007387 */ /* 0x000fe20000100800 */
[----:B------:R-:W-:Y:S01]  /*34ca0*/  IMAD R7, R7, UR6, RZ ;  /* 0x0000000607077c24 */ /* 0x000fe2000f8e02ff */
[----:B0-----:R-:W0:Y:S02]  /*34cb0*/  LDC R24, c[0x0][0x230] ;  /* 0x00008c00ff187b82 */ /* 0x001e240000000800 */
[----:B------:R1:W-:Y:S04]  /*34cc0*/  STL [R1+0x2800], R11 ;  /* 0x0028000b01007387 */ /* 0x0003e80000100800 */
[----:B------:R2:W-:Y:S04]  /*34cd0*/  STL [R1+0x283c], R12 ;  /* 0x00283c0c01007387 */ /* 0x0005e80000100800 */
[----:B------:R3:W-:Y:S01]  /*34ce0*/  STL [R1+0x2808], R13 ;  /* 0x0028080d01007387 */ /* 0x0007e20000100800 */
[----:B-1----:R-:W-:-:S02]  /*34cf0*/  IADD3 R11, P3, R17, R2, RZ ;  /* 0x00000002110b7210 */ /* 0x002fc40007f7e0ff */
[----:B--2---:R-:W-:-:S03]  /*34d00*/  LEA.HI.X.SX32 R12, R14, R22, 0x1, P2 ;  /* 0x000000160e0c7211 */ /* 0x004fc600010f0eff */
[----:B------:R1:W-:Y:S01]  /*34d10*/  STL [R1+0x2844], R11 ;  /* 0x0028440b01007387 */ /* 0x0003e20000100800 */
[----:B---3--:R-:W-:-:S03]  /*34d20*/  IADD3 R13, P2, R10, R2, RZ ;  /* 0x000000020a0d7210 */ /* 0x008fc60007f5e0ff */
[----:B------:R2:W-:Y:S04]  /*34d30*/  STL [R1+0x2810], R12 ;  /* 0x0028100c01007387 */ /* 0x0005e80000100800 */
[----:B------:R3:W-:Y:S01]  /*34d40*/  STL [R1+0x284c], R13 ;  /* 0x00284c0d01007387 */ /* 0x0007e20000100800 */
[----:B-1----:R-:W-:Y:S02]  /*34d50*/  LEA.HI.X.SX32 R11, R15, R22, 0x1, P1 ;  /* 0x000000160f0b7211 */ /* 0x002fe400008f0eff */
[----:B--2---:R-:W-:-:S03]  /*34d60*/  IADD3 R12, P1, R7, R2, RZ ;  /* 0x00000002070c7210 */ /* 0x004fc60007f3e0ff */
[----:B------:R1:W-:Y:S01]  /*34d70*/  STL [R1+0x2818], R11 ;  /* 0x0028180b01007387 */ /* 0x0003e20000100800 */
[----:B---3--:R-:W-:-:S03]  /*34d80*/  LEA.HI.X.SX32 R13, R16, R22, 0x1, P6 ;  /* 0x00000016100d7211 */ /* 0x008fc600030f0eff */
[----:B------:R2:W-:Y:S04]  /*34d90*/  STL [R1+0x2854], R12 ;  /* 0x0028540c01007387 */ /* 0x0005e80000100800 */
[----:B------:R-:W-:Y:S04]  /*34da0*/  STL [R1+0x2820], R13 ;  /* 0x0028200d01007387 */ /* 0x000fe80000100800 */
[----:B------:R-:W3:Y:S01]  /*34db0*/  LDL.LU R23, [R1+0x730] ;  /* 0x0007300001177983 */ /* 0x000ee20000300800 */
[----:B------:R-:W-:Y:S02]  /*34dc0*/  IMAD R8, R8, UR6, RZ ;  /* 0x0000000608087c24 */ /* 0x000fe4000f8e02ff */
[----:B------:R-:W-:-:S03]  /*34dd0*/  IMAD R9, R9, UR6, RZ ;  /* 0x0000000609097c24 */ /* 0x000fc6000f8e02ff */
[----:B-1----:R-:W-:Y:S02]  /*34de0*/  IADD3 R11, P6, R8, R2, RZ ;  /* 0x00000002080b7210 */ /* 0x002fe40007fde0ff */
[----:B--2---:R-:W-:Y:S01]  /*34df0*/  LEA.HI.X.SX32 R12, R18, R22, 0x1, P5 ;  /* 0x00000016120c7211 */ /* 0x004fe200028f0eff */
[----:B------:R-:W-:Y:S02]  /*34e00*/  IMAD R39, R39, UR6, RZ ;  /* 0x0000000627277c24 */ /* 0x000fe4000f8e02ff */
[----:B------:R1:W-:Y:S01]  /*34e10*/  STL [R1+0x285c], R11 ;  /* 0x00285c0b01007387 */ /* 0x0003e20000100800 */
[----:B------:R-:W-:-:S03]  /*34e20*/  IMAD R40, R40, UR6, RZ ;  /* 0x0000000628287c24 */ /* 0x000fc6000f8e02ff */
[----:B------:R2:W-:Y:S01]  /*34e30*/  STL [R1+0x2828], R12 ;  /* 0x0028280c01007387 */ /* 0x0005e20000100800 */
[----:B-1----:R-:W-:Y:S01]  /*34e40*/  IADD3 R11, P5, R9, R2, RZ ;  /* 0x00000002090b7210 */ /* 0x002fe20007fbe0ff */
[----:B------:R-:W-:Y:S01]  /*34e50*/  IMAD R47, R47, UR6, RZ ;  /* 0x000000062f2f7c24 */ /* 0x000fe2000f8e02ff */
[----:B--2---:R-:W-:-:S03]  /*34e60*/  LEA.HI.X.SX32 R12, R19, R22, 0x1, P0 ;  /* 0x00000016130c7211 */ /* 0x004fc600000f0eff */
[----:B------:R1:W-:Y:S01]  /*34e70*/  STL [R1+0x2864], R11 ;  /* 0x0028640b01007387 */ /* 0x0003e20000100800 */
[----:B------:R-:W-:-:S03]  /*34e80*/  IADD3 R13, P0, R39, R2, RZ ;  /* 0x00000002270d7210 */ /* 0x000fc60007f1e0ff */
[----:B------:R2:W-:Y:S01]  /*34e90*/  STL [R1+0x2830], R12 ;  /* 0x0028300c01007387 */ /* 0x0005e20000100800 */
[----:B-1----:R-:W-:-:S03]  /*34ea0*/  LEA.HI.X.SX32 R11, R20, R22, 0x1, P4 ;  /* 0x00000016140b7211 */ /* 0x002fc600020f0eff */
[----:B------:R1:W-:Y:S01]  /*34eb0*/  STL [R1+0x286c], R13 ;  /* 0x00286c0d01007387 */ /* 0x0003e20000100800 */
[----:B------:R-:W-:Y:S01]  /*34ec0*/  IMAD R48, R48, UR6, RZ ;  /* 0x0000000630307c24 */ /* 0x000fe2000f8e02ff */
[----:B--2---:R-:W-:Y:S02]  /*34ed0*/  IADD3 R12, P4, R40, R2, RZ ;  /* 0x00000002280c7210 */ /* 0x004fe40007f9e0ff */
[----:B------:R2:W-:Y:S01]  /*34ee0*/  STL [R1+0x2838], R11 ;  /* 0x0028380b01007387 */ /* 0x0005e20000100800 */
[----:B------:R-:W-:Y:S01]  /*34ef0*/  IMAD R49, R49, UR6, RZ ;  /* 0x0000000631317c24 */ /* 0x000fe2000f8e02ff */
[----:B-1----:R-:W-:Y:S02]  /*34f00*/  LEA.HI.X.SX32 R13, R17, R22, 0x1, P3 ;  /* 0x00000016110d7211 */ /* 0x002fe400018f0eff */
[----:B------:R1:W-:Y:S01]  /*34f10*/  STL [R1+0x2874], R12 ;  /* 0x0028740c01007387 */ /* 0x0003e20000100800 */
[----:B--2---:R-:W-:-:S03]  /*34f20*/  IADD3 R11, P3, R47, R2, RZ ;  /* 0x000000022f0b7210 */ /* 0x004fc60007f7e0ff */
[----:B------:R-:W-:Y:S01]  /*34f30*/  STL [R1+0x2840], R13 ;  /* 0x0028400d01007387 */ /* 0x000fe20000100800 */
[----:B------:R-:W-:-:S03]  /*34f40*/  IMAD R50, R50, UR6, RZ ;  /* 0x0000000632327c24 */ /* 0x000fc6000f8e02ff */
[----:B------:R2:W-:Y:S01]  /*34f50*/  STL [R1+0x287c], R11 ;  /* 0x00287c0b01007387 */ /* 0x0005e20000100800 */
[----:B-1----:R-:W-:Y:S02]  /*34f60*/  LEA.HI.X.SX32 R12, R10, R22, 0x1, P2 ;  /* 0x000000160a0c7211 */ /* 0x002fe400010f0eff */
[----:B------:R-:W-:-:S03]  /*34f70*/  IADD3 R10, P2, R48, R2, RZ ;  /* 0x00000002300a7210 */ /* 0x000fc60007f5e0ff */
[----:B------:R-:W-:Y:S01]  /*34f80*/  STL [R1+0x2848], R12 ;  /* 0x0028480c01007387 */ /* 0x000fe20000100800 */
[----:B--2---:R-:W-:Y:S02]  /*34f90*/  LEA.HI.X.SX32 R11, R7, R22, 0x1, P1 ;  /* 0x00000016070b7211 */ /* 0x004fe400008f0eff */
[----:B------:R-:W-:Y:S01]  /*34fa0*/  IADD3 R7, P1, R49, R2, RZ ;  /* 0x0000000231077210 */ /* 0x000fe20007f3e0ff */
[----:B------:R1:W-:Y:S01]  /*34fb0*/  STL [R1+0x2884], R10 ;  /* 0x0028840a01007387 */ /* 0x0003e20000100800 */
[----:B------:R-:W-:-:S03]  /*34fc0*/  IMAD R51, R51, UR6, RZ ;  /* 0x0000000633337c24 */ /* 0x000fc6000f8e02ff */
[----:B------:R-:W-:Y:S01]  /*34fd0*/  STL [R1+0x2850], R11 ;  /* 0x0028500b01007387 */ /* 0x000fe20000100800 */
[----:B------:R-:W-:-:S03]  /*34fe0*/  IMAD R52, R52, UR6, RZ ;  /* 0x0000000634347c24 */ /* 0x000fc6000f8e02ff */
[----:B------:R2:W-:Y:S01]  /*34ff0*/  STL [R1+0x288c], R7 ;  /* 0x00288c0701007387 */ /* 0x0005e20000100800 */
[----:B-1----:R-:W-:Y:S02]  /*35000*/  LEA.HI.X.SX32 R10, R8, R22, 0x1, P6 ;  /* 0x00000016080a7211 */ /* 0x002fe400030f0eff */
[----:B------:R-:W-:-:S03]  /*35010*/  IADD3 R8, P6, R50, R2, RZ ;  /* 0x0000000232087210 */ /* 0x000fc60007fde0ff */
[----:B------:R-:W-:Y:S01]  /*35020*/  STL [R1+0x2858], R10 ;  /* 0x0028580a01007387 */ /* 0x000fe20000100800 */
[----:B--2---:R-:W-:-:S03]  /*35030*/  LEA.HI.X.SX32 R7, R9, R22, 0x1, P5 ;  /* 0x0000001609077211 */ /* 0x004fc600028f0eff */
[----:B------:R1:W-:Y:S01]  /*35040*/  STL [R1+0x2894], R8 ;  /* 0x0028940801007387 */ /* 0x0003e20000100800 */
[----:B------:R-:W-:Y:S01]  /*35050*/  IADD3 R9, P5, R51, R2, RZ ;  /* 0x0000000233097210 */ /* 0x000fe20007fbe0ff */
[----:B------:R-:W-:Y:S02]  /*35060*/  IMAD R53, R53, UR6, RZ ;  /* 0x0000000635357c24 */ /* 0x000fe4000f8e02ff */
[----:B------:R2:W-:Y:S01]  /*35070*/  STL [R1+0x2860], R7 ;  /* 0x0028600701007387 */ /* 0x0005e20000100800 */
[----:B-1----:R-:W-:-:S03]  /*35080*/  LEA.HI.X.SX32 R8, R39, R22, 0x1, P0 ;  /* 0x0000001627087211 */ /* 0x002fc600000f0eff */
[----:B------:R1:W-:Y:S01]  /*35090*/  STL [R1+0x289c], R9 ;  /* 0x00289c0901007387 */ /* 0x0003e20000100800 */
[----:B--2---:R-:W-:-:S03]  /*350a0*/  IADD3 R7, P0, R52, R2, RZ ;  /* 0x0000000234077210 */ /* 0x004fc60007f1e0ff */
[----:B------:R2:W-:Y:S01]  /*350b0*/  STL [R1+0x2868], R8 ;  /* 0x0028680801007387 */ /* 0x0005e20000100800 */
[----:B------:R-:W-:-:S03]  /*350c0*/  IMAD R54, R54, UR6, RZ ;  /* 0x0000000636367c24 */ /* 0x000fc6000f8e02ff */
[----:B------:R4:W-:Y:S01]  /*350d0*/  STL [R1+0x28a4], R7 ;  /* 0x0028a40701007387 */ /* 0x0009e20000100800 */
[----:B-1----:R-:W-:Y:S01]  /*350e0*/  LEA.HI.X.SX32 R9, R40, R22, 0x1, P4 ;  /* 0x0000001628097211 */ /* 0x002fe200020f0eff */
[----:B------:R-:W-:Y:S01]  /*350f0*/  IMAD R44, R44, UR6, RZ ;  /* 0x000000062c2c7c24 */ /* 0x000fe2000f8e02ff */
[----:B--2---:R-:W-:-:S03]  /*35100*/  IADD3 R8, P4, R53, R2, RZ ;  /* 0x0000000235087210 */ /* 0x004fc60007f9e0ff */
[----:B------:R1:W-:Y:S01]  /*35110*/  STL [R1+0x2870], R9 ;  /* 0x0028700901007387 */ /* 0x0003e20000100800 */
[----:B----4-:R-:W-:-:S03]  /*35120*/  LEA.HI.X.SX32 R7, R47, R22, 0x1, P3 ;  /* 0x000000162f077211 */ /* 0x010fc600018f0eff */
[----:B------:R2:W-:Y:S01]  /*35130*/  STL [R1+0x28ac], R8 ;  /* 0x0028ac0801007387 */ /* 0x0005e20000100800 */
[----:B------:R-:W-:-:S03]  /*35140*/  IMAD R43, R43, UR6, RZ ;  /* 0x000000062b2b7c24 */ /* 0x000fc6000f8e02ff */
[----:B------:R4:W-:Y:S01]  /*35150*/  STL [R1+0x2878], R7 ;  /* 0x0028780701007387 */ /* 0x0009e20000100800 */
[----:B-1----:R-:W-:Y:S02]  /*35160*/  IADD3 R9, P3, R54, R2, RZ ;  /* 0x0000000236097210 */ /* 0x002fe40007f7e0ff */
[----:B--2---:R-:W-:-:S03]  /*35170*/  LEA.HI.X.SX32 R8, R48, R22, 0x1, P2 ;  /* 0x0000001630087211 */ /* 0x004fc600010f0eff */
[----:B------:R1:W-:Y:S01]  /*35180*/  STL [R1+0x28b4], R9 ;  /* 0x0028b40901007387 */ /* 0x0003e20000100800 */
[----:B----4-:R-:W-:-:S03]  /*35190*/  IADD3 R7, P2, R44, R2, RZ ;  /* 0x000000022c077210 */ /* 0x010fc60007f5e0ff */
        /* <DEDUP_REMOVED lines=8> */
[----:B------:R2:W-:Y:S04]  /*35220*/  STL [R1+0x28c4], R8 ;  /* 0x0028c40801007387 */ /* 0x0005e80000100800 */
[----:B------:R4:W-:Y:S01]  /*35230*/  STL [R1+0x2890], R7 ;  /* 0x0028900701007387 */ /* 0x0009e20000100800 */
[----:B-1----:R-:W-:Y:S02]  /*35240*/  IADD3 R9, P6, R4, R2, RZ ;  /* 0x0000000204097210 */ /* 0x002fe40007fde0ff */
[----:B--2---:R-:W-:-:S03]  /*35250*/  LEA.HI.X.SX32 R8, R51, R22, 0x1, P5 ;  /* 0x0000001633087211 */ /* 0x004fc600028f0eff */
[----:B------:R1:W-:Y:S01]  /*35260*/  STL [R1+0x28c8], R9 ;  /* 0x0028c80901007387 */ /* 0x0003e20000100800 */
[----:B----4-:R-:W-:-:S03]  /*35270*/  IADD3 R7, P5, R5, R2, RZ ;  /* 0x0000000205077210 */ /* 0x010fc60007fbe0ff */
[----:B------:R-:W-:Y:S04]  /*35280*/  STL [R1+0x2898], R8 ;  /* 0x0028980801007387 */ /* 0x000fe80000100800 */
[----:B------:R2:W-:Y:S01]  /*35290*/  STL [R1+0x28cc], R7 ;  /* 0x0028cc0701007387 */ /* 0x0005e20000100800 */
[----:B-1----:R-:W-:Y:S01]  /*352a0*/  LEA.HI.X.SX32 R9, R52, R22, 0x1, P0 ;  /* 0x0000001634097211 */ /* 0x002fe200000f0eff */
[----:B------:R-:W-:-:S04]  /*352b0*/  IMAD R28, R28, UR6, RZ ;  /* 0x000000061c1c7c24 */ /* 0x000fc8000f8e02ff */
[----:B------:R1:W-:Y:S01]  /*352c0*/  STL [R1+0x28a0], R9 ;  /* 0x0028a00901007387 */ /* 0x0003e20000100800 */
[-C--:B--2---:R-:W-:Y:S01]  /*352d0*/  LEA.HI.X.SX32 R7, R53, R22.reuse, 0x1, P4 ;  /* 0x0000001635077211 */ /* 0x084fe200020f0eff */
[----:B------:R-:W-:Y:S01]  /*352e0*/  IMAD R3, R3, UR6, RZ ;  /* 0x0000000603037c24 */ /* 0x000fe2000f8e02ff */
[----:B------:R-:W-:Y:S01]  /*352f0*/  LEA.HI.X.SX32 R4, R4, R22, 0x1, P6 ;  /* 0x0000001604047211 */ /* 0x000fe200030f0eff */
[----:B------:R-:W-:Y:S01]  /*35300*/  ULDC UR6, c[0x0][0x238] ;  /* 0x00008e0000067ab9 */ /* 0x000fe20000000800 */
[-C--:B-1----:R-:W-:Y:S02]  /*35310*/  IADD3 R9, P4, R0, R2.reuse, RZ ;  /* 0x0000000200097210 */ /* 0x082fe40007f9e0ff */
[----:B---3--:R-:W-:-:S05]  /*35320*/  IADD3 R8, P0, R23, R2, RZ ;  /* 0x0000000217087210 */ /* 0x008fca0007f1e0ff */
[----:B------:R1:W-:Y:S04]  /*35330*/  STL [R1+0x28d0], R8 ;  /* 0x0028d00801007387 */ /* 0x0003e80000100800 */
[----:B------:R2:W-:Y:S01]  /*35340*/  STL [R1+0x28a8], R7 ;  /* 0x0028a80701007387 */ /* 0x0005e20000100800 */
[----:B-1----:R-:W-:-:S03]  /*35350*/  LEA.HI.X.SX32 R8, R54, R22, 0x1, P3 ;  /* 0x0000001636087211 */ /* 0x002fc600018f0eff */
[----:B------:R1:W-:Y:S01]  /*35360*/  STL [R1+0x28d4], R9 ;  /* 0x0028d40901007387 */ /* 0x0003e20000100800 */
[----:B--2---:R-:W-:-:S03]  /*35370*/  IADD3 R7, P3, R42, R2, RZ ;  /* 0x000000022a077210 */ /* 0x004fc60007f7e0ff */
[----:B------:R2:W-:Y:S04]  /*35380*/  STL [R1+0x28b0], R8 ;  /* 0x0028b00801007387 */ /* 0x0005e80000100800 */
[----:B------:R3:W-:Y:S01]  /*35390*/  STL [R1+0x28d8], R7 ;  /* 0x0028d80701007387 */ /* 0x0007e20000100800 */
[----:B-1----:R-:W-:Y:S02]  /*353a0*/  LEA.HI.X.SX32 R9, R44, R22, 0x1, P2 ;  /* 0x000000162c097211 */ /* 0x002fe400010f0eff */
[----:B--2---:R-:W-:-:S03]  /*353b0*/  IADD3 R8, P2, R28, R2, RZ ;  /* 0x000000021c087210 */ /* 0x004fc60007f5e0ff */
[----:B------:R-:W-:Y:S01]  /*353c0*/  STL [R1+0x28b8], R9 ;  /* 0x0028b80901007387 */ /* 0x000fe20000100800 */
[----:B---3--:R-:W-:Y:S02]  /*353d0*/  LEA.HI.X.SX32 R7, R43, R22, 0x1, P1 ;  /* 0x000000162b077211 */ /* 0x008fe400008f0eff */
[----:B------:R-:W-:Y:S01]  /*353e0*/  IADD3 R2, P1, R3, R2, RZ ;  /* 0x0000000203027210 */ /* 0x000fe20007f3e0ff */
[----:B------:R1:W-:Y:S04]  /*353f0*/  STL [R1+0x28dc], R8 ;  /* 0x0028dc0801007387 */ /* 0x0003e80000100800 */
[----:B------:R-:W-:Y:S04]  /*35400*/  STL [R1+0x28c0], R7 ;  /* 0x0028c00701007387 */ /* 0x000fe80000100800 */
[----:B------:R2:W-:Y:S01]  /*35410*/  STL [R1+0x19a4], R2 ;  /* 0x0019a40201007387 */ /* 0x0005e20000100800 */
[----:B-1----:R-:W-:-:S03]  /*35420*/  IADD3 R8, P6, R41, UR8, RZ ;  /* 0x0000000829087c10 */ /* 0x002fc6000ffde0ff */
[----:B------:R1:W-:Y:S01]  /*35430*/  STL [R1+0x1990], R4 ;  /* 0x0019900401007387 */ /* 0x0003e20000100800 */
[-C--:B--2---:R-:W-:Y:S02]  /*35440*/  LEA.HI.X.SX32 R2, R5, R22.reuse, 0x1, P5 ;  /* 0x0000001605027211 */ /* 0x084fe400028f0eff */
[----:B------:R-:W-:Y:S02]  /*35450*/  IADD3 R7, P5, R6, UR8, RZ ;  /* 0x0000000806077c10 */ /* 0x000fe4000ffbe0ff */
[-C--:B-1----:R-:W-:Y:S01]  /*35460*/  LEA.HI.X.SX32 R4, R23, R22.reuse, 0x1, P0 ;  /* 0x0000001617047211 */ /* 0x082fe200000f0eff */
[----:B------:R1:W-:Y:S04]  /*35470*/  STL [R1+0x1994], R2 ;  /* 0x0019940201007387 */ /* 0x0003e80000100800 */
[----:B------:R-:W-:Y:S04]  /*35480*/  STL [R1+0x1714], R8 ;  /* 0x0017140801007387 */ /* 0x000fe80000100800 */
[----:B------:R2:W-:Y:S01]  /*35490*/  STL [R1+0x1998], R4 ;  /* 0x0019980401007387 */ /* 0x0005e20000100800 */
[----:B-1----:R-:W-:-:S03]  /*354a0*/  LEA.HI.X.SX32 R2, R0, R22, 0x1, P4 ;  /* 0x0000001600027211 */ /* 0x002fc600020f0eff */
[----:B------:R1:W5:Y:S04]  /*354b0*/  LDL.LU R0, [R1+0x3010] ;  /* 0x0030100001007983 */ /* 0x0003680000300800 */
[----:B------:R-:W-:Y:S01]  /*354c0*/  STL [R1+0x1718], R7 ;  /* 0x0017180701007387 */ /* 0x000fe20000100800 */
[----:B--2---:R-:W-:-:S03]  /*354d0*/  LEA.HI.X.SX32 R4, R42, R22, 0x1, P3 ;  /* 0x000000162a047211 */ /* 0x004fc600018f0eff */
[----:B------:R2:W-:Y:S01]  /*354e0*/  STL [R1+0x199c], R2 ;  /* 0x00199c0201007387 */ /* 0x0005e20000100800 */
[----:B------:R-:W-:-:S03]  /*354f0*/  LEA.HI.X.SX32 R3, R3, R22, 0x1, P1 ;  /* 0x0000001603037211 */ /* 0x000fc600008f0eff */
[----:B------:R3:W-:Y:S01]  /*35500*/  STL [R1+0x19a0], R4 ;  /* 0x0019a00401007387 */ /* 0x0007e20000100800 */
[----:B--2---:R-:W-:Y:S02]  /*35510*/  LEA.HI.X.SX32 R2, R28, R22, 0x1, P2 ;  /* 0x000000161c027211 */ /* 0x004fe400010f0eff */
[----:B---3--:R-:W-:-:S03]  /*35520*/  LEA.HI.X.SX32 R4, R41, UR9, 0x1, P6 ;  /* 0x0000000929047c11 */ /* 0x008fc6000b0f0eff */
[----:B------:R2:W-:Y:S04]  /*35530*/  STL [R1+0x19a8], R2 ;  /* 0x0019a80201007387 */ /* 0x0005e80000100800 */
[----:B------:R3:W-:Y:S01]  /*35540*/  STL [R1+0x179c], R3 ;  /* 0x00179c0301007387 */ /* 0x0007e20000100800 */
[----:B--2---:R-:W-:-:S03]  /*35550*/  LEA.HI.X.SX32 R2, R6, UR9, 0x1, P5 ;  /* 0x0000000906027c11 */ /* 0x004fc6000a8f0eff */
[----:B------:R-:W-:Y:S04]  /*35560*/  STL [R1+0x170c], R4 ;  /* 0x00170c0401007387 */ /* 0x000fe80000100800 */
[----:B------:R-:W-:Y:S04]  /*35570*/  STL [R1+0x1710], R2 ;  /* 0x0017100201007387 */ /* 0x000fe80000100800 */
        /* <DEDUP_REMOVED lines=982> */
[----:B------:R-:W-:-:S03]  /*392e0*/  UIMAD UR11, UR6, 0x1f, URZ ;  /* 0x0000001f060b78a4 */ /* 0x000fc6000f8e023f */
[----:B------:R-:W-:Y:S04]  /*392f0*/  STL [R1+0x484], RZ ;  /* 0x000484ff01007387 */ /* 0x000fe80000100800 */
[----:B------:R-:W-:Y:S04]  /*39300*/  STL [R1+0x488], RZ ;  /* 0x000488ff01007387 */ /* 0x000fe80000100800 */
[----:B------:R-:W-:Y:S04]  /*39310*/  STL [R1+0x48c], RZ ;  /* 0x00048cff01007387 */ /* 0x000fe80000100800 */
[----:B------:R-:W-:Y:S04]  /*39320*/  STL [R1+0x470], RZ ;  /* 0x000470ff01007387 */ /* 0x000fe80000100800 */
[----:B------:R-:W-:Y:S04]  /*39330*/  STL [R1+0x474], RZ ;  /* 0x000474ff01007387 */ /* 0x000fe80000100800 */
[----:B------:R-:W-:Y:S01]  /*39340*/  STL [R1+0x478], RZ ;  /* 0x000478ff01007387 */ /* 0x000fe20000100800 */
[----:B------:R-:W-:-:S03]  /*39350*/  USHF.R.S32.HI UR10, URZ, 0x1f, UR11 ;  /* 0x0000001f3f0a7899 */ /* 0x000fc6000801140b */
[----:B------:R-:W-:Y:S01]  /*39360*/  STL [R1+0x47c], RZ ;  /* 0x00047cff01007387 */ /* 0x000fe20000100800 */
[----:B------:R-:W-:-:S03]  /*39370*/  IADD3 R5, P0, R8, UR11, RZ ;  /* 0x0000000b08057c10 */ /* 0x000fc6000ff1e0ff */
[----:B------:R-:W-:Y:S01]  /*39380*/  STL [R1+0x460], RZ ;  /* 0x000460ff01007387 */ /* 0x000fe20000100800 */
[----:B---3--:R-:W-:-:S03]  /*39390*/  IADD3 R3, P1, R7, UR11, RZ ;  /* 0x0000000b07037c10 */ /* 0x008fc6000ff3e0ff */
[----:B------:R-:W-:Y:S04]  /*393a0*/  STL [R1+0x464], RZ ;  /* 0x000464ff01007387 */ /* 0x000fe80000100800 */
[----:B------:R-:W-:Y:S04]  /*393b0*/  STL [R1+0x468], RZ ;  /* 0x000468ff01007387 */ /* 0x000fe80000100800 */
[----:B------:R-:W-:Y:S04]  /*393c0*/  STL [R1+0x46c], RZ ;  /* 0x00046cff01007387 */ /* 0x000fe80000100800 */
[----:B------:R-:W-:Y:S01]  /*393d0*/  STL [R1+0x450], RZ ;  /* 0x000450ff01007387 */ /* 0x000fe20000100800 */
[----:B------:R-:W-:-:S03]  /*393e0*/  UIMAD UR9, UR6, 0x1e, URZ ;  /* 0x0000001e060978a4 */ /* 0x000fc6000f8e023f */
[----:B------:R-:W-:Y:S04]  /*393f0*/  STL [R1+0x454], RZ ;  /* 0x000454ff01007387 */ /* 0x000fe80000100800 */
[----:B------:R-:W-:Y:S04]  /*39400*/  STL [R1+0x458], RZ ;  /* 0x000458ff01007387 */ /* 0x000fe80000100800 */
[----:B------:R2:W-:Y:S04]  /*39410*/  STL [R1+0x17a4], R5 ;  /* 0x0017a40501007387 */ /* 0x0005e80000100800 */
[----:B------:R-:W-:Y:S04]  /*39420*/  STL [R1+0x45c], RZ ;  /* 0x00045cff01007387 */ /* 0x000fe80000100800 */
[----:B------:R3:W-:Y:S01]  /*39430*/  STL [R1+0x17ac], R3 ;  /* 0x0017ac0301007387 */ /* 0x0007e20000100800 */
[----:B--2---:R-:W-:Y:S01]  /*39440*/  IADD3.X R5, R4, UR10, RZ, P0, !PT ;  /* 0x0000000a04057c10 */ /* 0x004fe200087fe4ff */
[----:B------:R-:W-:-:S04]  /*39450*/  USHF.R.S32.HI UR8, URZ, 0x1f, UR9 ;  /* 0x0000001f3f087899 */ /* 0x000fc80008011409 */
[----:B------:R2:W-:Y:S01]  /*39460*/  STL [R1+0x17a0], R5 ;  /* 0x0017a00501007387 */ /* 0x0005e20000100800 */
[----:B---3--:R-:W-:-:S05]  /*39470*/  IADD3.X R3, R2, UR10, RZ, P1, !PT ;  /* 0x0000000a02037c10 */ /* 0x008fca0008ffe4ff */
[----:B------:R3:W-:Y:S01]  /*39480*/  STL [R1+0x17a8], R3 ;  /* 0x0017a80301007387 */ /* 0x0007e20000100800 */
[----:B--2---:R-:W-:Y:S01]  /*39490*/  IADD3 R5, P0, R8, UR9, RZ ;  /* 0x0000000908057c10 */ /* 0x004fe2000ff1e0ff */
[----:B------:R-:W-:-:S04]  /*394a0*/  UIMAD UR7, UR6, 0x1d, URZ ;  /* 0x0000001d060778a4 */ /* 0x000fc8000f8e023f */
[----:B------:R2:W-:Y:S01]  /*394b0*/  STL [R1+0x17b4], R5 ;  /* 0x0017b40501007387 */ /* 0x0005e20000100800 */
[----:B---3--:R-:W-:-:S03]  /*394c0*/  IADD3 R3, P1, R7, UR9, RZ ;  /* 0x0000000907037c10 */ /* 0x008fc6000ff3e0ff */
[----:B------:R-:W-:Y:S04]  /*394d0*/  STL [R1+0x440], RZ ;  /* 0x000440ff01007387 */ /* 0x000fe80000100800 */
[----:B------:R3:W-:Y:S01]  /*394e0*/  STL [R1+0x17bc], R3 ;  /* 0x0017bc0301007387 */ /* 0x0007e20000100800 */
[----:B--2---:R-:W-:Y:S01]  /*394f0*/  IADD3.X R5, R4, UR8, RZ, P0, !PT ;  /* 0x0000000804057c10 */ /* 0x004fe200087fe4ff */
[----:B------:R-:W-:-:S04]  /*39500*/  USHF.R.S32.HI UR61, URZ, 0x1f, UR7 ;  /* 0x0000001f3f3d7899 */ /* 0x000fc80008011407 */
[----:B------:R2:W-:Y:S01]  /*39510*/  STL [R1+0x17b0], R5 ;  /* 0x0017b00501007387 */ /* 0x0005e20000100800 */
[----:B---3--:R-:W-:Y:S01]  /*39520*/  IADD3.X R3, R2, UR8, RZ, P1, !PT ;  /* 0x0000000802037c10 */ /* 0x008fe20008ffe4ff */
[----:B0-----:R-:W-:-:S04]  /*39530*/  VIADD R24, R24, 0x1f ;  /* 0x0000001f18187836 */ /* 0x001fc80000000000 */
[----:B------:R0:W-:Y:S01]  /*39540*/  STL [R1+0x17b8], R3 ;  /* 0x0017b80301007387 */ /* 0x0001e20000100800 */
[----:B--2---:R-:W-:Y:S01]  /*39550*/  IADD3 R5, P0, R8, UR7, RZ ;  /* 0x0000000708057c10 */ /* 0x004fe2000ff1e0ff */
[----:B------:R-:W-:-:S04]  /*39560*/  UIMAD UR60, UR6, 0x1c, URZ ;  /* 0x0000001c063c78a4 */ /* 0x000fc8000f8e023f */
[----:B------:R2:W-:Y:S01]  /*39570*/  STL [R1+0x17c4], R5 ;  /* 0x0017c40501007387 */ /* 0x0005e20000100800 */
[----:B0-----:R-:W-:-:S03]  /*39580*/  IADD3 R3, P1, R7, UR7, RZ ;  /* 0x0000000707037c10 */ /* 0x001fc6000ff3e0ff */
[----:B------:R-:W-:Y:S01]  /*39590*/  STL [R1+0x444], RZ ;  /* 0x000444ff01007387 */ /* 0x000fe20000100800 */
[----:B------:R-:W-:-:S03]  /*395a0*/  SHF.R.S32.HI R23, RZ, 0x1f, R24 ;  /* 0x0000001fff177819 */ /* 0x000fc60000011418 */
[----:B------:R0:W-:Y:S01]  /*395b0*/  STL [R1+0x17cc], R3 ;  /* 0x0017cc0301007387 */ /* 0x0001e20000100800 */
[----:B--2---:R-:W-:Y:S02]  /*395c0*/  IADD3.X R5, R4, UR61, RZ, P0, !PT ;  /* 0x0000003d04057c10 */ /* 0x004fe400087fe4ff */
[----:B------:R-:W-:Y:S02]  /*395d0*/  LEA.HI R23, R23, R24, RZ, 0x5 ;  /* 0x0000001817177211 */ /* 0x000fe400078f28ff */
[----:B0-----:R-:W-:Y:S01]  /*395e0*/  IADD3.X R3, R2, UR61, RZ, P1, !PT ;  /* 0x0000003d02037c10 */ /* 0x001fe20008ffe4ff */
[----:B------:R0:W-:Y:S01]  /*395f0*/  STL [R1+0x17c0], R5 ;  /* 0x0017c00501007387 */ /* 0x0001e20000100800 */
[----:B------:R-:W-:-:S03]  /*39600*/  USHF.R.S32.HI UR31, URZ, 0x1f, UR60 ;  /* 0x0000001f3f1f7899 */ /* 0x000fc6000801143c */
[----:B------:R2:W-:Y:S01]  /*39610*/  STL [R1+0x17c8], R3 ;  /* 0x0017c80301007387 */ /* 0x0005e20000100800 */
[----:B------:R-:W-:Y:S02]  /*39620*/  SHF.R.S32.HI R6, RZ, 0x5, R23 ;  /* 0x00000005ff067819 */ /* 0x000fe40000011417 */
[----:B0-----:R-:W-:Y:S02]  /*39630*/  IADD3 R5, P0, R8, UR60, RZ ;  /* 0x0000003c08057c10 */ /* 0x001fe4000ff1e0ff */
[----:B--2---:R-:W-:Y:S01]  /*39640*/  IADD3 R3, P1, R7, UR60, RZ ;  /* 0x0000003c07037c10 */ /* 0x004fe2000ff3e0ff */
[----:B------:R-:W0:Y:S01]  /*39650*/  S2R R23, SR_TID.X ;  /* 0x0000000000177919 */ /* 0x000e220000002100 */
[----:B------:R-:W-:-:S03]  /*39660*/  UIMAD UR59, UR6, 0x1b, URZ ;  /* 0x0000001b063b78a4 */ /* 0x000fc6000f8e023f */
[----:B------:R2:W-:Y:S04]  /*39670*/  STL [R1+0x17dc], R3 ;  /* 0x0017dc0301007387 */ /* 0x0005e80000100800 */
[----:B------:R3:W-:Y:S01]  /*39680*/  STL [R1+0x17d4], R5 ;  /* 0x0017d40501007387 */ /* 0x0007e20000100800 */
[----:B------:R-:W-:Y:S01]  /*39690*/  UIMAD UR58, UR6, 0x1a, URZ ;  /* 0x0000001a063a78a4 */ /* 0x000fe2000f8e023f */
[----:B--2---:R-:W-:Y:S02]  /*396a0*/  IADD3.X R3, R2, UR31, RZ, P1, !PT ;  /* 0x0000001f02037c10 */ /* 0x004fe40008ffe4ff */
[----:B---3--:R-:W-:-:S05]  /*396b0*/  IADD3.X R5, R4, UR31, RZ, P0, !PT ;  /* 0x0000001f04057c10 */ /* 0x008fca00087fe4ff */
[----:B------:R2:W-:Y:S04]  /*396c0*/  STL [R1+0x17d0], R5 ;  /* 0x0017d00501007387 */ /* 0x0005e80000100800 */
[----:B------:R3:W-:Y:S01]  /*396d0*/  STL [R1+0x17d8], R3 ;  /* 0x0017d80301007387 */ /* 0x0007e20000100800 */
[----:B--2---:R-:W-:Y:S02]  /*396e0*/  IADD3 R5, P1, R8, UR59, RZ ;  /* 0x0000003b08057c10 */ /* 0x004fe4000ff3e0ff */
[----:B---3--:R-:W-:-:S03]  /*396f0*/  IADD3 R3, P0, R7, UR59, RZ ;  /* 0x0000003b07037c10 */ /* 0x008fc6000ff1e0ff */
[----:B------:R2:W-:Y:S01]  /*39700*/  STL [R1+0x17e4], R5 ;  /* 0x0017e40501007387 */ /* 0x0005e20000100800 */
[----:B------:R-:W-:-:S03]  /*39710*/  UIMAD UR57, UR6, 0x19, URZ ;  /* 0x00000019063978a4 */ /* 0x000fc6000f8e023f */
[----:B------:R3:W-:Y:S01]  /*39720*/  STL [R1+0x17ec], R3 ;  /* 0x0017ec0301007387 */ /* 0x0007e20000100800 */
[----:B--2---:R-:W-:Y:S02]  /*39730*/  IADD3 R5, P6, R8, UR58, RZ ;  /* 0x0000003a08057c10 */ /* 0x004fe4000ffde0ff */
[----:B---3--:R-:W-:-:S03]  /*39740*/  IADD3 R3, P5, R7, UR58, RZ ;  /* 0x0000003a07037c10 */ /* 0x008fc6000ffbe0ff */
[----:B------:R2:W-:Y:S04]  /*39750*/  STL [R1+0x17f4], R5 ;  /* 0x0017f40501007387 */ /* 0x0005e80000100800 */
[----:B------:R3:W-:Y:S01]  /*39760*/  STL [R1+0x17fc], R3 ;  /* 0x0017fc0301007387 */ /* 0x0007e20000100800 */
[----:B--2---:R-:W-:Y:S02]  /*39770*/  IADD3 R5, P4, R8, UR57, RZ ;  /* 0x0000003908057c10 */ /* 0x004fe4000ff9e0ff */
[----:B---3--:R-:W-:-:S03]  /*39780*/  IADD3 R3, P3, R7, UR57, RZ ;  /* 0x0000003907037c10 */ /* 0x008fc6000ff7e0ff */
[----:B------:R2:W-:Y:S04]  /*39790*/  STL [R1+0x1804], R5 ;  /* 0x0018040501007387 */ /* 0x0005e80000100800 */
[----:B------:R3:W-:Y:S04]  /*397a0*/  STL [R1+0x180c], R3 ;  /* 0x00180c0301007387 */ /* 0x0007e80000100800 */
[----:B------:R-:W-:Y:S04]  /*397b0*/  STL [R1+0x448], RZ ;  /* 0x000448ff01007387 */ /* 0x000fe80000100800 */
[----:B------:R-:W-:Y:S01]  /*397c0*/  STL [R1+0x44c], RZ ;  /* 0x00044cff01007387 */ /* 0x000fe20000100800 */
[----:B0-----:R-:W-:-:S03]  /*397d0*/  SHF.R.U32.HI R24, RZ, 0x2, R23 ;  /* 0x00000002ff187819 */ /* 0x001fc60000011617 */
[----:B------:R-:W-:Y:S01]  /*397e0*/  STL [R1+0x430], RZ ;  /* 0x000430ff01007387 */ /* 0x000fe20000100800 */
[----:B------:R-:W-:-:S03]  /*397f0*/  LOP3.LUT R23, R23, 0x3, RZ, 0xc0, !PT ;  /* 0x0000000317177812 */ /* 0x000fc600078ec0ff */
[----:B------:R-:W-:Y:S04]  /*39800*/  STL [R1+0x434], RZ ;  /* 0x000434ff01007387 */ /* 0x000fe80000100800 */
[----:B------:R-:W-:Y:S04]  /*39810*/  STL [R1+0x438], RZ ;  /* 0x000438ff01007387 */ /* 0x000fe80000100800 */
[----:B------:R-:W-:Y:S04]  /*39820*/  STL [R1+0x43c], RZ ;  /* 0x00043cff01007387 */ /* 0x000fe80000100800 */
[----:B------:R-:W-:Y:S04]  /*39830*/  STL [R1+0x420], RZ ;  /* 0x000420ff01007387 */ /* 0x000fe80000100800 */
[----:B------:R-:W-:Y:S01]  /*39840*/  STL [R1+0x424], RZ ;  /* 0x000424ff01007387 */ /* 0x000fe20000100800 */
[----:B------:R-:W-:-:S03]  /*39850*/  IMAD R23, R23, 0x110, RZ ;  /* 0x0000011017177824 */ /* 0x000fc600078e02ff */
[----:B------:R-:W-:Y:S01]  /*39860*/  STL [R1+0x428], RZ ;  /* 0x000428ff01007387 */ /* 0x000fe20000100800 */
[----:B------:R-:W-:-:S03]  /*39870*/  SGXT.U32 R24, R24, 0x3 ;  /* 0x000000031818781a */ /* 0x000fc60000000000 */
[----:B------:R-:W-:Y:S04]  /*39880*/  STL [R1+0x42c], RZ ;  /* 0x00042cff01007387 */ /* 0x000fe80000100800 */
[----:B------:R-:W-:Y:S04]  /*39890*/  STL [R1+0x410], RZ ;  /* 0x000410ff01007387 */ /* 0x000fe80000100800 */
[----:B------:R-:W-:Y:S01]  /*398a0*/  STL [R1+0x414], RZ ;  /* 0x000414ff01007387 */ /* 0x000fe20000100800 */
[----:B------:R-:W-:-:S03]  /*398b0*/  UIMAD UR56, UR6, 0x18, URZ ;  /* 0x00000018063878a4 */ /* 0x000fc6000f8e023f */
[----:B------:R-:W-:Y:S01]  /*398c0*/  STL [R1+0x418], RZ ;  /* 0x000418ff01007387 */ /* 0x000fe20000100800 */
[----:B------:R-:W-:-:S03]  /*398d0*/  LOP3.LUT R23, R23, R24, RZ, 0xfc, !PT ;  /* 0x0000001817177212 */ /* 0x000fc600078efcff */
[----:B------:R-:W-:Y:S01]  /*398e0*/  STL [R1+0x41c], RZ ;  /* 0x00041cff01007387 */ /* 0x000fe20000100800 */
[----:B------:R-:W-:-:S03]  /*398f0*/  USHF.R.S32.HI UR30, URZ, 0x1f, UR59 ;  /* 0x0000001f3f1e7899 */ /* 0x000fc6000801143b */
[----:B------:R-:W-:Y:S04]  /*39900*/  STL [R1+0x400], RZ ;  /* 0x000400ff01007387 */ /* 0x000fe80000100800 */
[----:B------:R-:W-:Y:S04]  /*39910*/  STL [R1+0x404], RZ ;  /* 0x000404ff01007387 */ /* 0x000fe80000100800 */
[----:B------:R-:W-:Y:S01]  /*39920*/  STL [R1+0x408], RZ ;  /* 0x000408ff01007387 */ /* 0x000fe20000100800 */
[----:B--2---:R-:W-:-:S03]  /*39930*/  LOP3.LUT R5, R23, 0x10, RZ, 0x3c, !PT ;  /* 0x0000001017057812 */ /* 0x004fc600078e3cff */
[----:B------:R-:W-:Y:S01]  /*39940*/  STL [R1+0x40c], RZ ;  /* 0x00040cff01007387 */ /* 0x000fe20000100800 */
[----:B------:R-:W-:-:S03]  /*39950*/  IADD3 R5, P2, R8, UR56, RZ ;  /* 0x0000003808057c10 */ /* 0x000fc6000ff5e0ff */
[----:B------:R-:W-:Y:S01]  /*39960*/  STL [R1+0x3d0], RZ ;  /* 0x0003d0ff01007387 */ /* 0x000fe20000100800 */
[----:B---3--:R-:W-:-:S03]  /*39970*/  LOP3.LUT R3, R23, 0x20, RZ, 0x3c, !PT ;  /* 0x0000002017037812 */ /* 0x008fc600078e3cff */
[----:B------:R-:W-:Y:S01]  /*39980*/  STL [R1+0x3d4], RZ ;  /* 0x0003d4ff01007387 */ /* 0x000fe20000100800 */
[----:B------:R-:W-:-:S03]  /*39990*/  UIMAD UR55, UR6, 0x17, URZ ;  /* 0x00000017063778a4 */ /* 0x000fc6000f8e023f */
[----:B------:R-:W-:Y:S01]  /*399a0*/  STL [R1+0x3d8], RZ ;  /* 0x0003d8ff01007387 */ /* 0x000fe20000100800 */
[----:B------:R-:W-:-:S03]  /*399b0*/  IADD3.X R3, R4, UR30, RZ, P1, !PT ;  /* 0x0000001e04037c10 */ /* 0x000fc60008ffe4ff */
[----:B------:R-:W-:Y:S01]  /*399c0*/  STL [R1+0x3dc], RZ ;  /* 0x0003dcff01007387 */ /* 0x000fe20000100800 */
[----:B------:R-:W-:-:S03]  /*399d0*/  LOP3.LUT R6, R23, 0x30, RZ, 0x3c, !PT ;  /* 0x0000003017067812 */ /* 0x000fc600078e3cff */
[----:B------:R-:W-:Y:S01]  /*399e0*/  STL [R1+0x270], RZ ;  /* 0x000270ff01007387 */ /* 0x000fe20000100800 */
[----:B------:R-:W-:-:S03]  /*399f0*/  USHF.R.S32.HI UR29, URZ, 0x1f, UR58 ;  /* 0x0000001f3f1d7899 */ /* 0x000fc6000801143a */
[----:B------:R-:W-:Y:S01]  /*39a00*/  STL [R1+0x274], RZ ;  /* 0x000274ff01007387 */ /* 0x000fe20000100800 */
[----:B------:R-:W-:-:S03]  /*39a10*/  IADD3 R6, P1, R7, UR56, RZ ;  /* 0x0000003807067c10 */ /* 0x000fc6000ff3e0ff */
[----:B------:R-:W-:Y:S04]  /*39a20*/  STL [R1+0x278], RZ ;  /* 0x000278ff01007387 */ /* 0x000fe80000100800 */
[----:B------:R-:W-:Y:S04]  /*39a30*/  STL [R1+0x27c], RZ ;  /* 0x00027cff01007387 */ /* 0x000fe80000100800 */
[----:B------:R0:W-:Y:S04]  /*39a40*/  STL [R1+0x1814], R5 ;  /* 0x0018140501007387 */ /* 0x0001e80000100800 */
[----:B------:R2:W-:Y:S01]  /*39a50*/  STL [R1+0x17e0], R3 ;  /* 0x0017e00301007387 */ /* 0x0005e20000100800 */
[----:B------:R-:W-:Y:S01]  /*39a60*/  UIMAD UR54, UR6, 0x16, URZ ;  /* 0x00000016063678a4 */ /* 0x000fe2000f8e023f */
[----:B0-----:R-:W-:-:S02]  /*39a70*/  IADD3.X R5, R2, UR30, RZ, P0, !PT ;  /* 0x0000001e02057c10 */ /* 0x001fc400087fe4ff */
[----:B------:R0:W-:Y:S01]  /*39a80*/  STL [R1+0x181c], R6 ;  /* 0x00181c0601007387 */ /* 0x0001e20000100800 */
[----:B--2---:R-:W-:-:S03]  /*39a90*/  IADD3 R3, P0, R8, UR55, RZ ;  /* 0x0000003708037c10 */ /* 0x004fc6000ff1e0ff */
[----:B------:R2:W-:Y:S01]  /*39aa0*/  STL [R1+0x17e8], R5 ;  /* 0x0017e80501007387 */ /* 0x0005e20000100800 */
[----:B------:R-:W-:-:S03]  /*39ab0*/  USHF.R.S32.HI UR28, URZ, 0x1f, UR57 ;  /* 0x0000001f3f1c7899 */ /* 0x000fc60008011439 */
[----:B------:R3:W-:Y:S01]  /*39ac0*/  STL [R1+0x1824], R3 ;  /* 0x0018240301007387 */ /* 0x0007e20000100800 */
[----:B0-----:R-:W-:Y:S02]  /*39ad0*/  IADD3.X R6, R4, UR29, RZ, P6, !PT ;  /* 0x0000001d04067c10 */ /* 0x001fe4000b7fe4ff */
[----:B--2---:R-:W-:-:S03]  /*39ae0*/  IADD3 R5, P6, R7, UR55, RZ ;  /* 0x0000003707057c10 */ /* 0x004fc6000ffde0ff */
[----:B------:R0:W-:Y:S01]  /*39af0*/  STL [R1+0x17f0], R6 ;  /* 0x0017f00601007387 */ /* 0x0001e20000100800 */
[----:B---3--:R-:W-:-:S03]  /*39b00*/  IADD3.X R3, R2, UR29, RZ, P5, !PT ;  /* 0x0000001d02037c10 */ /* 0x008fc6000affe4ff */
[----:B------:R2:W-:Y:S01]  /*39b10*/  STL [R1+0x182c], R5 ;  /* 0x00182c0501007387 */ /* 0x0005e20000100800 */
[----:B------:R-:W-:Y:S02]  /*39b20*/  UIMAD UR53, UR6, 0x15, URZ ;  /* 0x00000015063578a4 */ /* 0x000fe4000f8e023f */
[----:B------:R-:W-:Y:S01]  /*39b30*/  USHF.R.S32.HI UR27, URZ, 0x1f, UR56 ;  /* 0x0000001f3f1b7899 */ /* 0x000fe20008011438 */
[----:B------:R3:W-:Y:S01]  /*39b40*/  STL [R1+0x17f8], R3 ;  /* 0x0017f80301007387 */ /* 0x0007e20000100800 */
[----:B0-----:R-:W-:Y:S02]  /*39b50*/  IADD3 R6, P5, R8, UR54, RZ ;  /* 0x0000003608067c10 */ /* 0x001fe4000ffbe0ff */
[----:B--2---:R-:W-:-:S03]  /*39b60*/  IADD3.X R5, R4, UR28, RZ, P4, !PT ;  /* 0x0000001c04057c10 */ /* 0x004fc6000a7fe4ff */
[----:B------:R0:W-:Y:S01]  /*39b70*/  STL [R1+0x1834], R6 ;  /* 0x0018340601007387 */ /* 0x0001e20000100800 */
[----:B---3--:R-:W-:-:S03]  /*39b80*/  IADD3 R3, P4, R7, UR54, RZ ;  /* 0x0000003607037c10 */ /* 0x008fc6000ff9e0ff */
[----:B------:R2:W-:Y:S01]  /*39b90*/  STL [R1+0x1800], R5 ;  /* 0x0018000501007387 */ /* 0x0005e20000100800 */
[----:B------:R-:W-:-:S03]  /*39ba0*/  UIMAD UR52, UR6, 0x14, URZ ;  /* 0x00000014063478a4 */ /* 0x000fc6000f8e023f */
[----:B------:R3:W-:Y:S01]  /*39bb0*/  STL [R1+0x183c], R3 ;  /* 0x00183c0301007387 */ /* 0x0007e20000100800 */
[----:B0-----:R-:W-:Y:S02]  /*39bc0*/  IADD3.X R6, R2, UR28, RZ, P3, !PT ;  /* 0x0000001c02067c10 */ /* 0x001fe40009ffe4ff */
[----:B--2---:R-:W-:-:S03]  /*39bd0*/  IADD3 R5, P3, R8, UR53, RZ ;  /* 0x0000003508057c10 */ /* 0x004fc6000ff7e0ff */
[----:B------:R0:W-:Y:S01]  /*39be0*/  STL [R1+0x1808], R6 ;  /* 0x0018080601007387 */ /* 0x0001e20000100800 */
[----:B---3--:R-:W-:Y:S01]  /*39bf0*/  IADD3.X R3, R4, UR27, RZ, P2, !PT ;  /* 0x0000001b04037c10 */ /* 0x008fe200097fe4ff */
[----:B------:R-:W-:Y:S02]  /*39c00*/  USHF.R.S32.HI UR26, URZ, 0x1f, UR55 ;  /* 0x0000001f3f1a7899 */ /* 0x000fe40008011437 */
[----:B------:R2:W-:Y:S01]  /*39c10*/  STL [R1+0x1844], R5 ;  /* 0x0018440501007387 */ /* 0x0005e20000100800 */
[----:B0-----:R-:W-:-:S03]  /*39c20*/  IADD3 R6, P2, R7, UR53, RZ ;  /* 0x0000003507067c10 */ /* 0x001fc6000ff5e0ff */
[----:B------:R0:W-:Y:S01]  /*39c30*/  STL [R1+0x1810], R3 ;  /* 0x0018100301007387 */ /* 0x0001e20000100800 */
[----:B--2---:R-:W-:-:S03]  /*39c40*/  IADD3.X R5, R2, UR27, RZ, P1, !PT ;  /* 0x0000001b02057c10 */ /* 0x004fc60008ffe4ff */
[----:B------:R2:W-:Y:S01]  /*39c50*/  STL [R1+0x184c], R6 ;  /* 0x00184c0601007387 */ /* 0x0005e20000100800 */
[----:B------:R-:W-:Y:S01]  /*39c60*/  UIMAD UR51, UR6, 0x13, URZ ;  /* 0x00000013063378a4 */ /* 0x000fe2000f8e023f */
[----:B0-----:R-:W-:Y:S02]  /*39c70*/  IADD3 R3, P1, R8, UR52, RZ ;  /* 0x0000003408037c10 */ /* 0x001fe4000ff3e0ff */
[----:B------:R0:W-:Y:S01]  /*39c80*/  STL [R1+0x1818], R5 ;  /* 0x0018180501007387 */ /* 0x0001e20000100800 */
[----:B------:R-:W-:Y:S01]  /*39c90*/  USHF.R.S32.HI UR23, URZ, 0x1f, UR54 ;  /* 0x0000001f3f177899 */ /* 0x000fe20008011436 */
[----:B--2---:R-:W-:Y:S02]  /*39ca0*/  IADD3.X R6, R4, UR26, RZ, P0, !PT ;  /* 0x0000001a04067c10 */ /* 0x004fe400087fe4ff */
        /* <DEDUP_REMOVED lines=13> */
[----:B------:R-:W-:Y:S01]  /*39d80*/  UIMAD UR49, UR6, 0x11, URZ ;  /* 0x00000011063178a4 */ /* 0x000fe2000f8e023f */
[----:B--2---:R-:W-:Y:S02]  /*39d90*/  IADD3.X R6, R2, UR23, RZ, P4, !PT ;  /* 0x0000001702067c10 */ /* 0x004fe4000a7fe4ff */
[----:B------:R2:W-:Y:S01]  /*39da0*/  STL [R1+0x186c], R3 ;  /* 0x00186c0301007387 */ /* 0x0005e20000100800 */
[----:B0-----:R-:W-:-:S03]  /*39db0*/  IADD3 R5, P4, R8, UR50, RZ ;  /* 0x0000003208057c10 */ /* 0x001fc6000ff9e0ff */
        /* <DEDUP_REMOVED lines=8> */
[----:B------:R-:W-:Y:S01]  /*39e40*/  USHF.L.U32 UR48, UR6, 0x4, URZ ;  /* 0x0000000406307899 */ /* 0x000fe2000800063f */
        /* <DEDUP_REMOVED lines=77> */
[----:B------:R-:W-:Y:S01]  /*3a320*/  USHF.L.U32 UR40, UR6, 0x3, URZ ;  /* 0x0000000306287899 */ /* 0x000fe2000800063f */
        /* <DEDUP_REMOVED lines=71> */
[----:B------:R-:W-:Y:S01]  /*3a7a0*/  USHF.R.S32.HI UR60, URZ, 0x1f, UR36 ;  /* 0x0000001f3f3c7899 */ /* 0x000fe20008011424 */
[----:B0-----:R-:W-:Y:S02]  /*3a7b0*/  IADD3 R3, P0, R8, UR34, RZ ;  /* 0x0000002208037c10 */ /* 0x001fe4000ff1e0ff */
[----:B------:R0:W-:Y:S01]  /*3a7c0*/  STL [R1+0x1938], R5 ;  /* 0x0019380501007387 */ /* 0x0001e20000100800 */
[----:B--2---:R-:W-:-:S03]  /*3a7d0*/  IADD3.X R6, R4, UR61, RZ, P6, !PT ;  /* 0x0000003d04067c10 */ /* 0x004fc6000b7fe4ff */
        /* <DEDUP_REMOVED lines=10> */
[----:B------:R-:W-:Y:S01]  /*3a880*/  USHF.R.S32.HI UR59, URZ, 0x1f, UR34 ;  /* 0x0000001f3f3b7899 */ /* 0x000fe20008011422 */
[----:B0-----:R-:W-:Y:S02]  /*3a890*/  IADD3 R3, P4, R7, UR6, RZ ;  /* 0x0000000607037c10 */ /* 0x001fe4000ff9e0ff */
[----:B------:R0:W-:Y:S01]  /*3a8a0*/  STL [R1+0x1950], R5 ;  /* 0x0019500501007387 */ /* 0x0001e20000100800 */
[----:B------:R-:W-:Y:S01]  /*3a8b0*/  USHF.R.S32.HI UR33, URZ, 0x1f, UR6 ;  /* 0x0000001f3f217899 */ /* 0x000fe20008011406 */
[----:B--2---:R-:W-:Y:S02]  /*3a8c0*/  IADD3.X R6, R2, UR60, RZ, P3, !PT ;  /* 0x0000003c02067c10 */ /* 0x004fe40009ffe4ff */
[----:B------:R2:W-:Y:S01]  /*3a8d0*/  STL [R1+0x198c], R3 ;  /* 0x00198c0301007387 */ /* 0x0005e20000100800 */
[----:B0-----:R-:W-:-:S03]  /*3a8e0*/  IADD3.X R5, R4, UR31, RZ, P2, !PT ;  /* 0x0000001f04057c10 */ /* 0x001fc600097fe4ff */
[----:B------:R0:W-:Y:S01]  /*3a8f0*/  STL [R1+0x1958], R6 ;  /* 0x0019580601007387 */ /* 0x0001e20000100800 */
[----:B--2---:R-:W-:-:S03]  /*3a900*/  IADD3.X R3, R2, UR31, RZ, P1, !PT ;  /* 0x0000001f02037c10 */ /* 0x004fc60008ffe4ff */
[----:B------:R2:W-:Y:S01]  /*3a910*/  STL [R1+0x1960], R5 ;  /* 0x0019600501007387 */ /* 0x0005e20000100800 */
[----:B0-----:R-:W-:-:S03]  /*3a920*/  IADD3.X R6, R4, UR59, RZ, P0, !PT ;  /* 0x0000003b04067c10 */ /* 0x001fc600087fe4ff */
[----:B------:R0:W-:Y:S01]  /*3a930*/  STL [R1+0x1968], R3 ;  /* 0x0019680301007387 */ /* 0x0001e20000100800 */
[C---:B--2---:R-:W-:Y:S02]  /*3a940*/  IADD3.X R5, R2.reuse, UR59, RZ, P6, !PT ;  /* 0x0000003b02057c10 */ /* 0x044fe4000b7fe4ff */
[----:B------:R-:W-:Y:S01]  /*3a950*/  IADD3.X R2, R2, UR33, RZ, P4, !PT ;  /* 0x0000002102027c10 */ /* 0x000fe2000a7fe4ff */
[----:B------:R1:W-:Y:S01]  /*3a960*/  STL [R1+0x1970], R6 ;  /* 0x0019700601007387 */ /* 0x0003e20000100800 */
[----:B0-----:R-:W-:-:S03]  /*3a970*/  IADD3.X R3, R4, UR33, RZ, P5, !PT ;  /* 0x0000002104037c10 */ /* 0x001fc6000affe4ff */
[----:B------:R1:W-:Y:S04]  /*3a980*/  STL [R1+0x1978], R5 ;  /* 0x0019780501007387 */ /* 0x0003e80000100800 */
[----:B------:R1:W-:Y:S04]  /*3a990*/  STL [R1+0x1988], R2 ;  /* 0x0019880201007387 */ /* 0x0003e80000100800 */
[----:B------:R1:W-:Y:S01]  /*3a9a0*/  STL [R1+0x1980], R3 ;  /* 0x0019800301007387 */ /* 0x0003e20000100800 */
[----:B------:R-:W-:Y:S02]  /*3a9b0*/  USHF.L.U32 UR5, UR5, 0x5, URZ ;  /* 0x0000000505057899 */ /* 0x000fe4000800063f */
[----:B------:R-:W-:-:S02]  /*3a9c0*/  USHF.L.U32 UR32, UR6, 0x5, URZ ;  /* 0x0000000506207899 */ /* 0x000fc4000800063f */
[----:B------:R-:W-:Y:S02]  /*3a9d0*/  USHF.R.S32.HI UR57, URZ, 0x1f, UR5 ;  /* 0x0000001f3f397899 */ /* 0x000fe40008011405 */
[----:B------:R-:W-:-:S12]  /*3a9e0*/  USHF.R.S32.HI UR58, URZ, 0x1f, UR32 ;  /* 0x0000001f3f3a7899 */ /* 0x000fd80008011420 */
.L_x_1:
[----:B------:R0:W-:Y:S01]  /*3a9f0*/  STL [R1+0x469c], R11 ;  /* 0x00469c0b01007387 */ /* 0x0001e20000100800 */
[----:B-1----:R-:W1:Y:S03]  /*3aa00*/  LDC R2, c[0x0][0x230] ;  /* 0x00008c00ff027b82 */ /* 0x002e660000000800 */
[----:B--2---:R-:W2:Y:S04]  /*3aa10*/  LDL R5, [R1+0x1710] ;  /* 0x0017100001057983 */ /* 0x004ea80000100800 */
[----:B------:R-:W2:Y:S04]  /*3aa20*/  LDL R4, [R1+0x1718] ;  /* 0x0017180001047983 */ /* 0x000ea80000100800 */
[----:B0-----:R-:W1:Y:S04]  /*3aa30*/  LDL R11, [R1+0x1770] ;  /* 0x00177000010b7983 */ /* 0x001e680000100800 */
[----:B------:R0:W-:Y:S02]  /*3aa40*/  STL [R1+0x4698], R10 ;  /* 0x0046980a01007387 */ /* 0x0001e40000100800 */
[----:B0-----:R-:W-:Y:S01]  /*3aa50*/  PRMT R10, RZ, 0x7610, R10 ;  /* 0x00007610ff0a7816 */ /* 0x001fe2000000000a */
[----:B-1----:R-:W-:-:S05]  /*3aa60*/  IMAD R2, R11, -0x20, R2 ;  /* 0xffffffe00b027824 */ /* 0x002fca00078e0202 */
[----:B------:R-:W-:-:S13]  /*3aa70*/  ISETP.GT.AND P0, PT, R2, RZ, PT ;  /* 0x000000ff0200720c */ /* 0x000fda0003f04270 */
[----:B--2---:R-:W2:Y:S04]  /*3aa80*/  @P0 LDG.E.U8 R10, desc[UR24][R4.64] ;  /* 0x00000018040a0981 */ /* 0x004ea8000c1e1100 */
[----:B------:R-:W-:Y:S04]  /*3aa90*/  STL [R1+0x4694], R9 ;  /* 0x0046940901007387 */ /* 0x000fe80000100800 */
[----:B------:R-:W-:Y:S04]  /*3aaa0*/  STL [R1+0x4690], R8 ;  /* 0x0046900801007387 */ /* 0x000fe80000100800 */
[----:B------:R-:W-:Y:S04]  /*3aab0*/  STL [R1+0x468c], R7 ;  /* 0x00468c0701007387 */ /* 0x000fe80000100800 */
[----:B------:R-:W-:Y:S04]  /*3aac0*/  STL [R1+0x4688], R6 ;  /* 0x0046880601007387 */ /* 0x000fe80000100800 */
[----:B------:R-:W-:Y:S04]  /*3aad0*/  STL [R1+0x4684], R3 ;  /* 0x0046840301007387 */ /* 0x000fe80000100800 */
[----:B-----5:R-:W-:Y:S04]  /*3aae0*/  STL [R1+0x3010], R0 ;  /* 0x0030100001007387 */ /* 0x020fe80000100800 */
[----:B------:R-:W3:Y:S04]  /*3aaf0*/  LDL.LU R11, [R1+0x469c] ;  /* 0x00469c00010b7983 */ /* 0x000ee80000300800 */
[----:B--2---:R0:W-:Y:S04]  /*3ab00*/  STL [R1+0x18], R10 ;  /* 0x0000180a01007387 */ /* 0x0041e80000100800 */
[----:B0-----:R-:W2:Y:S04]  /*3ab10*/  LDL.LU R10, [R1+0x4698] ;  /* 0x00469800010a7983 */ /* 0x001ea80000300800 */
[----:B------:R-:W4:Y:S04]  /*3ab20*/  LDL R4, [R1+0x170c] ;  /* 0x00170c0001047983 */ /* 0x000f280000100800 */
[----:B------:R-:W4:Y:S01]  /*3ab30*/  LDL R5, [R1+0x1714] ;  /* 0x0017140001057983 */ /* 0x000f220000100800 */
[----:B------:R-:W-:-:S02]  /*3ab40*/  PRMT R9, RZ, 0x7610, R9 ;  /* 0x00007610ff097816 */ /* 0x000fc40000000009 */
[----:B----4-:R-:W-:-:S04]  /*3ab50*/  @P0 LOP3.LUT R5, R5, R4, RZ, 0x3c, !PT ;  /* 0x0000000405050212 */ /* 0x010fc800078e3cff */
[----:B------:R-:W-:-:S04]  /*3ab60*/  @P0 LOP3.LUT R4, R5, R4, RZ, 0x3c, !PT ;  /* 0x0000000405040212 */ /* 0x000fc800078e3cff */
[----:B------:R-:W-:-:S05]  /*3ab70*/  @P0 LOP3.LUT R5, R5, R4, RZ, 0x3c, !PT ;  /* 0x0000000405050212 */ /* 0x000fca00078e3cff */
[----:B------:R-:W4:Y:S01]  /*3ab80*/  @P0 LDG.E.U8 R9, desc[UR24][R4.64] ;  /* 0x0000001804090981 */ /* 0x000f22000c1e1100 */
[----:B------:R-:W-:-:S03]  /*3ab90*/  ISETP.GT.AND P1, PT, R2, 0x1, PT ;  /* 0x000000010200780c */ /* 0x000fc60003f24270 */
[----:B----4-:R0:W-:Y:S04]  /*3aba0*/  STL [R1+0x14], R9 ;  /* 0x0000140901007387 */ /* 0x0101e80000100800 */
[----:B0-----:R-:W4:Y:S04]  /*3abb0*/  LDL.LU R9, [R1+0x4694] ;  /* 0x0046940001097983 */ /* 0x001f280000300800 */
[----:B------:R-:W3:Y:S04]  /*3abc0*/  LDL R4, [R1+0x1988] ;  /* 0x0019880001047983 */ /* 0x000ee80000100800 */
[----:B------:R-:W3:Y:S01]  /*3abd0*/  LDL R5, [R1+0x198c] ;  /* 0x00198c0001057983 */ /* 0x000ee20000100800 */
[----:B------:R-:W-:-:S02]  /*3abe0*/  PRMT R8, RZ, 0x7610, R8 ;  /* 0x00007610ff087816 */ /* 0x000fc40000000008 */
[----:B---3--:R-:W-:-:S04]  /*3abf0*/  @P1 LOP3.LUT R5, R5, R4, RZ, 0x3c, !PT ;  /* 0x0000000405051212 */ /* 0x008fc800078e3cff */
[----:B------:R-:W-:-:S04]  /*3ac00*/  @P1 LOP3.LUT R4, R5, R4, RZ, 0x3c, !PT ;  /* 0x0000000405041212 */ /* 0x000fc800078e3cff */
[----:B------:R-:W-:-:S05]  /*3ac10*/  @P1 LOP3.LUT R5, R5, R4, RZ, 0x3c, !PT ;  /* 0x0000000405051212 */ /* 0x000fca00078e3cff */
[----:B------:R-:W3:Y:S04]  /*3ac20*/  @P1 LDG.E.U8 R8, desc[UR24][R4.64] ;  /* 0x0000001804081981 */ /* 0x000ee8000c1e1100 */
[----:B---3--:R0:W-:Y:S04]  /*3ac30*/  STL [R1+0x10], R8 ;  /* 0x0000100801007387 */ /* 0x0081e80000100800 */
[----:B0-----:R-:W3:Y:S04]  /*3ac40*/  LDL.LU R8, [R1+0x4690] ;  /* 0x0046900001087983 */ /* 0x001ee80000300800 */
[----:B------:R-:W2:Y:S04]  /*3ac50*/  LDL R4, [R1+0x1980] ;  /* 0x0019800001047983 */ /* 0x000ea80000100800 */
[----:B------:R-:W2:Y:S01]  /*3ac60*/  LDL R5, [R1+0x1984] ;  /* 0x0019840001057983 */ /* 0x000ea20000100800 */
[----:B------:R-:W-:-:S02]  /*3ac70*/  PRMT R7, RZ, 0x7610, R7 ;  /* 0x00007610ff077816 */ /* 0x000fc40000000007 */
[----:B--2---:R-:W-:-:S04]  /*3ac80*/  @P1 LOP3.LUT R5, R5, R4, RZ, 0x3c, !PT ;  /* 0x0000000405051212 */ /* 0x004fc800078e3cff */
[----:B------:R-:W-:-:S04]  /*3ac90*/  @P1 LOP3.LUT R4, R5, R4, RZ, 0x3c, !PT ;  /* 0x0000000405041212 */ /* 0x000fc800078e3cff */
[----:B------:R-:W-:-:S05]  /*3aca0*/  @P1 LOP3.LUT R5, R5, R4, RZ, 0x3c, !PT ;  /* 0x0000000405051212 */ /* 0x000fca00078e3cff */
[----:B------:R-:W2:Y:S01]  /*3acb0*/  @P1 LDG.E.U8 R7, desc[UR24][R4.64] ;  /* 0x0000001804071981 */ /* 0x000ea2000c1e1100 */
[----:B------:R-:W-:-:S03]  /*3acc0*/  ISETP.GT.AND P2, PT, R2, 0x2, PT ;  /* 0x000000020200780c */ /* 0x000fc60003f44270 */
        /* <DEDUP_REMOVED lines=8> */
[----:B------:R-:W4:Y:S04]  /*3ad50*/  @P2 LDG.E.U8 R6, desc[UR24][R4.64] ;  /* 0x0000001804062981 */ /* 0x000f28000c1e1100 */
        /* <DEDUP_REMOVED lines=8> */
[----:B------:R-:W3:Y:S01]  /*3ade0*/  @P2 LDG.E.U8 R3, desc[UR24][R4.64] ;  /* 0x0000001804032981 */ /* 0x000ee2000c1e1100 */
[----:B------:R-:W-:-:S03]  /*3adf0*/  ISETP.GT.AND P0, PT, R2, 0x3, PT ;  /* 0x000000030200780c */ /* 0x000fc60003f04270 */
        /* <DEDUP_REMOVED lines=8> */
[----:B------:R-:W2:Y:S04]  /*3ae80*/  @P0 LDG.E.U8 R0, desc[UR24][R4.64] ;  /* 0x0000001804000981 */ /* 0x000ea8000c1e1100 */
[----:B------:R-:W4:Y:S04]  /*3ae90*/  LDL R4, [R1+0x1960] ;  /* 0x0019600001047983 */ /* 0x000f280000100800 */
[----:B------:R-:W4:Y:S01]  /*3aea0*/  LDL R5, [R1+0x1964] ;  /* 0x0019640001057983 */ /* 0x000f220000100800 */
[----:B------:R-:W-:-:S03]  /*3aeb0*/  PRMT R61, RZ, 0x7610, R61 ;  /* 0x00007610ff3d7816 */ /* 0x000fc6000000003d */
[----:B--2---:R0:W-:Y:S01]  /*3aec0*/  STL [R1+0x4670], R0 ;  /* 0x0046700001007387 */ /* 0x0041e20000100800 */
[----:B------:R-:W-:Y:S02]  /*3aed0*/  ISETP.GT.AND P1, PT, R2, 0x4, PT ;  /* 0x000000040200780c */ /* 0x000fe40003f24270 */
[----:B------:R-:W-:Y:S01]  /*3aee0*/  PRMT R60, RZ, 0x7610, R60 ;  /* 0x00007610ff3c7816 */ /* 0x000fe2000000003c */
[----:B0-----:R-:W2:Y:S01]  /*3aef0*/  LDL R0, [R1+0x194c] ;  /* 0x00194c0001007983 */ /* 0x001ea20000100800 */
[----:B----4-:R-:W-:-:S04]  /*3af00*/  @P0 LOP3.LUT R5, R5, R4, RZ, 0x3c, !PT ;  /* 0x0000000405050212 */ /* 0x010fc800078e3cff */
[----:B------:R-:W-:-:S04]  /*3af10*/  @P0 LOP3.LUT R4, R5, R4, RZ, 0x3c, !PT ;  /* 0x0000000405040212 */ /* 0x000fc800078e3cff */
[----:B------:R-:W-:-:S05]  /*3af20*/  @P0 LOP3.LUT R5, R5, R4, RZ, 0x3c, !PT ;  /* 0x0000000405050212 */ /* 0x000fca00078e3cff */
[----:B------:R-:W4:Y:S04]  /*3af30*/  @P0 LDG.E.U8 R61, desc[UR24][R4.64] ;  /* 0x00000018043d0981 */ /* 0x000f28000c1e1100 */
[----:B------:R-:W3:Y:S04]  /*3af40*/  LDL R4, [R1+0x1958] ;  /* 0x0019580001047983 */ /* 0x000ee80000100800 */
[----:B------:R-:W3:Y:S04]  /*3af50*/  LDL R5, [R1+0x195c] ;  /* 0x00195c0001057983 */ /* 0x000ee80000100800 */
[----:B----4-:R0:W-:Y:S01]  /*3af60*/  STL [R1+0x4674], R61 ;  /* 0x0046743d01007387 */ /* 0x0101e20000100800 */
[----:B------:R-:W-:-:S03]  /*3af70*/  PRMT R59, RZ, 0x7610, R59 ;  /* 0x00007610ff3b7816 */ /* 0x000fc6000000003b */
[----:B0-----:R-:W4:Y:S01]  /*3af80*/  LDL R61, [R1+0x1948] ;  /* 0x00194800013d7983 */ /* 0x001f220000100800 */
[----:B---3--:R-:W-:-:S04]  /*3af90*/  @P1 LOP3.LUT R5, R5, R4, RZ, 0x3c, !PT ;  /* 0x0000000405051212 */ /* 0x008fc800078e3cff */
[----:B------:R-:W-:-:S04]  /*3afa0*/  @P1 LOP3.LUT R4, R5, R4, RZ, 0x3c, !PT ;  /* 0x0000000405041212 */ /* 0x000fc800078e3cff */
[----:B------:R-:W-:-:S05]  /*3afb0*/  @P1 LOP3.LUT R5, R5, R4, RZ, 0x3c, !PT ;  /* 0x0000000405051212 */ /* 0x000fca00078e3cff */
[----:B------:R0:W3:Y:S04]  /*3afc0*/  @P1 LDG.E.U8 R60, desc[UR24][R4.64] ;  /* 0x00000018043c1981 */ /* 0x0000e8000c1e1100 */
[----:B------:R-:W0:Y:S04]  /*3afd0*/  LDL R4, [R1+0x1950] ;  /* 0x0019500001047983 */ /* 0x000e280000100800 */
[----:B------:R-:W0:Y:S02]  /*3afe0*/  LDL R5, [R1+0x1954] ;  /* 0x0019540001057983 */ /* 0x000e240000100800 */
[----:B0-----:R-:W-:-:S04]  /*3aff0*/  @P1 LOP3.LUT R5, R5, R4, RZ, 0x3c, !PT ;  /* 0x0000000405051212 */ /* 0x001fc800078e3cff */
[----:B------:R-:W-:-:S04]  /*3b000*/  @P1 LOP3.LUT R4, R5, R4, RZ, 0x3c, !PT ;  /* 0x0000000405041212 */ /* 0x000fc800078e3cff */
[----:B------:R-:W-:-:S05]  /*3b010*/  @P1 LOP3.LUT R5, R5, R4, RZ, 0x3c, !PT ;  /* 0x0000000405051212 */ /* 0x000fca00078e3cff */
[----:B------:R2:W4:Y:S01]  /*3b020*/  @P1 LDG.E.U8 R59, desc[UR24][R4.64] ;  /* 0x00000018043b1981 */ /* 0x000522000c1e1100 */
[----:B------:R-:W-:-:S03]  /*3b030*/  ISETP.GT.AND P2, PT, R2, 0x5, PT ;  /* 0x000000050200780c */ /* 0x000fc60003f44270 */
[----:B---3--:R0:W-:Y:S01]  /*3b040*/  STL [R1+0x4678], R60 ;  /* 0x0046783c01007387 */ /* 0x0081e20000100800 */
[----:B------:R-:W-:-:S03]  /*3b050*/  PRMT R58, RZ, 0x7610, R58 ;  /* 0x00007610ff3a7816 */ /* 0x000fc6000000003a */
[----:B0-----:R-:W3:Y:S06]  /*3b060*/  LDL R60, [R1+0x1944] ;  /* 0x00194400013c7983 */ /* 0x001eec0000100800 */
[----:B--2---:R-:W-:Y:S02]  /*3b070*/  @P2 IMAD.MOV.U32 R4, RZ, RZ, R0 ;  /* 0x000000ffff042224 */ /* 0x004fe400078e0000 */
[----:B----4-:R-:W-:-:S05]  /*3b080*/  @P2 IMAD.MOV.U32 R5, RZ, RZ, R61 ;  /* 0x000000ffff052224 */ /* 0x010fca00078e003d */
[----:B------:R3:W2:Y:S04]  /*3b090*/  @P2 LDG.E.U8 R58, desc[UR24][R4.64] ;  /* 0x00000018043a2981 */ /* 0x0006a8000c1e1100 */
[----:B------:R0:W-:Y:S01]  /*3b0a0*/  STL [R1+0x467c], R59 ;  /* 0x00467c3b01007387 */ /* 0x0001e20000100800 */
[----:B------:R-:W-:-:S03]  /*3b0b0*/  PRMT R57, RZ, 0x7610, R57 ;  /* 0x00007610ff397816 */ /* 0x000fc60000000039 */
[----:B------:R-:W4:Y:S04]  /*3b0c0*/  LDL R61, [R1+0x1920] ;  /* 0x00192000013d7983 */ /* 0x000f280000100800 */
[----:B------:R-:W4:Y:S04]  /*3b0d0*/  LDL R0, [R1+0x1924] ;  /* 0x0019240001007983 */ /* 0x000f280000100800 */
[----:B0-----:R-:W4:Y:S01]  /*3b0e0*/  LDL R59, [R1+0x1940] ;  /* 0x00194000013b7983 */ /* 0x001f220000100800 */
[----:B---3--:R-:W-:-:S03]  /*3b0f0*/  @P2 IMAD.MOV.U32 R4, RZ, RZ, R60 ;  /* 0x000000ffff042224 */ /* 0x008fc600078e003c */
[----:B--2---:R0:W-:Y:S01]  /*3b100*/  STL [R1+0x4680], R58 ;  /* 0x0046803a01007387 */ /* 0x0041e20000100800 */
[----:B------:R-:W-:Y:S02]  /*3b110*/  ISETP.GT.AND P0, PT, R2, 0x6, PT ;  /* 0x000000060200780c */ /* 0x000fe40003f04270 */
[----:B------:R-:W-:Y:S01]  /*3b120*/  PRMT R56, RZ, 0x7610, R56 ;  /* 0x00007610ff387816 */ /* 0x000fe20000000038 */
[----:B------:R-:W2:Y:S01]  /*3b130*/  LDL R60, [R1+0x1918] ;  /* 0x00191800013c7983 */ /* 0x000ea20000100800 */
[----:B------:R-:W-:-:S03]  /*3b140*/  PRMT R55, RZ, 0x7610, R55 ;  /* 0x00007610ff377816 */ /* 0x000fc60000000037 */
[----:B0-----:R-:W3:Y:S01]  /*3b150*/  LDL R58, [R1+0x192c] ;  /* 0x00192c00013a7983 */ /* 0x001ee20000100800 */
[----:B----4-:R-:W-:-:S03]  /*3b160*/  @P2 IMAD.MOV.U32 R5, RZ, RZ, R59 ;  /* 0x000000ffff052224 */ /* 0x010fc600078e003b */
[----:B------:R-:W4:Y:S04]  /*3b170*/  LDL R59, [R1+0x191c] ;  /* 0x00191c00013b7983 */ /* 0x000f280000100800 */
[----:B------:R0:W2:Y:S04]  /*3b180*/  @P2 LDG.E.U8 R57, desc[UR24][R4.64] ;  /* 0x0000001804392981 */ /* 0x0000a8000c1e1100 */
[----:B------:R-:W0:Y:S04]  /*3b190*/  LDL R4, [R1+0x1938] ;  /* 0x0019380001047983 */ /* 0x000e280000100800 */
[----:B------:R-:W0:Y:S02]  /*3b1a0*/  LDL R5, [R1+0x193c] ;  /* 0x00193c0001057983 */ /* 0x000e240000100800 */
[----:B0-----:R-:W-:-:S04]  /*3b1b0*/  @P0 LOP3.LUT R5, R5, R4, RZ, 0x3c, !PT ;  /* 0x0000000405050212 */ /* 0x001fc800078e3cff */
[----:B------:R-:W-:-:S04]  /*3b1c0*/  @P0 LOP3.LUT R4, R5, R4, RZ, 0x3c, !PT ;  /* 0x0000000405040212 */ /* 0x000fc800078e3cff */
[----:B------:R-:W-:-:S05]  /*3b1d0*/  @P0 LOP3.LUT R5, R5, R4, RZ, 0x3c, !PT ;  /* 0x0000000405050212 */ /* 0x000fca00078e3cff */
[----:B------:R0:W2:Y:S04]  /*3b1e0*/  @P0 LDG.E.U8 R56, desc[UR24][R4.64] ;  /* 0x0000001804380981 */ /* 0x0000a8000c1e1100 */
[----:B------:R-:W0:Y:S04]  /*3b1f0*/  LDL R4, [R1+0x1930] ;  /* 0x0019300001047983 */ /* 0x000e280000100800 */
[----:B------:R-:W0:Y:S01]  /*3b200*/  LDL R5, [R1+0x1934] ;  /* 0x0019340001057983 */ /* 0x000e220000100800 */
[----:B------:R-:W-:Y:S02]  /*3b210*/  ISETP.GT.AND P1, PT, R2, 0x7, PT ;  /* 0x000000070200780c */ /* 0x000fe40003f24270 */
[----:B0-----:R-:W-:-:S04]  /*3b220*/  @P0 LOP3.LUT R5, R5, R4, RZ, 0x3c, !PT ;  /* 0x0000000405050212 */ /* 0x001fc800078e3cff */
[----:B------:R-:W-:-:S04]  /*3b230*/  @P0 LOP3.LUT R4, R5, R4, RZ, 0x3c, !PT ;  /* 0x0000000405040212 */ /* 0x000fc800078e3cff */
[----:B------:R-:W-:-:S05]  /*3b240*/  @P0 LOP3.LUT R5, R5, R4, RZ, 0x3c, !PT ;  /* 0x0000000405050212 */ /* 0x000fca00078e3cff */
[----:B------:R3:W2:Y:S04]  /*3b250*/  @P0 LDG.E.U8 R55, desc[UR24][R4.64] ;  /* 0x0000001804370981 */ /* 0x0006a8000c1e1100 */
[----:B------:R-:W4:Y:S01]  /*3b260*/  LDL R5, [R1+0x1928] ;  /* 0x0019280001057983 */ /* 0x000f220000100800 */
[----:B------:R-:W-:Y:S01]  /*3b270*/  ISETP.GT.AND P2, PT, R2, 0x8, PT ;  /* 0x000000080200780c */ /* 0x000fe20003f44270 */
[----:B---3--:R-:W-:Y:S01]  /*3b280*/  @P1 IMAD.MOV.U32 R4, RZ, RZ, R58 ;  /* 0x000000ffff041224 */ /* 0x008fe200078e003a */
[----:B------:R-:W-:Y:S01]  /*3b290*/  PRMT R54, RZ, 0x7610, R54 ;  /* 0x00007610ff367816 */ /* 0x000fe20000000036 */
[----:B------:R-:W3:Y:S01]  /*3b2a0*/  LDL R58, [R1+0x1900] ;  /* 0x00190000013a7983 */ /* 0x000ee20000100800 */
[----:B------:R-:W-:Y:S02]  /*3b2b0*/  PRMT R53, RZ, 0x7610, R53 ;  /* 0x00007610ff357816 */ /* 0x000fe40000000035 */
[----:B------:R-:W-:-:S02]  /*3b2c0*/  PRMT R52, RZ, 0x7610, R52 ;  /* 0x00007610ff347816 */ /* 0x000fc40000000034 */
[----:B----4-:R0:W4:Y:S02]  /*3b2d0*/  @P1 LDG.E.U8 R54, desc[UR24][R4.64] ;  /* 0x0000001804361981 */ /* 0x010124000c1e1100 */
[----:B0-----:R-:W-:Y:S02]  /*3b2e0*/  @P1 IMAD.MOV.U32 R4, RZ, RZ, R0 ;  /* 0x000000ffff041224 */ /* 0x001fe400078e0000 */
[----:B------:R-:W-:Y:S01]  /*3b2f0*/  @P1 IMAD.MOV.U32 R5, RZ, RZ, R61 ;  /* 0x000000ffff051224 */ /* 0x000fe200078e003d */
[----:B------:R-:W-:Y:S01]  /*3b300*/  PRMT R51, RZ, 0x7610, R51 ;  /* 0x00007610ff337816 */ /* 0x000fe20000000033 */
[----:B------:R-:W3:Y:S04]  /*3b310*/  LDL R0, [R1+0x1904] ;  /* 0x0019040001007983 */ /* 0x000ee80000100800 */
[----:B------:R0:W4:Y:S01]  /*3b320*/  @P1 LDG.E.U8 R53, desc[UR24][R4.64] ;  /* 0x0000001804351981 */ /* 0x000122000c1e1100 */
[----:B------:R-:W-:-:S02]  /*3b330*/  ISETP.GT.AND P0, PT, R2, 0x9, PT ;  /* 0x000000090200780c */ /* 0x000fc40003f04270 */
[----:B------:R-:W-:Y:S01]  /*3b340*/  PRMT R50, RZ, 0x7610, R50 ;  /* 0x00007610ff327816 */ /* 0x000fe20000000032 */
[----:B------:R-:W4:Y:S01]  /*3b350*/  LDL R61, [R1+0x18fc] ;  /* 0x0018fc00013d7983 */ /* 0x000f220000100800 */
[----:B0-----:R-:W-:Y:S02]  /*3b360*/  @P2 IMAD.MOV.U32 R4, RZ, RZ, R59 ;  /* 0x000000ffff042224 */ /* 0x001fe400078e003b */
[----:B--2---:R-:W-:Y:S01]  /*3b370*/  @P2 IMAD.MOV.U32 R5, RZ, RZ, R60 ;  /* 0x000000ffff052224 */ /* 0x004fe200078e003c */
[----:B------:R-:W-:Y:S01]  /*3b380*/  PRMT R49, RZ, 0x7610, R49 ;  /* 0x00007610ff317816 */ /* 0x000fe20000000031 */
[----:B------:R-:W2:Y:S04]  /*3b390*/  LDL R60, [R1+0x18f0] ;  /* 0x0018f000013c7983 */ /* 0x000ea80000100800 */
[----:B------:R0:W2:Y:S04]  /*3b3a0*/  @P2 LDG.E.U8 R52, desc[UR24][R4.64] ;  /* 0x0000001804342981 */ /* 0x0000a8000c1e1100 */
[----:B------:R-:W2:Y:S04]  /*3b3b0*/  LDL R59, [R1+0x18f4] ;  /* 0x0018f400013b7983 */ /* 0x000ea80000100800 */
[----:B------:R-:W0:Y:S04]  /*3b3c0*/  LDL R4, [R1+0x1910] ;  /* 0x0019100001047983 */ /* 0x000e280000100800 */
[----:B------:R-:W0:Y:S02]  /*3b3d0*/  LDL R5, [R1+0x1914] ;  /* 0x0019140001057983 */ /* 0x000e240000100800 */
[----:B0-----:R-:W-:-:S04]  /*3b3e0*/  @P2 LOP3.LUT R5, R5, R4, RZ, 0x3c, !PT ;  /* 0x0000000405052212 */ /* 0x001fc800078e3cff */
[----:B------:R-:W-:-:S04]  /*3b3f0*/  @P2 LOP3.LUT R4, R5, R4, RZ, 0x3c, !PT ;  /* 0x0000000405042212 */ /* 0x000fc800078e3cff */
[----:B------:R-:W-:-:S05]  /*3b400*/  @P2 LOP3.LUT R5, R5, R4, RZ, 0x3c, !PT ;  /* 0x0000000405052212 */ /* 0x000fca00078e3cff */
[----:B------:R0:W2:Y:S04]  /*3b410*/  @P2 LDG.E.U8 R51, desc[UR24][R4.64] ;  /* 0x0000001804332981 */ /* 0x0000a8000c1e1100 */
[----:B------:R-:W0:Y:S04]  /*3b420*/  LDL R4, [R1+0x1908] ;  /* 0x0019080001047983 */ /* 0x000e280000100800 */
[----:B------:R-:W0:Y:S02]  /*3b430*/  LDL R5, [R1+0x190c] ;  /* 0x00190c0001057983 */ /* 0x000e240000100800 */
[----:B0-----:R-:W-:-:S04]  /*3b440*/  @P0 LOP3.LUT R5, R5, R4, RZ, 0x3c, !PT ;  /* 0x0000000405050212 */ /* 0x001fc800078e3cff */
[----:B------:R-:W-:-:S04]  /*3b450*/  @P0 LOP3.LUT R4, R5, R4, RZ, 0x3c, !PT ;  /* 0x0000000405040212 */ /* 0x000fc800078e3cff */
[----:B------:R-:W-:-:S05]  /*3b460*/  @P0 LOP3.LUT R5, R5, R4, RZ, 0x3c, !PT ;  /* 0x0000000405050212 */ /* 0x000fca00078e3cff */
[----:B------:R3:W2:Y:S02]  /*3b470*/  @P0 LDG.E.U8 R50, desc[UR24][R4.64] ;  /* 0x0000001804320981 */ /* 0x0006a4000c1e1100 */
[----:B---3--:R-:W-:Y:S02]  /*3b480*/  @P0 IMAD.MOV.U32 R4, RZ, RZ, R0 ;  /* 0x000000ffff040224 */ /* 0x008fe400078e0000 */
[----:B------:R-:W-:Y:S01]  /*3b490*/  @P0 IMAD.MOV.U32 R5, RZ, RZ, R58 ;  /* 0x000000ffff050224 */ /* 0x000fe200078e003a */
[----:B------:R-:W-:Y:S01]  /*3b4a0*/  ISETP.GT.AND P1, PT, R2, 0xa, PT ;  /* 0x0000000a0200780c */ /* 0x000fe20003f24270 */
[----:B------:R-:W3:Y:S04]  /*3b4b0*/  LDL R58, [R1+0x18e0] ;  /* 0x0018e000013a7983 */ /* 0x000ee80000100800 */
[----:B------:R4:W3:Y:S01]  /*3b4c0*/  @P0 LDG.E.U8 R49, desc[UR24][R4.64] ;  /* 0x0000001804310981 */ /* 0x0008e2000c1e1100 */
[----:B------:R-:W-:-:S02]  /*3b4d0*/  PRMT R48, RZ, 0x7610, R48 ;  /* 0x00007610ff307816 */ /* 0x000fc40000000030 */
[----:B------:R-:W-:Y:S01]  /*3b4e0*/  PRMT R47, RZ, 0x7610, R47 ;  /* 0x00007610ff2f7816 */ /* 0x000fe2000000002f */
[----:B------:R-:W3:Y:S04]  /*3b4f0*/  LDL R0, [R1+0x18e4] ;  /* 0x0018e40001007983 */ /* 0x000ee80000100800 */
[----:B------:R-:W2:Y:S01]  /*3b500*/  LDL R5, [R1+0x18f8] ;  /* 0x0018f80001057983 */ /* 0x000ea20000100800 */
[----:B----4-:R-:W-:Y:S01]  /*3b510*/  @P1 IMAD.MOV.U32 R4, RZ, RZ, R61 ;  /* 0x000000ffff041224 */ /* 0x010fe200078e003d */
[----:B------:R-:W-:Y:S02]  /*3b520*/  ISETP.GT.AND P2, PT, R2, 0xb, PT ;  /* 0x0000000b0200780c */ /* 0x000fe40003f44270 */
[----:B------:R-:W-:Y:S01]  /*3b530*/  PRMT R46, RZ, 0x7610, R46 ;  /* 0x00007610ff2e7816 */ /* 0x000fe2000000002e */
[----:B------:R-:W4:Y:S04]  /*3b540*/  LDL R61, [R1+0x18d4] ;  /* 0x0018d400013d7983 */ /* 0x000f280000100800 */
[----:B--2---:R0:W2:Y:S02]  /*3b550*/  @P1 LDG.E.U8 R48, desc[UR24][R4.64] ;  /* 0x0000001804301981 */ /* 0x0040a4000c1e1100 */
[----:B0-----:R-:W-:-:S02]  /*3b560*/  @P1 IMAD.MOV.U32 R4, RZ, RZ, R59 ;  /* 0x000000ffff041224 */ /* 0x001fc400078e003b */
[----:B------:R-:W-:Y:S01]  /*3b570*/  @P1 IMAD.MOV.U32 R5, RZ, RZ, R60 ;  /* 0x000000ffff051224 */ /* 0x000fe200078e003c */
[----:B------:R-:W-:Y:S01]  /*3b580*/  PRMT R45, RZ, 0x7610, R45 ;  /* 0x00007610ff2d7816 */ /* 0x000fe2000000002d */
[----:B------:R-:W2:Y:S04]  /*3b590*/  LDL R60, [R1+0x18c8] ;  /* 0x0018c800013c7983 */ /* 0x000ea80000100800 */
[----:B------:R0:W2:Y:S01]  /*3b5a0*/  @P1 LDG.E.U8 R47, desc[UR24][R4.64] ;  /* 0x00000018042f1981 */ /* 0x0000a2000c1e1100 */
[----:B------:R-:W-:Y:S02]  /*3b5b0*/  ISETP.GT.AND P0, PT, R2, 0xc, PT ;  /* 0x0000000c0200780c */ /* 0x000fe40003f04270 */
[----:B------:R-:W-:Y:S01]  /*3b5c0*/  PRMT R44, RZ, 0x7610, R44 ;  /* 0x00007610ff2c7816 */ /* 0x000fe2000000002c */
[----:B------:R-:W2:Y:S04]  /*3b5d0*/  LDL R59, [R1+0x18cc] ;  /* 0x0018cc00013b7983 */ /* 0x000ea80000100800 */
        /* <DEDUP_REMOVED lines=8> */
[----:B------:R-:W3:Y:S04]  /*3b660*/  LDL R0, [R1+0x18c4] ;  /* 0x0018c40001007983 */ /* 0x000ee80000100800 */
[----:B------:R0:W3:Y:S04]  /*3b670*/  @P2 LDG.E.U8 R45, desc[UR24][R4.64] ;  /* 0x00000018042d2981 */ /* 0x0000e8000c1e1100 */
[----:B------:R-:W3:Y:S04]  /*3b680*/  LDL R58, [R1+0x18c0] ;  /* 0x0018c000013a7983 */ /* 0x000ee80000100800 */
[----:B------:R-:W0:Y:S04]  /*3b690*/  LDL R4, [R1+0x18d8] ;  /* 0x0018d80001047983 */ /* 0x000e280000100800 */
[----:B------:R-:W0:Y:S02]  /*3b6a0*/  LDL R5, [R1+0x18dc] ;  /* 0x0018dc0001057983 */ /* 0x000e240000100800 */
[----:B0-----:R-:W-:-:S04]  /*3b6b0*/  @P0 LOP3.LUT R5, R5, R4, RZ, 0x3c, !PT ;  /* 0x0000000405050212 */ /* 0x001fc800078e3cff */
[----:B------:R-:W-:-:S04]  /*3b6c0*/  @P0 LOP3.LUT R4, R5, R4, RZ, 0x3c, !PT ;  /* 0x0000000405040212 */ /* 0x000fc800078e3cff */
[----:B------:R-:W-:-:S05]  /*3b6d0*/  @P0 LOP3.LUT R5, R5, R4, RZ, 0x3c, !PT ;  /* 0x0000000405050212 */ /* 0x000fca00078e3cff */
[----:B------:R4:W3:Y:S04]  /*3b6e0*/  @P0 LDG.E.U8 R44, desc[UR24][R4.64] ;  /* 0x00000018042c0981 */ /* 0x0008e8000c1e1100 */
[----:B------:R-:W2:Y:S01]  /*3b6f0*/  LDL R5, [R1+0x18d0] ;  /* 0x0018d00001057983 */ /* 0x000ea20000100800 */
[----:B------:R-:W-:Y:S01]  /*3b700*/  ISETP.GT.AND P1, PT, R2, 0xd, PT ;  /* 0x0000000d0200780c */ /* 0x000fe20003f24270 */
[----:B----4-:R-:W-:Y:S01]  /*3b710*/  @P0 IMAD.MOV.U32 R4, RZ, RZ, R61 ;  /* 0x000000ffff040224 */ /* 0x010fe200078e003d */
[----:B------:R-:W-:Y:S01]  /*3b720*/  PRMT R43, RZ, 0x7610, R43 ;  /* 0x00007610ff2b7816 */ /* 0x000fe2000000002b */
[----:B------:R-:W4:Y:S01]  /*3b730*/  LDL R61, [R1+0x18ac] ;  /* 0x0018ac00013d7983 */ /* 0x000f220000100800 */
[----:B------:R-:W-:Y:S02]  /*3b740*/  PRMT R42, RZ, 0x7610, R42 ;  /* 0x00007610ff2a7816 */ /* 0x000fe4000000002a */
[----:B------:R-:W-:-:S02]  /*3b750*/  PRMT R41, RZ, 0x7610, R41 ;  /* 0x00007610ff297816 */ /* 0x000fc40000000029 */
[----:B--2---:R0:W2:Y:S05]  /*3b760*/  @P0 LDG.E.U8 R43, desc[UR24][R4.64] ;  /* 0x00000018042b0981 */ /* 0x0040aa000c1e1100 */
[----:B0-----:R-:W-:Y:S02]  /*3b770*/  @P1 IMAD.MOV.U32 R4, RZ, RZ, R59 ;  /* 0x000000ffff041224 */ /* 0x001fe400078e003b */
[----:B------:R-:W-:Y:S01]  /*3b780*/  @P1 IMAD.MOV.U32 R5, RZ, RZ, R60 ;  /* 0x000000ffff051224 */ /* 0x000fe200078e003c */
[----:B------:R-:W-:Y:S01]  /*3b790*/  ISETP.GT.AND P2, PT, R2, 0xe, PT ;  /* 0x0000000e0200780c */ /* 0x000fe20003f44270 */
[----:B------:R-:W2:Y:S04]  /*3b7a0*/  LDL R60, [R1+0x18a0] ;  /* 0x0018a000013c7983 */ /* 0x000ea80000100800 */
[----:B------:R3:W2:Y:S01]  /*3b7b0*/  @P1 LDG.E.U8 R42, desc[UR24][R4.64] ;  /* 0x00000018042a1981 */ /* 0x0006a2000c1e1100 */
[----:B------:R-:W-:-:S02]  /*3b7c0*/  PRMT R40, RZ, 0x7610, R40 ;  /* 0x00007610ff287816 */ /* 0x000fc40000000028 */
[----:B------:R-:W-:Y:S01]  /*3b7d0*/  PRMT R39, RZ, 0x7610, R39 ;  /* 0x00007610ff277816 */ /* 0x000fe20000000027 */
[----:B------:R-:W2:Y:S01]  /*3b7e0*/  LDL R59, [R1+0x18a4] ;  /* 0x0018a400013b7983 */ /* 0x000ea20000100800 */
        /* <DEDUP_REMOVED lines=11> */
[----:B------:R-:W0:Y:S04]  /*3b8a0*/  LDL R4, [R1+0x18b0] ;  /* 0x0018b00001047983 */ /* 0x000e280000100800 */
[----:B------:R-:W0:Y:S01]  /*3b8b0*/  LDL R5, [R1+0x18b4] ;  /* 0x0018b40001057983 */ /* 0x000e220000100800 */
[----:B------:R-:W-:Y:S02]  /*3b8c0*/  ISETP.GT.AND P0, PT, R2, 0xf, PT ;  /* 0x0000000f0200780c */ /* 0x000fe40003f04270 */
        /* <DEDUP_REMOVED lines=11> */
[----:B--2---:R0:W2:Y:S02]  /*3b980*/  @P0 LDG.E.U8 R38, desc[UR24][R4.64] ;  /* 0x0000001804260981 */ /* 0x0040a4000c1e1100 */
[----:B0-----:R-:W-:Y:S02]  /*3b990*/  @P0 IMAD.MOV.U32 R4, RZ, RZ, R59 ;  /* 0x000000ffff040224 */ /* 0x001fe400078e003b */
[----:B------:R-:W-:Y:S01]  /*3b9a0*/  @P0 IMAD.MOV.U32 R5, RZ, RZ, R60 ;  /* 0x000000ffff050224 */ /* 0x000fe200078e003c */
[----:B------:R-:W-:Y:S01]  /*3b9b0*/  PRMT R35, RZ, 0x7610, R35 ;  /* 0x00007610ff237816 */ /* 0x000fe20000000023 */
[----:B------:R-:W2:Y:S04]  /*3b9c0*/  LDL R60, [R1+0x1878] ;  /* 0x00187800013c7983 */ /* 0x000ea80000100800 */
[----:B------:R3:W2:Y:S01]  /*3b9d0*/  @P0 LDG.E.U8 R37, desc[UR24][R4.64] ;  /* 0x0000001804250981 */ /* 0x0006a2000c1e1100 */
[----:B------:R-:W-:-:S02]  /*3b9e0*/  ISETP.GT.AND P2, PT, R2, 0x11, PT ;  /* 0x000000110200780c */ /* 0x000fc40003f44270 */
        /* <DEDUP_REMOVED lines=54> */
[----:B------:R-:W-:Y:S01]  /*3bd50*/  PRMT R28, RZ, 0x7610, R28 ;  /* 0x00007610ff1c7816 */ /* 0x000fe2000000001c */
[----:B----4-:R-:W-:Y:S01]  /*3bd60*/  @P2 IMAD.MOV.U32 R4, RZ, RZ, R61 ;  /* 0x000000ffff042224 */ /* 0x010fe200078e003d */
[----:B------:R-:W-:Y:S01]  /*3bd70*/  ISETP.GT.AND P0, PT, R2, 0x15, PT ;  /* 0x000000150200780c */ /* 0x000fe20003f04270 */
[----:B------:R-:W4:Y:S01]  /*3bd80*/  LDL R61, [R1+0x181c] ;  /* 0x00181c00013d7983 */ /* 0x000f220000100800 */
[----:B------:R-:W-:Y:S02]  /*3bd90*/  PRMT R27, RZ, 0x7610, R27 ;  /* 0x00007610ff1b7816 */ /* 0x000fe4000000001b */
[----:B------:R-:W-:Y:S01]  /*3bda0*/  PRMT R26, RZ, 0x7610, R26 ;  /* 0x00007610ff1a7816 */ /* 0x000fe2000000001a */
        /* <DEDUP_REMOVED lines=8> */
[----:B------:R-:W2:Y:S01]  /*3be30*/  LDL R59, [R1+0x1814] ;  /* 0x00181400013b7983 */ /* 0x000ea20000100800 */
[----:B---3--:R-:W-:-:S02]  /*3be40*/  @P0 IMAD.MOV.U32 R4, RZ, RZ, R0 ;  /* 0x000000ffff040224 */ /* 0x008fc400078e0000 */
        /* <DEDUP_REMOVED lines=30> */
[----:B------:R-:W-:-:S03]  /*3c030*/  PRMT R19, RZ, 0x7610, R19 ;  /* 0x00007610ff137816 */ /* 0x000fc60000000013 */
        /* <DEDUP_REMOVED lines=70> */
[----:B------:R-:W-:Y:S01]  /*3c4a0*/  ISETP.GT.AND P1, PT, R2, 0x1e, PT ;  /* 0x0000001e0200780c */ /* 0x000fe20003f24270 */
[----:B------:R-:W3:Y:S04]  /*3c4b0*/  LDL R58, [R1+0x17a0] ;  /* 0x0017a000013a7983 */ /* 0x000ee80000100800 */
[----:B------:R0:W3:Y:S01]  /*3c4c0*/  @P2 LDG.E.U8 R11, desc[UR24][R4.64] ;  /* 0x00000018040b2981 */ /* 0x0000e2000c1e1100 */
[----:B------:R-:W-:-:S03]  /*3c4d0*/  PRMT R8, RZ, 0x7610, R8 ;  /* 0x00007610ff087816 */ /* 0x000fc60000000008 */
        /* <DEDUP_REMOVED lines=22> */
[----:B------:R-:W-:Y:S02]  /*3c640*/  PRMT R7, RZ, 0x7610, R7 ;  /* 0x00007610ff077816 */ /* 0x000fe40000000007 */
[----:B------:R-:W-:-:S04]  /*3c650*/  PRMT R6, RZ, 0x7610, R6 ;  /* 0x00007610ff067816 */ /* 0x000fc80000000006 */
[----:B--2---:R0:W2:Y:S05]  /*3c660*/  @P1 LDG.E.U8 R7, desc[UR24][R4.64] ;  /* 0x0000001804071981 */ /* 0x0040aa000c1e1100 */
[----:B0-----:R-:W-:Y:S02]  /*3c670*/  @P2 IMAD.MOV.U32 R4, RZ, RZ, R59 ;  /* 0x000000ffff042224 */ /* 0x001fe400078e003b */
[----:B------:R-:W-:-:S05]  /*3c680*/  @P2 IMAD.MOV.U32 R5, RZ, RZ, R60 ;  /* 0x000000ffff052224 */ /* 0x000fca00078e003c */
[----:B------:R3:W4:Y:S02]  /*3c690*/  @P2 LDG.E.U8 R6, desc[UR24][R4.64] ;  /* 0x0000001804062981 */ /* 0x000724000c1e1100 */
[----:B---3--:R-:W-:Y:S02]  /*3c6a0*/  @P2 IMAD.MOV.U32 R5, RZ, RZ, R58 ;  /* 0x000000ffff052224 */ /* 0x008fe400078e003a */
[----:B------:R-:W-:Y:S01]  /*3c6b0*/  @P2 IMAD.MOV.U32 R4, RZ, RZ, R0 ;  /* 0x000000ffff042224 */ /* 0x000fe200078e0000 */
[----:B------:R-:W3:Y:S04]  /*3c6c0*/  LDL.LU R58, [R1+0x18] ;  /* 0x00001800013a7983 */ /* 0x000ee80000300800 */
[----:B------:R-:W2:Y:S04]  /*3c6d0*/  LDL.LU R59, [R1+0x14] ;  /* 0x00001400013b7983 */ /* 0x000ea80000300800 */
[----:B------:R-:W4:Y:S04]  /*3c6e0*/  LDL.LU R60, [R1+0x10] ;  /* 0x00001000013c7983 */ /* 0x000f280000300800 */
[----:B------:R-:W4:Y:S04]  /*3c6f0*/  LDL.LU R61, [R1+0x8] ;  /* 0x00000800013d7983 */ /* 0x000f280000300800 */
[----:B------:R-:W4:Y:S04]  /*3c700*/  LDL.LU R0, [R1+0x4] ;  /* 0x0000040001007983 */ /* 0x000f280000300800 */
[----:B------:R-:W-:Y:S04]  /*3c710*/  STL [R1+0x3f58], R4 ;  /* 0x003f580401007387 */ /* 0x000fe80000100800 */
        /* <DEDUP_REMOVED lines=247> */
[----:B------:R0:W-:Y:S04]  /*3d690*/  STL [R1+0x466c], R4 ;  /* 0x00466c0401007387 */ /* 0x0001e80000100800 */
        /* <DEDUP_REMOVED lines=157> */
[----:B------:R-:W-:Y:S01]  /*3e070*/  STL [R1+0x44ec], R5 ;  /* 0x0044ec0501007387 */ /* 0x000fe20000100800 */
[----:B------:R-:W-:-:S03]  /*3e080*/  PRMT R3, RZ, 0x7610, R3 ;  /* 0x00007610ff037816 */ /* 0x000fc60000000003 */
        /* <DEDUP_REMOVED lines=9> */
[----:B------:R0:W4:Y:S04]  /*3e120*/  @P2 LDG.E.U8 R3, desc[UR24][R4.64] ;  /* 0x0000001804032981 */ /* 0x000128000c1e1100 */
[----:B------:R-:W-:Y:S04]  /*3e130*/  STL [R1+0x453c], R5 ;  /* 0x00453c0501007387 */ /* 0x000fe80000100800 */
[----:B------:R-:W-:Y:S01]  /*3e140*/  STL [R1+0x4544], R5 ;  /* 0x0045440501007387 */ /* 0x000fe20000100800 */
[----:B0-----:R-:W0:Y:S03]  /*3e150*/  S2R R4, SR_TID.X ;  /* 0x0000000000047919 */ /* 0x001e260000002100 */
        /* <DEDUP_REMOVED lines=28> */
[----:B0-----:R-:W-:-:S03]  /*3e320*/  LOP3.LUT R4, R4, 0x1f, RZ, 0xc0, !PT ;  /* 0x0000001f04047812 */ /* 0x001fc600078ec0ff */
[----:B------:R-:W-:Y:S04]  /*3e330*/  STL [R1+0x462c], R5 ;  /* 0x00462c0501007387 */ /* 0x000fe80000100800 */
[----:B------:R-:W-:Y:S04]  /*3e340*/  STL [R1+0x4634], R5 ;  /* 0x0046340501007387 */ /* 0x000fe80000100800 */
[----:B------:R-:W-:Y:S04]  /*3e350*/  STL [R1+0x463c], R5 ;  /* 0x00463c0501007387 */ /* 0x000fe80000100800 */
[----:B------:R-:W-:Y:S01]  /*3e360*/  STL [R1+0x4644], R5 ;  /* 0x0046440501007387 */ /* 0x000fe20000100800 */
[----:B------:R-:W-:Y:S01]  /*3e370*/  BAR.SYNC.DEFER_BLOCKING 0x0 ;  /* 0x0000000000007b1d */ /* 0x000fe20000010000 */
[----:B------:R-:W-:-:S05]  /*3e380*/  ISETP.GE.AND P0, PT, R4, R2, PT ;  /* 0x000000020400720c */ /* 0x000fca0003f06270 */
[----:B------:R-:W-:Y:S04]  /*3e390*/  STL [R1+0x464c], R5 ;  /* 0x00464c0501007387 */ /* 0x000fe80000100800 */
[----:B------:R-:W-:Y:S04]  /*3e3a0*/  STL [R1+0x4654], R5 ;  /* 0x0046540501007387 */ /* 0x000fe80000100800 */
[----:B------:R-:W-:Y:S04]  /*3e3b0*/  STL [R1+0x465c], R5 ;  /* 0x00465c0501007387 */ /* 0x000fe80000100800 */
[----:B------:R-:W-:Y:S04]  /*3e3c0*/  STL [R1+0x4664], R5 ;  /* 0x0046640501007387 */ /* 0x000fe80000100800 */
[----:B------:R-:W4:Y:S04]  /*3e3d0*/  LDL.LU R2, [R1+0xc] ;  /* 0x00000c0001027983 */ /* 0x000f280000300800 */
[----:B---3--:R0:W-:Y:S04]  /*3e3e0*/  STS.U8 [R4+UR4], R58 ;  /* 0x0000003a04007988 */ /* 0x0081e80008000004 */
[----:B--2---:R1:W-:Y:S04]  /*3e3f0*/  STS.U8 [R4+UR4+0x20], R59 ;  /* 0x0000203b04007988 */ /* 0x0043e80008000004 */
[----:B----4-:R2:W-:Y:S04]  /*3e400*/  STS.U8 [R4+UR4+0x40], R60 ;  /* 0x0000403c04007988 */ /* 0x0105e80008000004 */
[----:B0-----:R-:W3:Y:S04]  /*3e410*/  LDL.LU R58, [R1+0x4680] ;  /* 0x00468000013a7983 */ /* 0x001ee80000300800 */
[----:B-1----:R-:W4:Y:S04]  /*3e420*/  LDL.LU R59, [R1+0x467c] ;  /* 0x00467c00013b7983 */ /* 0x002f280000300800 */
[----:B--2---:R-:W2:Y:S04]  /*3e430*/  LDL.LU R60, [R1+0x4678] ;  /* 0x00467800013c7983 */ /* 0x004ea80000300800 */
[----:B------:R-:W-:Y:S04]  /*3e440*/  STL [R1+0x4668], R52 ;  /* 0x0046683401007387 */ /* 0x000fe80000100800 */
[----:B------:R0:W-:Y:S02]  /*3e450*/  STS.U8 [R4+UR4+0x60], R2 ;  /* 0x0000600204007988 */ /* 0x0001e40008000004 */
[----:B0-----:R-:W0:Y:S02]  /*3e460*/  S2R R2, SR_TID.X ;  /* 0x0000000000027919 */ /* 0x001e240000002100 */
[----:B------:R-:W-:Y:S04]  /*3e470*/  STS.U8 [R4+UR4+0x220], R52 ;  /* 0x0002203404007988 */ /* 0x000fe80008000004 */
[----:B------:R-:W-:Y:S04]  /*3e480*/  STS.U8 [R4+UR4+0x200], R51 ;  /* 0x0002003304007988 */ /* 0x000fe80008000004 */
[----:B------:R-:W-:Y:S04]  /*3e490*/  STS.U8 [R4+UR4+0x260], R50 ;  /* 0x0002603204007988 */ /* 0x000fe80008000004 */
[----:B------:R-:W-:Y:S04]  /*3e4a0*/  STS.U8 [R4+UR4+0x240], R49 ;  /* 0x0002403104007988 */ /* 0x000fe80008000004 */
[----:B------:R-:W-:Y:S04]  /*3e4b0*/  STS.U8 [R4+UR4+0x400], R36 ;  /* 0x0004002404007988 */ /* 0x000fe80008000004 */
[----:B------:R-:W-:Y:S04]  /*3e4c0*/  STS.U8 [R4+UR4+0x420], R35 ;  /* 0x0004202304007988 */ /* 0x000fe80008000004 */
[----:B------:R-:W-:Y:S01]  /*3e4d0*/  STS.U8 [R4+UR4+0x440], R34 ;  /* 0x0004402204007988 */ /* 0x000fe20008000004 */
[----:B0-----:R-:W-:-:S03]  /*3e4e0*/  LOP3.LUT R2, R2, 0x1f, RZ, 0xc0, !PT ;  /* 0x0000001f02027812 */ /* 0x001fc600078ec0ff */
[----:B------:R-:W-:Y:S01]  /*3e4f0*/  STS.U8 [R4+UR4+0x460], R33 ;  /* 0x0004602104007988 */ /* 0x000fe20008000004 */
[----:B------:R-:W-:-:S03]  /*3e500*/  LOP3.LUT R2, R2, 0x8, RZ, 0x3c, !PT ;  /* 0x0000000802027812 */ /* 0x000fc600078e3cff */
[----:B------:R-:W-:Y:S04]  /*3e510*/  STS.U8 [R4+UR4+0x620], R23 ;  /* 0x0006201704007988 */ /* 0x000fe80008000004 */
[----:B------:R-:W-:Y:S04]  /*3e520*/  STS.U8 [R4+UR4+0x600], R22 ;  /* 0x0006001604007988 */ /* 0x000fe80008000004 */
[----:B------:R-:W-:Y:S04]  /*3e530*/  STS.U8 [R4+UR4+0x660], R21 ;  /* 0x0006601504007988 */ /* 0x000fe80008000004 */
[----:B------:R-:W-:Y:S04]  /*3e540*/  STS.U8 [R4+UR4+0x640], R20 ;  /* 0x0006401404007988 */ /* 0x000fe80008000004 */
[----:B------:R0:W-:Y:S04]  /*3e550*/  STS.U8 [R2+UR4+0x80], R61 ;  /* 0x0000803d02007988 */ /* 0x0001e80008000004 */
[----:B------:R1:W-:Y:S04]  /*3e560*/  STS.U8 [R2+UR4+0xa0], R0 ;  /* 0x0000a00002007988 */ /* 0x0003e80008000004 */
[----:B0-----:R-:W3:Y:S04]  /*3e570*/  LDL.LU R61, [R1+0x4674] ;  /* 0x00467400013d7983 */ /* 0x001ee80000300800 */
[----:B-1----:R-:W4:Y:S04]  /*3e580*/  LDL.LU R0, [R1+0x4670] ;  /* 0x0046700001007983 */ /* 0x002f280000300800 */
[----:B----4-:R0:W-:Y:S04]  /*3e590*/  STS.U8 [R2+UR4+0xc0], R0 ;  /* 0x0000c00002007988 */ /* 0x0101e80008000004 */
[----:B---3--:R-:W-:Y:S04]  /*3e5a0*/  STS.U8 [R2+UR4+0xe0], R61 ;  /* 0x0000e03d02007988 */ /* 0x008fe80008000004 */
[----:B------:R-:W-:Y:S04]  /*3e5b0*/  STS.U8 [R2+UR4+0x2a0], R48 ;  /* 0x0002a03002007988 */ /* 0x000fe80008000004 */
[----:B------:R-:W-:Y:S04]  /*3e5c0*/  STS.U8 [R2+UR4+0x280], R47 ;  /* 0x0002802f02007988 */ /* 0x000fe80008000004 */
[----:B------:R-:W-:Y:S04]  /*3e5d0*/  STS.U8 [R2+UR4+0x2e0], R46 ;  /* 0x0002e02e02007988 */ /* 0x000fe80008000004 */
[----:B------:R-:W-:Y:S01]  /*3e5e0*/  STS.U8 [R2+UR4+0x2c0], R45 ;  /* 0x0002c02d02007988 */ /* 0x000fe20008000004 */
[----:B0-----:R-:W-:-:S03]  /*3e5f0*/  LOP3.LUT R0, R4, 0x10, RZ, 0x3c, !PT ;  /* 0x0000001004007812 */ /* 0x001fc600078e3cff */
[----:B------:R-:W-:Y:S04]  /*3e600*/  STS.U8 [R2+UR4+0x480], R32 ;  /* 0x0004802002007988 */ /* 0x000fe80008000004 */
[----:B------:R-:W-:Y:S04]  /*3e610*/  STS.U8 [R2+UR4+0x4a0], R31 ;  /* 0x0004a01f02007988 */ /* 0x000fe80008000004 */
[----:B------:R-:W-:Y:S04]  /*3e620*/  STS.U8 [R2+UR4+0x4c0], R30 ;  /* 0x0004c01e02007988 */ /* 0x000fe80008000004 */
[----:B------:R-:W-:Y:S04]  /*3e630*/  STS.U8 [R2+UR4+0x4e0], R29 ;  /* 0x0004e01d02007988 */ /* 0x000fe80008000004 */
[----:B------:R-:W-:Y:S04]  /*3e640*/  STS.U8 [R2+UR4+0x6a0], R18 ;  /* 0x0006a01202007988 */ /* 0x000fe80008000004 */
[----:B------:R-:W-:Y:S04]  /*3e650*/  STS.U8 [R2+UR4+0x680], R17 ;  /* 0x0006801102007988 */ /* 0x000fe80008000004 */
[----:B------:R-:W-:Y:S04]  /*3e660*/  STS.U8 [R2+UR4+0x6e0], R16 ;  /* 0x0006e01002007988 */ /* 0x000fe80008000004 */
[----:B------:R0:W-:Y:S04]  /*3e670*/  STS.U8 [R2+UR4+0x6c0], R15 ;  /* 0x0006c00f02007988 */ /* 0x0001e80008000004 */
[----:B--2---:R-:W-:Y:S04]  /*3e680*/  STS.U8 [R0+UR4+0x100], R60 ;  /* 0x0001003c00007988 */ /* 0x004fe80008000004 */
[----:B------:R-:W-:Y:S04]  /*3e690*/  STS.U8 [R0+UR4+0x120], R59 ;  /* 0x0001203b00007988 */ /* 0x000fe80008000004 */
        /* <DEDUP_REMOVED lines=14> */
[----:B0-----:R-:W2:Y:S04]  /*3e780*/  LDL R2, [R1+0x2968] ;  /* 0x0029680001027983 */ /* 0x001ea80000100800 */
[----:B-1----:R-:W3:Y:S01]  /*3e790*/  LDL R0, [R1+0x2970] ;  /* 0x0029700001007983 */ /* 0x002ee20000100800 */
[----:B------:R-:W-:-:S05]  /*3e7a0*/  LOP3.LUT R4, R4, 0x18, RZ, 0x3c, !PT ;  /* 0x0000001804047812 */ /* 0x000fca00078e3cff */
        /* <DEDUP_REMOVED lines=15> */
[----:B------:R0:W-:Y:S01]  /*3e8a0*/  STS.U8 [R4+UR4+0x7c0], R3 ;  /* 0x0007c00304007988 */ /* 0x0001e20008000004 */
[----:B------:R-:W-:-:S03]  /*3e8b0*/  PRMT R52, RZ, 0x7610, R52 ;  /* 0x00007610ff347816 */ /* 0x000fc60000000034 */
[----:B0-----:R-:W4:Y:S01]  /*3e8c0*/  LDL.LU R4, [R1+0x466c] ;  /* 0x00466c0001047983 */ /* 0x001f220000300800 */
[----:B------:R-:W-:Y:S01]  /*3e8d0*/  BAR.SYNC.DEFER_BLOCKING 0x0 ;  /* 0x0000000000007b1d */ /* 0x000fe20000010000 */
[----:B--2---:R-:W-:Y:S02]  /*3e8e0*/  @!P0 IMAD.MOV.U32 R3, RZ, RZ, R2 ;  /* 0x000000ffff038224 */ /* 0x004fe400078e0002 */
[----:B---3--:R-:W-:-:S03]  /*3e8f0*/  @!P0 IMAD.MOV.U32 R2, RZ, RZ, R0 ;  /* 0x000000ffff028224 */ /* 0x008fc600078e0000 */
[----:B------:R-:W2:Y:S04]  /*3e900*/  LDL.LU R0, [R1+0x2958] ;  /* 0x0029580001007983 */ /* 0x000ea80000300800 */
[----:B------:R-:W3:Y:S04]  /*3e910*/  @!P0 LDG.E.U8 R52, desc[UR24][R2.64] ;  /* 0x0000001802348981 */ /* 0x000ee8000c1e1100 */
[----:B---3--:R0:W-:Y:S04]  /*3e920*/  STL [R1+0x174c], R52 ;  /* 0x00174c3401007387 */ /* 0x0081e80000100800 */
[----:B0-----:R-:W3:Y:S04]  /*3e930*/  LDL.LU R52, [R1+0x4668] ;  /* 0x0046680001347983 */ /* 0x001ee80000300800 */
[----:B------:R-:W4:Y:S04]  /*3e940*/  LDL R2, [R1+0x19a8] ;  /* 0x0019a80001027983 */ /* 0x000f280000100800 */
[----:B------:R-:W4:Y:S01]  /*3e950*/  LDL R3, [R1+0x28dc] ;  /* 0x0028dc0001037983 */ /* 0x000f220000100800 */
[----:B------:R-:W-:-:S02]  /*3e960*/  PRMT R5, RZ, 0x7610, R5 ;  /* 0x00007610ff057816 */ /* 0x000fc40000000005 */
[----:B----4-:R-:W-:-:S04]  /*3e970*/  @!P0 LOP3.LUT R3, R3, R2, RZ, 0x3c, !PT ;  /* 0x0000000203038212 */ /* 0x010fc800078e3cff */
[----:B------:R-:W-:-:S04]  /*3e980*/  @!P0 LOP3.LUT R2, R3, R2, RZ, 0x3c, !PT ;  /* 0x0000000203028212 */ /* 0x000fc800078e3cff */
[----:B------:R-:W-:-:S05]  /*3e990*/  @!P0 LOP3.LUT R3, R3, R2, RZ, 0x3c, !PT ;  /* 0x0000000203038212 */ /* 0x000fca00078e3cff */
[----:B------:R-:W4:Y:S04]  /*3e9a0*/  @!P0 LDG.E.U8 R5, desc[UR24][R2.64] ;  /* 0x0000001802058981 */ /* 0x000f28000c1e1100 */
[----:B----4-:R0:W-:Y:S04]  /*3e9b0*/  STL [R1+0x1754], R5 ;  /* 0x0017540501007387 */ /* 0x0101e80000100800 */
[----:B0-----:R-:W4:Y:S04]  /*3e9c0*/  LDL.LU R5, [R1+0x4664] ;  /* 0x0046640001057983 */ /* 0x001f280000300800 */
[----:B------:R-:W2:Y:S04]  /*3e9d0*/  LDL R2, [R1+0x179c] ;  /* 0x00179c0001027983 */ /* 0x000ea80000100800 */
[----:B------:R-:W2:Y:S01]  /*3e9e0*/  LDL R3, [R1+0x19a4] ;  /* 0x0019a40001037983 */ /* 0x000ea20000100800 */
[----:B------:R-:W-:-:S02]  /*3e9f0*/  PRMT R4, RZ, 0x7610, R4 ;  /* 0x00007610ff047816 */ /* 0x000fc40000000004 */
[----:B--2---:R-:W-:-:S04]  /*3ea00*/  @!P0 LOP3.LUT R3, R3, R2, RZ, 0x3c, !PT ;  /* 0x0000000203038212 */ /* 0x004fc800078e3cff */
[----:B------:R-:W-:-:S04]  /*3ea10*/  @!P0 LOP3.LUT R2, R3, R2, RZ, 0x3c, !PT ;  /* 0x0000000203028212 */ /* 0x000fc800078e3cff */
[----:B------:R-:W-:-:S05]  /*3ea20*/  @!P0 LOP3.LUT R3, R3, R2, RZ, 0x3c, !PT ;  /* 0x0000000203038212 */ /* 0x000fca00078e3cff */
[----:B------:R-:W2:Y:S04]  /*3ea30*/  @!P0 LDG.E.U8 R4, desc[UR24][R2.64] ;  /* 0x0000001802048981 */ /* 0x000ea8000c1e1100 */
[----:B--2---:R0:W-:Y:S04]  /*3ea40*/  STL [R1+0x1750], R4 ;  /* 0x0017500401007387 */ /* 0x0041e80000100800 */
[----:B0-----:R-:W2:Y:S04]  /*3ea50*/  LDL.LU R4, [R1+0x4660] ;  /* 0x0046600001047983 */ /* 0x001ea80000300800 */
[----:B------:R-:W3:Y:S04]  /*3ea60*/  LDL R2, [R1+0x19a0] ;  /* 0x0019a00001027983 */ /* 0x000ee80000100800 */
[----:B------:R-:W3:Y:S01]  /*3ea70*/  LDL R3, [R1+0x28d8] ;  /* 0x0028d80001037983 */ /* 0x000ee20000100800 */
[----:B----4-:R-:W-:-:S02]  /*3ea80*/  PRMT R5, RZ, 0x7610, R5 ;  /* 0x00007610ff057816 */ /* 0x010fc40000000005 */
[----:B---3--:R-:W-:-:S04]  /*3ea90*/  @!P0 LOP3.LUT R3, R3, R2, RZ, 0x3c, !PT ;  /* 0x0000000203038212 */ /* 0x008fc800078e3cff */
[----:B------:R-:W-:-:S04]  /*3eaa0*/  @!P0 LOP3.LUT R2, R3, R2, RZ, 0x3c, !PT ;  /* 0x0000000203028212 */ /* 0x000fc800078e3cff */
[----:B------:R-:W-:-:S05]  /*3eab0*/  @!P0 LOP3.LUT R3, R3, R2, RZ, 0x3c, !PT ;  /* 0x0000000203038212 */ /* 0x000fca00078e3cff */
[----:B------:R-:W3:Y:S04]  /*3eac0*/  @!P0 LDG.E.U8 R5, desc[UR24][R2.64] ;  /* 0x0000001802058981 */ /* 0x000ee8000c1e1100 */
[----:B---3--:R0:W-:Y:S04]  /*3ead0*/  STL [R1+0x1748], R5 ;  /* 0x0017480501007387 */ /* 0x0081e80000100800 */
[----:B0-----:R-:W3:Y:S04]  /*3eae0*/  LDL.LU R5, [R1+0x465c] ;  /* 0x00465c0001057983 */ /* 0x001ee80000300800 */
[----:B------:R-:W4:Y:S04]  /*3eaf0*/  LDL R2, [R1+0x199c] ;  /* 0x00199c0001027983 */ /* 0x000f280000100800 */
[----:B------:R-:W4:Y:S01]  /*3eb00*/  LDL R3, [R1+0x28d4] ;  /* 0x0028d40001037983 */ /* 0x000f220000100800 */
[----:B--2---:R-:W-:-:S02]  /*3eb10*/  PRMT R4, RZ, 0x7610, R4 ;  /* 0x00007610ff047816 */ /* 0x004fc40000000004 */
[----:B----4-:R-:W-:-:S04]  /*3eb20*/  @!P0 LOP3.LUT R3, R3, R2, RZ, 0x3c, !PT ;  /* 0x0000000203038212 */ /* 0x010fc800078e3cff */
[----:B------:R-:W-:-:S04]  /*3eb30*/  @!P0 LOP3.LUT R2, R3, R2, RZ, 0x3c, !PT ;  /* 0x0000000203028212 */ /* 0x000fc800078e3cff */
[----:B------:R-:W-:-:S05]  /*3eb40*/  @!P0 LOP3.LUT R3, R3, R2, RZ, 0x3c, !PT ;  /* 0x0000000203038212 */ /* 0x000fca00078e3cff */
[----:B------:R-:W2:Y:S04]  /*3eb50*/  @!P0 LDG.E.U8 R4, desc[UR24][R2.64] ;  /* 0x0000001802048981 */ /* 0x000ea8000c1e1100 */
[----:B--2---:R0:W-:Y:S04]  /*3eb60*/  STL [R1+0x1744], R4 ;  /* 0x0017440401007387 */ /* 0x0041e80000100800 */
[----:B0-----:R-:W2:Y:S04]  /*3eb70*/  LDL.LU R4, [R1+0x4658] ;  /* 0x0046580001047983 */ /* 0x001ea80000300800 */
[----:B------:R-:W4:Y:S04]  /*3eb80*/  LDL R2, [R1+0x1998] ;  /* 0x0019980001027983 */ /* 0x000f280000100800 */
[----:B------:R-:W4:Y:S01]  /*3eb90*/  LDL R3, [R1+0x28d0] ;  /* 0x0028d00001037983 */ /* 0x000f220000100800 */
[----:B---3--:R-:W-:-:S02]  /*3eba0*/  PRMT R5, RZ, 0x7610, R5 ;  /* 0x00007610ff057816 */ /* 0x008fc40000000005 */
[----:B----4-:R-:W-:-:S04]  /*3ebb0*/  @!P0 LOP3.LUT R3, R3, R2, RZ, 0x3c, !PT ;  /* 0x0000000203038212 */ /* 0x010fc800078e3cff */
        /* <DEDUP_REMOVED lines=3633> */
[----:B------:R-:W4:Y:S02]  /*4ced0*/  LDL R3, [R1+0x1c3c] ;  /* 0x001c3c0001037983 */ /* 0x000f240000100800 */
[----:B----4-:R-:W-:-:S02]  /*4cee0*/  @!P0 LOP3.LUT R3, R3, R2, RZ, 0x3c, !PT ;  /* 0x0000000203038212 */ /* 0x010fc400078e3cff */
[----:B--2---:R-:W-:Y:S02]  /*4cef0*/  PRMT R4, RZ, 0x7610, R4 ;  /* 0x00007610ff047816 */ /* 0x004fe40000000004 */
        /* <DEDUP_REMOVED lines=399> */
[----:B---3--:R0:W-:Y:S04]  /*4e7f0*/  STL [R1], R5 ;  /* 0x0000000501007387 */ /* 0x0081e80000100800 */
[----:B0-----:R-:W3:Y:S04]  /*4e800*/  LDL.LU R5, [R1+0x3f54] ;  /* 0x003f540001057983 */ /* 0x001ee80000300800 */
[----:B------:R-:W4:Y:S04]  /*4e810*/  LDL R2, [R1+0x1ad0] ;  /* 0x001ad00001027983 */ /* 0x000f280000100800 */
[----:B------:R-:W4:Y:S01]  /*4e820*/  LDL R3, [R1+0x1ad4] ;  /* 0x001ad40001037983 */ /* 0x000f220000100800 */
[----:B------:R-:W-:-:S02]  /*4e830*/  PRMT R61, RZ, 0x7610, R61 ;  /* 0x00007610ff3d7816 */ /* 0x000fc4000000003d */
[----:B----4-:R-:W-:-:S04]  /*4e840*/  @!P0 LOP3.LUT R3, R3, R2, RZ, 0x3c, !PT ;  /* 0x0000000203038212 */ /* 0x010fc800078e3cff */
[----:B------:R-:W-:-:S04]  /*4e850*/  @!P0 LOP3.LUT R2, R3, R2, RZ, 0x3c, !PT ;  /* 0x0000000203028212 */ /* 0x000fc800078e3cff */
[----:B------:R-:W-:-:S05]  /*4e860*/  @!P0 LOP3.LUT R3, R3, R2, RZ, 0x3c, !PT ;  /* 0x0000000203038212 */ /* 0x000fca00078e3cff */
[----:B------:R0:W4:Y:S04]  /*4e870*/  @!P0 LDG.E.U8 R61, desc[UR24][R2.64] ;  /* 0x00000018023d8981 */ /* 0x000128000c1e1100 */
[----:B------:R-:W0:Y:S04]  /*4e880*/  LDL R2, [R1+0x1ac8] ;  /* 0x001ac80001027983 */ /* 0x000e280000100800 */
[----:B------:R-:W0:Y:S01]  /*4e890*/  LDL R3, [R1+0x1acc] ;  /* 0x001acc0001037983 */ /* 0x000e220000100800 */
[----:B------:R-:W-:Y:S02]  /*4e8a0*/  PRMT R60, RZ, 0x7610, R60 ;  /* 0x00007610ff3c7816 */ /* 0x000fe4000000003c */
[----:B0-----:R-:W-:-:S04]  /*4e8b0*/  @!P0 LOP3.LUT R3, R3, R2, RZ, 0x3c, !PT ;  /* 0x0000000203038212 */ /* 0x001fc800078e3cff */
[----:B------:R-:W-:-:S04]  /*4e8c0*/  @!P0 LOP3.LUT R2, R3, R2, RZ, 0x3c, !PT ;  /* 0x0000000203028212 */ /* 0x000fc800078e3cff */
[----:B------:R-:W-:Y:S01]  /*4e8d0*/  @!P0 LOP3.LUT R3, R3, R2, RZ, 0x3c, !PT ;  /* 0x0000000203038212 */ /* 0x000fe200078e3cff */
[----:B----4-:R0:W-:Y:S04]  /*4e8e0*/  STL [R1+0x3ed8], R61 ;  /* 0x003ed83d01007387 */ /* 0x0101e80000100800 */
[----:B------:R1:W4:Y:S01]  /*4e8f0*/  @!P0 LDG.E.U8 R60, desc[UR24][R2.64] ;  /* 0x00000018023c8981 */ /* 0x000322000c1e1100 */
[----:B------:R-:W-:-:S03]  /*4e900*/  PRMT R59, RZ, 0x7610, R59 ;  /* 0x00007610ff3b7816 */ /* 0x000fc6000000003b */
[----:B0-----:R-:W2:Y:S04]  /*4e910*/  LDL R61, [R1+0x1ab4] ;  /* 0x001ab400013d7983 */ /* 0x001ea80000100800 */
[----:B------:R-:W1:Y:S04]  /*4e920*/  LDL R2, [R1+0x1ac0] ;  /* 0x001ac00001027983 */ /* 0x000e680000100800 */
[----:B------:R-:W1:Y:S02]  /*4e930*/  LDL R3, [R1+0x1ac4] ;  /* 0x001ac40001037983 */ /* 0x000e640000100800 */
[----:B-1----:R-:W-:-:S04]  /*4e940*/  @!P0 LOP3.LUT R3, R3, R2, RZ, 0x3c, !PT ;  /* 0x0000000203038212 */ /* 0x002fc800078e3cff */
[----:B------:R-:W-:-:S04]  /*4e950*/  @!P0 LOP3.LUT R2, R3, R2, RZ, 0x3c, !PT ;  /* 0x0000000203028212 */ /* 0x000fc800078e3cff */
[----:B------:R-:W-:Y:S01]  /*4e960*/  @!P0 LOP3.LUT R3, R3, R2, RZ, 0x3c, !PT ;  /* 0x0000000203038212 */ /* 0x000fe200078e3cff */
[----:B----4-:R0:W-:Y:S04]  /*4e970*/  STL [R1+0x3edc], R60 ;  /* 0x003edc3c01007387 */ /* 0x0101e80000100800 */
[----:B------:R1:W4:Y:S01]  /*4e980*/  @!P0 LDG.E.U8 R59, desc[UR24][R2.64] ;  /* 0x00000018023b8981 */ /* 0x000322000c1e1100 */
[----:B------:R-:W-:-:S03]  /*4e990*/  PRMT R58, RZ, 0x7610, R58 ;  /* 0x00007610ff3a7816 */ /* 0x000fc6000000003a */
[----:B0-----:R-:W3:Y:S04]  /*4e9a0*/  LDL R60, [R1+0x1ab0] ;  /* 0x001ab000013c7983 */ /* 0x001ee80000100800 */
[----:B------:R-:W1:Y:S04]  /*4e9b0*/  LDL R2, [R1+0x1ab8] ;  /* 0x001ab80001027983 */ /* 0x000e680000100800 */
[----:B------:R-:W1:Y:S02]  /*4e9c0*/  LDL R3, [R1+0x1abc] ;  /* 0x001abc0001037983 */ /* 0x000e640000100800 */
[----:B-1----:R-:W-:-:S04]  /*4e9d0*/  @!P0 LOP3.LUT R3, R3, R2, RZ, 0x3c, !PT ;  /* 0x0000000203038212 */ /* 0x002fc800078e3cff */
[----:B------:R-:W-:-:S04]  /*4e9e0*/  @!P0 LOP3.LUT R2, R3, R2, RZ, 0x3c, !PT ;  /* 0x0000000203028212 */ /* 0x000fc800078e3cff */
[----:B------:R-:W-:-:S05]  /*4e9f0*/  @!P0 LOP3.LUT R3, R3, R2, RZ, 0x3c, !PT ;  /* 0x0000000203038212 */ /* 0x000fca00078e3cff */
[----:B------:R2:W3:Y:S01]  /*4ea00*/  @!P0 LDG.E.U8 R58, desc[UR24][R2.64] ;  /* 0x00000018023a8981 */ /* 0x0004e2000c1e1100 */
[----:B------:R-:W-:-:S03]  /*4ea10*/  PRMT R57, RZ, 0x7610, R57 ;  /* 0x00007610ff397816 */ /* 0x000fc60000000039 */
[----:B----4-:R0:W-:Y:S01]  /*4ea20*/  STL [R1+0x3ee0], R59 ;  /* 0x003ee03b01007387 */ /* 0x0101e20000100800 */
[----:B--2---:R-:W-:Y:S02]  /*4ea30*/  @!P0 IMAD.MOV.U32 R2, RZ, RZ, R61 ;  /* 0x000000ffff028224 */ /* 0x004fe400078e003d */
[----:B---3--:R-:W-:Y:S01]  /*4ea40*/  @!P0 IMAD.MOV.U32 R3, RZ, RZ, R60 ;  /* 0x000000ffff038224 */ /* 0x008fe200078e003c */
[----:B0-----:R-:W2:Y:S04]  /*4ea50*/  LDL R59, [R1+0x1aac] ;  /* 0x001aac00013b7983 */ /* 0x001ea80000100800 */
[----:B------:R2:W3:Y:S04]  /*4ea60*/  @!P0 LDG.E.U8 R57, desc[UR24][R2.64] ;  /* 0x0000001802398981 */ /* 0x0004e8000c1e1100 */
[----:B------:R0:W-:Y:S04]  /*4ea70*/  STL [R1+0x3ee8], R58 ;  /* 0x003ee83a01007387 */ /* 0x0001e80000100800 */
[----:B------:R-:W4:Y:S04]  /*4ea80*/  LDL R61, [R1+0x1a90] ;  /* 0x001a9000013d7983 */ /* 0x000f280000100800 */
[----:B------:R-:W4:Y:S04]  /*4ea90*/  LDL R60, [R1+0x1a94] ;  /* 0x001a9400013c7983 */ /* 0x000f280000100800 */
[----:B0-----:R-:W4:Y:S01]  /*4eaa0*/  LDL R58, [R1+0x1aa8] ;  /* 0x001aa800013a7983 */ /* 0x001f220000100800 */
[----:B------:R-:W-:Y:S01]  /*4eab0*/  PRMT R56, RZ, 0x7610, R56 ;  /* 0x00007610ff387816 */ /* 0x000fe20000000038 */
[----:B--2---:R-:W-:-:S02]  /*4eac0*/  @!P0 IMAD.MOV.U32 R2, RZ, RZ, R59 ;  /* 0x000000ffff028224 */ /* 0x004fc400078e003b */
[----:B---3--:R0:W-:Y:S01]  /*4ead0*/  STL [R1+0x3eec], R57 ;  /* 0x003eec3901007387 */ /* 0x0081e20000100800 */
[----:B------:R-:W-:-:S03]  /*4eae0*/  PRMT R55, RZ, 0x7610, R55 ;  /* 0x00007610ff377816 */ /* 0x000fc60000000037 */
[----:B------:R-:W2:Y:S04]  /*4eaf0*/  LDL R59, [R1+0x1a88] ;  /* 0x001a8800013b7983 */ /* 0x000ea80000100800 */
[----:B0-----:R-:W3:Y:S01]  /*4eb00*/  LDL R57, [R1+0x1aa4] ;  /* 0x001aa40001397983 */ /* 0x001ee20000100800 */
[----:B----4-:R-:W-:-:S03]  /*4eb10*/  @!P0 IMAD.MOV.U32 R3, RZ, RZ, R58 ;  /* 0x000000ffff038224 */ /* 0x010fc600078e003a */
[----:B------:R-:W4:Y:S04]  /*4eb20*/  LDL R58, [R1+0x1a8c] ;  /* 0x001a8c00013a7983 */ /* 0x000f280000100800 */
[----:B------:R3:W2:Y:S04]  /*4eb30*/  @!P0 LDG.E.U8 R56, desc[UR24][R2.64] ;  /* 0x0000001802388981 */ /* 0x0006a8000c1e1100 */
[----:B------:R-:W4:Y:S01]  /*4eb40*/  LDL R3, [R1+0x1aa0] ;  /* 0x001aa00001037983 */ /* 0x000f220000100800 */
[----:B---3--:R-:W-:-:S03]  /*4eb50*/  @!P0 IMAD.MOV.U32 R2, RZ, RZ, R57 ;  /* 0x000000ffff028224 */ /* 0x008fc600078e0039 */
[----:B--2---:R0:W-:Y:S01]  /*4eb60*/  STL [R1+0x3ef0], R56 ;  /* 0x003ef03801007387 */ /* 0x0041e20000100800 */
[----:B------:R-:W-:Y:S02]  /*4eb70*/  PRMT R54, RZ, 0x7610, R54 ;  /* 0x00007610ff367816 */ /* 0x000fe40000000036 */
[----:B------:R-:W-:Y:S02]  /*4eb80*/  PRMT R53, RZ, 0x7610, R53 ;  /* 0x00007610ff357816 */ /* 0x000fe40000000035 */
[----:B------:R-:W-:Y:S01]  /*4eb90*/  PRMT R52, RZ, 0x7610, R52 ;  /* 0x00007610ff347816 */ /* 0x000fe20000000034 */
[----:B------:R-:W2:Y:S04]  /*4eba0*/  LDL R57, [R1+0x1a80] ;  /* 0x001a800001397983 */ /* 0x000ea80000100800 */
[----:B----4-:R1:W3:Y:S04]  /*4ebb0*/  @!P0 LDG.E.U8 R55, desc[UR24][R2.64] ;  /* 0x0000001802378981 */ /* 0x0102e8000c1e1100 */
[----:B0-----:R-:W4:Y:S04]  /*4ebc0*/  LDL R56, [R1+0x1a84] ;  /* 0x001a840001387983 */ /* 0x001f280000100800 */
[----:B------:R-:W1:Y:S04]  /*4ebd0*/  LDL R2, [R1+0x1a98] ;  /* 0x001a980001027983 */ /* 0x000e680000100800 */
[----:B------:R-:W1:Y:S02]  /*4ebe0*/  LDL R3, [R1+0x1a9c] ;  /* 0x001a9c0001037983 */ /* 0x000e640000100800 */
[----:B-1----:R-:W-:-:S04]  /*4ebf0*/  @!P0 LOP3.LUT R3, R3, R2, RZ, 0x3c, !PT ;  /* 0x0000000203038212 */ /* 0x002fc800078e3cff */
[----:B------:R-:W-:-:S04]  /*4ec00*/  @!P0 LOP3.LUT R2, R3, R2, RZ, 0x3c, !PT ;  /* 0x0000000203028212 */ /* 0x000fc800078e3cff */
[----:B------:R-:W-:-:S05]  /*4ec10*/  @!P0 LOP3.LUT R3, R3, R2, RZ, 0x3c, !PT ;  /* 0x0000000203038212 */ /* 0x000fca00078e3cff */
[----:B------:R0:W2:Y:S02]  /*4ec20*/  @!P0 LDG.E.U8 R54, desc[UR24][R2.64] ;  /* 0x0000001802368981 */ /* 0x0000a4000c1e1100 */
[----:B0-----:R-:W-:Y:S02]  /*4ec30*/  @!P0 IMAD.MOV.U32 R2, RZ, RZ, R60 ;  /* 0x000000ffff028224 */ /* 0x001fe400078e003c */
[----:B------:R-:W-:-:S05]  /*4ec40*/  @!P0 IMAD.MOV.U32 R3, RZ, RZ, R61 ;  /* 0x000000ffff038224 */ /* 0x000fca00078e003d */
[----:B------:R0:W4:Y:S04]  /*4ec50*/  @!P0 LDG.E.U8 R53, desc[UR24][R2.64] ;  /* 0x0000001802358981 */ /* 0x000128000c1e1100 */
[----:B---3--:R-:W-:Y:S01]  /*4ec60*/  STL [R1+0x3ef4], R55 ;  /* 0x003ef43701007387 */ /* 0x008fe20000100800 */
[----:B0-----:R-:W-:Y:S02]  /*4ec70*/  @!P0 IMAD.MOV.U32 R2, RZ, RZ, R58 ;  /* 0x000000ffff028224 */ /* 0x001fe400078e003a */
[----:B------:R-:W-:-:S05]  /*4ec80*/  @!P0 IMAD.MOV.U32 R3, RZ, RZ, R59 ;  /* 0x000000ffff038224 */ /* 0x000fca00078e003b */
[----:B------:R4:W3:Y:S04]  /*4ec90*/  @!P0 LDG.E.U8 R52, desc[UR24][R2.64] ;  /* 0x0000001802348981 */ /* 0x0008e8000c1e1100 */
[----:B--2---:R0:W-:Y:S04]  /*4eca0*/  STL [R1+0x3ee4], R54 ;  /* 0x003ee43601007387 */ /* 0x0041e80000100800 */
[----:B------:R-:W2:Y:S04]  /*4ecb0*/  LDL R60, [R1+0x1a78] ;  /* 0x001a7800013c7983 */ /* 0x000ea80000100800 */
[----:B0-----:R-:W2:Y:S01]  /*4ecc0*/  LDL R54, [R1+0x1a7c] ;  /* 0x001a7c0001367983 */ /* 0x001ea20000100800 */
[----:B------:R-:W-:Y:S01]  /*4ecd0*/  PRMT R51, RZ, 0x7610, R51 ;  /* 0x00007610ff337816 */ /* 0x000fe20000000033 */
[----:B----4-:R-:W-:-:S02]  /*4ece0*/  @!P0 IMAD.MOV.U32 R2, RZ, RZ, R56 ;  /* 0x000000ffff028224 */ /* 0x010fc400078e0038 */
[----:B------:R-:W-:Y:S01]  /*4ecf0*/  @!P0 IMAD.MOV.U32 R3, RZ, RZ, R57 ;  /* 0x000000ffff038224 */ /* 0x000fe200078e0039 */
[----:B------:R0:W-:Y:S04]  /*4ed00*/  STL [R1+0x3ef8], R53 ;  /* 0x003ef83501007387 */ /* 0x0001e80000100800 */
[----:B------:R-:W4:Y:S04]  /*4ed10*/  LDL R59, [R1+0x1a70] ;  /* 0x001a7000013b7983 */ /* 0x000f280000100800 */
[----:B------:R-:W4:Y:S04]  /*4ed20*/  LDL R58, [R1+0x1a74] ;  /* 0x001a7400013a7983 */ /* 0x000f280000100800 */
[----:B------:R2:W4:Y:S01]  /*4ed30*/  @!P0 LDG.E.U8 R51, desc[UR24][R2.64] ;  /* 0x0000001802338981 */ /* 0x000522000c1e1100 */
[----:B------:R-:W-:-:S03]  /*4ed40*/  PRMT R50, RZ, 0x7610, R50 ;  /* 0x00007610ff327816 */ /* 0x000fc60000000032 */
[----:B---3--:R1:W-:Y:S04]  /*4ed50*/  STL [R1+0x3efc], R52 ;  /* 0x003efc3401007387 */ /* 0x0083e80000100800 */
[----:B------:R-:W3:Y:S04]  /*4ed60*/  LDL R57, [R1+0x1a68] ;  /* 0x001a680001397983 */ /* 0x000ee80000100800 */
[----:B------:R-:W3:Y:S04]  /*4ed70*/  LDL R56, [R1+0x1a6c] ;  /* 0x001a6c0001387983 */ /* 0x000ee80000100800 */
[----:B------:R-:W3:Y:S04]  /*4ed80*/  LDL R55, [R1+0x1a60] ;  /* 0x001a600001377983 */ /* 0x000ee80000100800 */
[----:B0-----:R-:W3:Y:S01]  /*4ed90*/  LDL R53, [R1+0x1a64] ;  /* 0x001a640001357983 */ /* 0x001ee20000100800 */
[----:B--2---:R-:W-:-:S02]  /*4eda0*/  @!P0 IMAD.MOV.U32 R3, RZ, RZ, R60 ;  /* 0x000000ffff038224 */ /* 0x004fc400078e003c */
[----:B------:R-:W-:-:S05]  /*4edb0*/  @!P0 IMAD.MOV.U32 R2, RZ, RZ, R54 ;  /* 0x000000ffff028224 */ /* 0x000fca00078e0036 */
[----:B------:R0:W2:Y:S01]  /*4edc0*/  @!P0 LDG.E.U8 R50, desc[UR24][R2.64] ;  /* 0x0000001802328981 */ /* 0x0000a2000c1e1100 */
[----:B------:R-:W-:Y:S02]  /*4edd0*/  PRMT R49, RZ, 0x7610, R49 ;  /* 0x00007610ff317816 */ /* 0x000fe40000000031 */
[----:B------:R-:W-:Y:S01]  /*4ede0*/  PRMT R48, RZ, 0x7610, R48 ;  /* 0x00007610ff307816 */ /* 0x000fe20000000030 */
[----:B----4-:R4:W-:Y:S04]  /*4edf0*/  STL [R1+0x3f00], R51 ;  /* 0x003f003301007387 */ /* 0x0109e80000100800 */
[----:B------:R-:W4:Y:S04]  /*4ee00*/  LDL R54, [R1+0x1a58] ;  /* 0x001a580001367983 */ /* 0x000f280000100800 */
[----:B-1----:R-:W4:Y:S01]  /*4ee10*/  LDL R52, [R1+0x1a5c] ;  /* 0x001a5c0001347983 */ /* 0x002f220000100800 */
[----:B0-----:R-:W-:-:S02]  /*4ee20*/  @!P0 IMAD.MOV.U32 R2, RZ, RZ, R58 ;  /* 0x000000ffff028224 */ /* 0x001fc400078e003a */
[----:B------:R-:W-:-:S05]  /*4ee30*/  @!P0 IMAD.MOV.U32 R3, RZ, RZ, R59 ;  /* 0x000000ffff038224 */ /* 0x000fca00078e003b */
[----:B------:R3:W4:Y:S02]  /*4ee40*/  @!P0 LDG.E.U8 R49, desc[UR24][R2.64] ;  /* 0x0000001802318981 */ /* 0x000724000c1e1100 */
[----:B---3--:R-:W-:Y:S02]  /*4ee50*/  @!P0 IMAD.MOV.U32 R2, RZ, RZ, R56 ;  /* 0x000000ffff028224 */ /* 0x008fe400078e0038 */
[----:B------:R-:W-:-:S05]  /*4ee60*/  @!P0 IMAD.MOV.U32 R3, RZ, RZ, R57 ;  /* 0x000000ffff038224 */ /* 0x000fca00078e0039 */
[----:B------:R0:W3:Y:S04]  /*4ee70*/  @!P0 LDG.E.U8 R48, desc[UR24][R2.64] ;  /* 0x0000001802308981 */ /* 0x0000e8000c1e1100 */
[----:B--2---:R1:W-:Y:S04]  /*4ee80*/  STL [R1+0x3f04], R50 ;  /* 0x003f043201007387 */ /* 0x0043e80000100800 */
[----:B----4-:R-:W2:Y:S04]  /*4ee90*/  LDL R51, [R1+0x1a50] ;  /* 0x001a500001337983 */ /* 0x010ea80000100800 */
[----:B-1----:R-:W4:Y:S01]  /*4eea0*/  LDL R50, [R1+0x1a54] ;  /* 0x001a540001327983 */ /* 0x002f220000100800 */
[----:B------:R-:W-:Y:S01]  /*4eeb0*/  PRMT R47, RZ, 0x7610, R47 ;  /* 0x00007610ff2f7816 */ /* 0x000fe2000000002f */
[----:B0-----:R-:W-:-:S02]  /*4eec0*/  @!P0 IMAD.MOV.U32 R2, RZ, RZ, R53 ;  /* 0x000000ffff028224 */ /* 0x001fc400078e0035 */
[----:B------:R-:W-:-:S05]  /*4eed0*/  @!P0 IMAD.MOV.U32 R3, RZ, RZ, R55 ;  /* 0x000000ffff038224 */ /* 0x000fca00078e0037 */
[----:B------:R0:W4:Y:S01]  /*4eee0*/  @!P0 LDG.E.U8 R47, desc[UR24][R2.64] ;  /* 0x00000018022f8981 */ /* 0x000122000c1e1100 */
[----:B------:R-:W-:-:S03]  /*4eef0*/  PRMT R46, RZ, 0x7610, R46 ;  /* 0x00007610ff2e7816 */ /* 0x000fc6000000002e */
[----:B------:R1:W-:Y:S01]  /*4ef00*/  STL [R1+0x3f08], R49 ;  /* 0x003f083101007387 */ /* 0x0003e20000100800 */
[----:B------:R-:W-:Y:S01]  /*4ef10*/  PRMT R45, RZ, 0x7610, R45 ;  /* 0x00007610ff2d7816 */ /* 0x000fe2000000002d */
[----:B0-----:R-:W-:Y:S02]  /*4ef20*/  @!P0 IMAD.MOV.U32 R2, RZ, RZ, R52 ;  /* 0x000000ffff028224 */ /* 0x001fe400078e0034 */
[----:B------:R-:W-:Y:S01]  /*4ef30*/  @!P0 IMAD.MOV.U32 R3, RZ, RZ, R54 ;  /* 0x000000ffff038224 */ /* 0x000fe200078e0036 */
[----:B---3--:R-:W-:Y:S04]  /*4ef40*/  STL [R1+0x3f0c], R48 ;  /* 0x003f0c3001007387 */ /* 0x008fe80000100800 */
[----:B------:R-:W3:Y:S04]  /*4ef50*/  LDL R53, [R1+0x1a48] ;  /* 0x001a480001357983 */ /* 0x000ee80000100800 */
[----:B-1----:R-:W3:Y:S04]  /*4ef60*/  LDL R49, [R1+0x1a4c] ;  /* 0x001a4c0001317983 */ /* 0x002ee80000100800 */
[----:B------:R2:W3:Y:S02]  /*4ef70*/  @!P0 LDG.E.U8 R46, desc[UR24][R2.64] ;  /* 0x00000018022e8981 */ /* 0x0004e4000c1e1100 */
[----:B--2---:R-:W-:-:S02]  /*4ef80*/  @!P0 IMAD.MOV.U32 R3, RZ, RZ, R51 ;  /* 0x000000ffff038224 */ /* 0x004fc400078e0033 */
[----:B----4-:R-:W-:-:S05]  /*4ef90*/  @!P0 IMAD.MOV.U32 R2, RZ, RZ, R50 ;  /* 0x000000ffff028224 */ /* 0x010fca00078e0032 */
[----:B------:R3:W2:Y:S04]  /*4efa0*/  @!P0 LDG.E.U8 R45, desc[UR24][R2.64] ;  /* 0x00000018022d8981 */ /* 0x0006a8000c1e1100 */
[----:B------:R0:W-:Y:S04]  /*4efb0*/  STL [R1+0x3f10], R47 ;  /* 0x003f102f01007387 */ /* 0x0001e80000100800 */
[----:B------:R-:W4:Y:S04]  /*4efc0*/  LDL R52, [R1+0x1a40] ;  /* 0x001a400001347983 */ /* 0x000f280000100800 */
[----:B0-----:R-:W4:Y:S01]  /*4efd0*/  LDL R47, [R1+0x1a44] ;  /* 0x001a4400012f7983 */ /* 0x001f220000100800 */
[----:B------:R-:W-:Y:S01]  /*4efe0*/  PRMT R44, RZ, 0x7610, R44 ;  /* 0x00007610ff2c7816 */ /* 0x000fe2000000002c */
[----:B---3--:R-:W-:-:S02]  /*4eff0*/  @!P0 IMAD.MOV.U32 R3, RZ, RZ, R53 ;  /* 0x000000ffff038224 */ /* 0x008fc400078e0035 */
[----:B------:R-:W-:Y:S01]  /*4f000*/  @!P0 IMAD.MOV.U32 R2, RZ, RZ, R49 ;  /* 0x000000ffff028224 */ /* 0x000fe200078e0031 */
[----:B------:R0:W-:Y:S04]  /*4f010*/  STL [R1+0x3f14], R46 ;  /* 0x003f142e01007387 */ /* 0x0001e80000100800 */
[----:B------:R-:W3:Y:S04]  /*4f020*/  LDL R51, [R1+0x1a38] ;  /* 0x001a380001337983 */ /* 0x000ee80000100800 */
[----:B------:R-:W3:Y:S04]  /*4f030*/  LDL R50, [R1+0x1a3c] ;  /* 0x001a3c0001327983 */ /* 0x000ee80000100800 */
[----:B------:R-:W3:Y:S04]  /*4f040*/  LDL R48, [R1+0x1a34] ;  /* 0x001a340001307983 */ /* 0x000ee80000100800 */
[----:B------:R4:W3:Y:S01]  /*4f050*/  @!P0 LDG.E.U8 R44, desc[UR24][R2.64] ;  /* 0x00000018022c8981 */ /* 0x0008e2000c1e1100 */
[----:B------:R-:W-:-:S03]  /*4f060*/  PRMT R43, RZ, 0x7610, R43 ;  /* 0x00007610ff2b7816 */ /* 0x000fc6000000002b */
[----:B--2---:R1:W-:Y:S04]  /*4f070*/  STL [R1+0x3f18], R45 ;  /* 0x003f182d01007387 */ /* 0x0043e80000100800 */
[----:B------:R-:W2:Y:S01]  /*4f080*/  LDL R49, [R1+0x1a30] ;  /* 0x001a300001317983 */ /* 0x000ea20000100800 */
[----:B----4-:R-:W-:Y:S01]  /*4f090*/  @!P0 IMAD.MOV.U32 R3, RZ, RZ, R52 ;  /* 0x000000ffff038224 */ /* 0x010fe200078e0034 */
[----:B------:R-:W-:Y:S02]  /*4f0a0*/  PRMT R42, RZ, 0x7610, R42 ;  /* 0x00007610ff2a7816 */ /* 0x000fe4000000002a */
[----:B0-----:R-:W4:Y:S01]  /*4f0b0*/  LDL R46, [R1+0x1a2c] ;  /* 0x001a2c00012e7983 */ /* 0x001f220000100800 */
[----:B------:R-:W-:-:S05]  /*4f0c0*/  @!P0 IMAD.MOV.U32 R2, RZ, RZ, R47 ;  /* 0x000000ffff028224 */ /* 0x000fca00078e002f */
[----:B------:R3:W4:Y:S01]  /*4f0d0*/  @!P0 LDG.E.U8 R43, desc[UR24][R2.64] ;  /* 0x00000018022b8981 */ /* 0x000722000c1e1100 */
[----:B------:R-:W-:Y:S01]  /*4f0e0*/  PRMT R41, RZ, 0x7610, R41 ;  /* 0x00007610ff297816 */ /* 0x000fe20000000029 */
[----:B---3--:R-:W-:Y:S02]  /*4f0f0*/  @!P0 IMAD.MOV.U32 R2, RZ, RZ, R50 ;  /* 0x000000ffff028224 */ /* 0x008fe400078e0032 */
[----:B------:R-:W-:Y:S01]  /*4f100*/  @!P0 IMAD.MOV.U32 R3, RZ, RZ, R51 ;  /* 0x000000ffff038224 */ /* 0x000fe200078e0033 */
[----:B------:R0:W-:Y:S04]  /*4f110*/  STL [R1+0x3f1c], R44 ;  /* 0x003f1c2c01007387 */ /* 0x0001e80000100800 */
[----:B------:R-:W3:Y:S04]  /*4f120*/  LDL R47, [R1+0x1a28] ;  /* 0x001a2800012f7983 */ /* 0x000ee80000100800 */
[----:B-1----:R-:W3:Y:S04]  /*4f130*/  LDL R45, [R1+0x1a24] ;  /* 0x001a2400012d7983 */ /* 0x002ee80000100800 */
[----:B------:R1:W3:Y:S02]  /*4f140*/  @!P0 LDG.E.U8 R42, desc[UR24][R2.64] ;  /* 0x00000018022a8981 */ /* 0x0002e4000c1e1100 */
[----:B-1----:R-:W-:-:S02]  /*4f150*/  @!P0 IMAD.MOV.U32 R2, RZ, RZ, R48 ;  /* 0x000000ffff028224 */ /* 0x002fc400078e0030 */
[----:B--2---:R-:W-:-:S05]  /*4f160*/  @!P0 IMAD.MOV.U32 R3, RZ, RZ, R49 ;  /* 0x000000ffff038224 */ /* 0x004fca00078e0031 */
[----:B------:R1:W2:Y:S04]  /*4f170*/  @!P0 LDG.E.U8 R41, desc[UR24][R2.64] ;  /* 0x0000001802298981 */ /* 0x0002a8000c1e1100 */
[----:B----4-:R4:W-:Y:S04]  /*4f180*/  STL [R1+0x3f20], R43 ;  /* 0x003f202b01007387 */ /* 0x0109e80000100800 */
[----:B------:R-:W2:Y:S04]  /*4f190*/  LDL R50, [R1+0x1a18] ;  /* 0x001a180001327983 */ /* 0x000ea80000100800 */
[----:B0-----:R-:W2:Y:S04]  /*4f1a0*/  LDL R44, [R1+0x1a1c] ;  /* 0x001a1c00012c7983 */ /* 0x001ea80000100800 */
[----:B----4-:R-:W4:Y:S01]  /*4f1b0*/  LDL R43, [R1+0x1a20] ;  /* 0x001a2000012b7983 */ /* 0x010f220000100800 */
[----:B------:R-:W-:Y:S01]  /*4f1c0*/  PRMT R40, RZ, 0x7610, R40 ;  /* 0x00007610ff287816 */ /* 0x000fe20000000028 */
[----:B-1----:R-:W-:-:S02]  /*4f1d0*/  @!P0 IMAD.MOV.U32 R2, RZ, RZ, R46 ;  /* 0x000000ffff028224 */ /* 0x002fc400078e002e */
[----:B---3--:R-:W-:Y:S01]  /*4f1e0*/  @!P0 IMAD.MOV.U32 R3, RZ, RZ, R47 ;  /* 0x000000ffff038224 */ /* 0x008fe200078e002f */
[----:B------:R-:W-:Y:S04]  /*4f1f0*/  STL [R1+0x3f24], R42 ;  /* 0x003f242a01007387 */ /* 0x000fe80000100800 */
[----:B------:R-:W3:Y:S04]  /*4f200*/  LDL R49, [R1+0x1a10] ;  /* 0x001a100001317983 */ /* 0x000ee80000100800 */
[----:B------:R-:W3:Y:S04]  /*4f210*/  LDL R48, [R1+0x1a14] ;  /* 0x001a140001307983 */ /* 0x000ee80000100800 */
[----:B------:R0:W3:Y:S01]  /*4f220*/  @!P0 LDG.E.U8 R40, desc[UR24][R2.64] ;  /* 0x0000001802288981 */ /* 0x0000e2000c1e1100 */
[----:B------:R-:W-:-:S03]  /*4f230*/  PRMT R39, RZ, 0x7610, R39 ;  /* 0x00007610ff277816 */ /* 0x000fc60000000027 */
[----:B--2---:R1:W-:Y:S04]  /*4f240*/  STL [R1+0x3f28], R41 ;  /* 0x003f282901007387 */ /* 0x0043e80000100800 */
[----:B------:R-:W2:Y:S04]  /*4f250*/  LDL R47, [R1+0x1a08] ;  /* 0x001a0800012f7983 */ /* 0x000ea80000100800 */
[----:B------:R-:W2:Y:S01]  /*4f260*/  LDL R46, [R1+0x1a0c] ;  /* 0x001a0c00012e7983 */ /* 0x000ea20000100800 */
[----:B0-----:R-:W-:Y:S01]  /*4f270*/  @!P0 IMAD.MOV.U32 R2, RZ, RZ, R45 ;  /* 0x000000ffff028224 */ /* 0x001fe200078e002d */
[----:B------:R-:W-:-:S02]  /*4f280*/  PRMT R38, RZ, 0x7610, R38 ;  /* 0x00007610ff267816 */ /* 0x000fc40000000026 */
[----:B------:R-:W-:Y:S02]  /*4f290*/  PRMT R37, RZ, 0x7610, R37 ;  /* 0x00007610ff257816 */ /* 0x000fe40000000025 */
[----:B------:R-:W-:Y:S01]  /*4f2a0*/  PRMT R36, RZ, 0x7610, R36 ;  /* 0x00007610ff247816 */ /* 0x000fe20000000024 */
[----:B-1----:R-:W2:Y:S01]  /*4f2b0*/  LDL R41, [R1+0x1a04] ;  /* 0x001a040001297983 */ /* 0x002ea20000100800 */
[----:B----4-:R-:W-:-:S05]  /*4f2c0*/  @!P0 IMAD.MOV.U32 R3, RZ, RZ, R43 ;  /* 0x000000ffff038224 */ /* 0x010fca00078e002b */
[----:B------:R0:W4:Y:S02]  /*4f2d0*/  @!P0 LDG.E.U8 R39, desc[UR24][R2.64] ;  /* 0x0000001802278981 */ /* 0x000124000c1e1100 */
[----:B0-----:R-:W-:Y:S02]  /*4f2e0*/  @!P0 IMAD.MOV.U32 R2, RZ, RZ, R44 ;  /* 0x000000ffff028224 */ /* 0x001fe400078e002c */
[----:B------:R-:W-:-:S05]  /*4f2f0*/  @!P0 IMAD.MOV.U32 R3, RZ, RZ, R50 ;  /* 0x000000ffff038224 */ /* 0x000fca00078e0032 */
[----:B------:R0:W4:Y:S04]  /*4f300*/  @!P0 LDG.E.U8 R38, desc[UR24][R2.64] ;  /* 0x0000001802268981 */ /* 0x000128000c1e1100 */
[----:B---3--:R1:W-:Y:S04]  /*4f310*/  STL [R1+0x3f2c], R40 ;  /* 0x003f2c2801007387 */ /* 0x0083e80000100800 */
[----:B------:R-:W3:Y:S04]  /*4f320*/  LDL R45, [R1+0x1a00] ;  /* 0x001a0000012d7983 */ /* 0x000ee80000100800 */
[----:B------:R-:W3:Y:S01]  /*4f330*/  LDL R43, [R1+0x19fc] ;  /* 0x0019fc00012b7983 */ /* 0x000ee20000100800 */
[----:B0-----:R-:W-:-:S02]  /*4f340*/  @!P0 IMAD.MOV.U32 R2, RZ, RZ, R48 ;  /* 0x000000ffff028224 */ /* 0x001fc400078e0030 */
[----:B------:R-:W-:-:S05]  /*4f350*/  @!P0 IMAD.MOV.U32 R3, RZ, RZ, R49 ;  /* 0x000000ffff038224 */ /* 0x000fca00078e0031 */
[----:B------:R2:W3:Y:S02]  /*4f360*/  @!P0 LDG.E.U8 R37, desc[UR24][R2.64] ;  /* 0x0000001802258981 */ /* 0x0004e4000c1e1100 */
[----:B--2---:R-:W-:Y:S02]  /*4f370*/  @!P0 IMAD.MOV.U32 R3, RZ, RZ, R47 ;  /* 0x000000ffff038224 */ /* 0x004fe400078e002f */
[----:B------:R-:W-:-:S05]  /*4f380*/  @!P0 IMAD.MOV.U32 R2, RZ, RZ, R46 ;  /* 0x000000ffff028224 */ /* 0x000fca00078e002e */
[----:B------:R0:W2:Y:S04]  /*4f390*/  @!P0 LDG.E.U8 R36, desc[UR24][R2.64] ;  /* 0x0000001802248981 */ /* 0x0000a8000c1e1100 */
[----:B----4-:R4:W-:Y:S04]  /*4f3a0*/  STL [R1+0x3f30], R39 ;  /* 0x003f302701007387 */ /* 0x0109e80000100800 */
[----:B------:R-:W2:Y:S04]  /*4f3b0*/  LDL R44, [R1+0x19f8] ;  /* 0x0019f800012c7983 */ /* 0x000ea80000100800 */
[----:B------:R-:W2:Y:S04]  /*4f3c0*/  LDL R42, [R1+0x19f0] ;  /* 0x0019f000012a7983 */ /* 0x000ea80000100800 */
[----:B-1----:R-:W2:Y:S01]  /*4f3d0*/  LDL R40, [R1+0x19f4] ;  /* 0x0019f40001287983 */ /* 0x002ea20000100800 */
[----:B------:R-:W-:Y:S01]  /*4f3e0*/  PRMT R35, RZ, 0x7610, R35 ;  /* 0x00007610ff237816 */ /* 0x000fe20000000023 */
[----:B0-----:R-:W-:-:S02]  /*4f3f0*/  @!P0 IMAD.MOV.U32 R2, RZ, RZ, R41 ;  /* 0x000000ffff028224 */ /* 0x001fc400078e0029 */
[----:B------:R-:W-:Y:S01]  /*4f400*/  STL [R1+0x3f34], R38 ;  /* 0x003f342601007387 */ /* 0x000fe20000100800 */
[----:B---3--:R-:W-:-:S05]  /*4f410*/  @!P0 IMAD.MOV.U32 R3, RZ, RZ, R45 ;  /* 0x000000ffff038224 */ /* 0x008fca00078e002d */
[----:B------:R0:W3:Y:S04]  /*4f420*/  @!P0 LDG.E.U8 R35, desc[UR24][R2.64] ;  /* 0x0000001802238981 */ /* 0x0000e8000c1e1100 */
[----:B------:R1:W-:Y:S04]  /*4f430*/  STL [R1+0x3f38], R37 ;  /* 0x003f382501007387 */ /* 0x0003e80000100800 */
[----:B------:R-:W3:Y:S04]  /*4f440*/  LDL R47, [R1+0x19e8] ;  /* 0x0019e800012f7983 */ /* 0x000ee80000100800 */
[----:B----4-:R-:W4:Y:S04]  /*4f450*/  LDL R39, [R1+0x19ec] ;  /* 0x0019ec0001277983 */ /* 0x010f280000100800 */
[----:B-1----:R-:W4:Y:S04]  /*4f460*/  LDL R37, [R1+0x19e4] ;  /* 0x0019e40001257983 */ /* 0x002f280000100800 */
[----:B--2---:R-:W-:Y:S04]  /*4f470*/  STL [R1+0x3f3c], R36 ;  /* 0x003f3c2401007387 */ /* 0x004fe80000100800 */
[----:B------:R-:W2:Y:S01]  /*4f480*/  LDL R41, [R1+0x19e0] ;  /* 0x0019e00001297983 */ /* 0x000ea20000100800 */
[----:B------:R-:W-:Y:S01]  /*4f490*/  PRMT R34, RZ, 0x7610, R34 ;  /* 0x00007610ff227816 */ /* 0x000fe20000000022 */
[----:B0-----:R-:W-:Y:S01]  /*4f4a0*/  @!P0 IMAD.MOV.U32 R2, RZ, RZ, R43 ;  /* 0x000000ffff028224 */ /* 0x001fe200078e002b */
[----:B------:R-:W-:-:S02]  /*4f4b0*/  PRMT R33, RZ, 0x7610, R33 ;  /* 0x00007610ff217816 */ /* 0x000fc40000000021 */
[----:B------:R-:W-:Y:S01]  /*4f4c0*/  PRMT R32, RZ, 0x7610, R32 ;  /* 0x00007610ff207816 */ /* 0x000fe20000000020 */
[----:B------:R-:W2:Y:S01]  /*4f4d0*/  LDL R45, [R1+0x19dc] ;  /* 0x0019dc00012d7983 */ /* 0x000ea20000100800 */
[----:B------:R-:W-:-:S05]  /*4f4e0*/  @!P0 IMAD.MOV.U32 R3, RZ, RZ, R44 ;  /* 0x000000ffff038224 */ /* 0x000fca00078e002c */
[----:B------:R0:W2:Y:S02]  /*4f4f0*/  @!P0 LDG.E.U8 R34, desc[UR24][R2.64] ;  /* 0x0000001802228981 */ /* 0x0000a4000c1e1100 */
[----:B0-----:R-:W-:Y:S02]  /*4f500*/  @!P0 IMAD.MOV.U32 R2, RZ, RZ, R40 ;  /* 0x000000ffff028224 */ /* 0x001fe400078e0028 */
[----:B------:R-:W-:-:S05]  /*4f510*/  @!P0 IMAD.MOV.U32 R3, RZ, RZ, R42 ;  /* 0x000000ffff038224 */ /* 0x000fca00078e002a */
[----:B------:R0:W2:Y:S04]  /*4f520*/  @!P0 LDG.E.U8 R33, desc[UR24][R2.64] ;  /* 0x0000001802218981 */ /* 0x0000a8000c1e1100 */
[----:B---3--:R1:W-:Y:S04]  /*4f530*/  STL [R1+0x3f40], R35 ;  /* 0x003f402301007387 */ /* 0x0083e80000100800 */
[----:B------:R-:W3:Y:S01]  /*4f540*/  LDL R46, [R1+0x19d8] ;  /* 0x0019d800012e7983 */ /* 0x000ee20000100800 */
[----:B------:R-:W-:-:S03]  /*4f550*/  PRMT R31, RZ, 0x7610, R31 ;  /* 0x00007610ff1f7816 */ /* 0x000fc6000000001f */
[----:B------:R-:W3:Y:S01]  /*4f560*/  LDL R44, [R1+0x19d0] ;  /* 0x0019d000012c7983 */ /* 0x000ee20000100800 */
[----:B0-----:R-:W-:Y:S02]  /*4f570*/  @!P0 IMAD.MOV.U32 R3, RZ, RZ, R47 ;  /* 0x000000ffff038224 */ /* 0x001fe400078e002f */
[----:B----4-:R-:W-:Y:S01]  /*4f580*/  @!P0 IMAD.MOV.U32 R2, RZ, RZ, R39 ;  /* 0x000000ffff028224 */ /* 0x010fe200078e0027 */
[----:B-1----:R-:W4:Y:S04]  /*4f590*/  LDL R35, [R1+0x19d4] ;  /* 0x0019d40001237983 */ /* 0x002f280000100800 */
[----:B------:R0:W4:Y:S02]  /*4f5a0*/  @!P0 LDG.E.U8 R32, desc[UR24][R2.64] ;  /* 0x0000001802208981 */ /* 0x000124000c1e1100 */
[----:B0-----:R-:W-:-:S02]  /*4f5b0*/  @!P0 IMAD.MOV.U32 R2, RZ, RZ, R37 ;  /* 0x000000ffff028224 */ /* 0x001fc400078e0025 */
[----:B--2---:R-:W-:-:S05]  /*4f5c0*/  @!P0 IMAD.MOV.U32 R3, RZ, RZ, R41 ;  /* 0x000000ffff038224 */ /* 0x004fca00078e0029 */
[----:B------:R0:W2:Y:S04]  /*4f5d0*/  @!P0 LDG.E.U8 R31, desc[UR24][R2.64] ;  /* 0x00000018021f8981 */ /* 0x0000a8000c1e1100 */
[----:B------:R1:W-:Y:S04]  /*4f5e0*/  STL [R1+0x3f44], R34 ;  /* 0x003f442201007387 */ /* 0x0003e80000100800 */
[----:B------:R-:W2:Y:S04]  /*4f5f0*/  LDL R43, [R1+0x19c8] ;  /* 0x0019c800012b7983 */ /* 0x000ea80000100800 */
[----:B------:R-:W2:Y:S04]  /*4f600*/  LDL R42, [R1+0x19cc] ;  /* 0x0019cc00012a7983 */ /* 0x000ea80000100800 */
[----:B------:R-:W2:Y:S04]  /*4f610*/  LDL R40, [R1+0x19c4] ;  /* 0x0019c40001287983 */ /* 0x000ea80000100800 */
[----:B------:R-:W2:Y:S01]  /*4f620*/  LDL R38, [R1+0x28e4] ;  /* 0x0028e40001267983 */ /* 0x000ea20000100800 */
[----:B------:R-:W-:-:S03]  /*4f630*/  PRMT R30, RZ, 0x7610, R30 ;  /* 0x00007610ff1e7816 */ /* 0x000fc6000000001e */
[----:B------:R-:W-:Y:S04]  /*4f640*/  STL [R1+0x3f48], R33 ;  /* 0x003f482101007387 */ /* 0x000fe80000100800 */
[----:B------:R-:W2:Y:S04]  /*4f650*/  LDL R39, [R1+0x19c0] ;  /* 0x0019c00001277983 */ /* 0x000ea80000100800 */
[----:B------:R-:W2:Y:S01]  /*4f660*/  LDL R36, [R1+0x28ec] ;  /* 0x0028ec0001247983 */ /* 0x000ea20000100800 */
[----:B0-----:R-:W-:Y:S02]  /*4f670*/  @!P0 IMAD.MOV.U32 R2, RZ, RZ, R45 ;  /* 0x000000ffff028224 */ /* 0x001fe400078e002d */
[----:B---3--:R-:W-:-:S05]  /*4f680*/  @!P0 IMAD.MOV.U32 R3, RZ, RZ, R46 ;  /* 0x000000ffff038224 */ /* 0x008fca00078e002e */
[----:B------:R0:W3:Y:S04]  /*4f690*/  @!P0 LDG.E.U8 R30, desc[UR24][R2.64] ;  /* 0x00000018021e8981 */ /* 0x0000e8000c1e1100 */
[----:B----4-:R4:W-:Y:S04]  /*4f6a0*/  STL [R1+0x3f4c], R32 ;  /* 0x003f4c2001007387 */ /* 0x0109e80000100800 */
[----:B------:R-:W3:Y:S04]  /*4f6b0*/  LDL R41, [R1+0x19bc] ;  /* 0x0019bc0001297983 */ /* 0x000ee80000100800 */
[----:B------:R-:W3:Y:S01]  /*4f6c0*/  LDL R37, [R1+0x28f4] ;  /* 0x0028f40001257983 */ /* 0x000ee20000100800 */
[----:B0-----:R-:W-:-:S03]  /*4f6d0*/  @!P0 IMAD.MOV.U32 R2, RZ, RZ, R35 ;  /* 0x000000ffff028224 */ /* 0x001fc600078e0023 */
[----:B--2---:R0:W-:Y:S04]  /*4f6e0*/  STL [R1+0x3f50], R31 ;  /* 0x003f501f01007387 */ /* 0x0041e80000100800 */
[----:B-1----:R-:W2:Y:S04]  /*4f6f0*/  LDL R34, [R1+0x28fc] ;  /* 0x0028fc0001227983 */ /* 0x002ea80000100800 */
[----:B------:R-:W2:Y:S04]  /*4f700*/  LDL R35, [R1+0x19b8] ;  /* 0x0019b80001237983 */ /* 0x000ea80000100800 */
[----:B----4-:R-:W4:Y:S04]  /*4f710*/  LDL R32, [R1+0x19b4] ;  /* 0x0019b40001207983 */ /* 0x010f280000100800 */
[----:B------:R-:W4:Y:S04]  /*4f720*/  LDL R33, [R1+0x290c] ;  /* 0x00290c0001217983 */ /* 0x000f280000100800 */
[----:B0-----:R-:W4:Y:S01]  /*4f730*/  LDL R31, [R1+0x2904] ;  /* 0x00290400011f7983 */ /* 0x001f220000100800 */
[----:B------:R-:W-:Y:S01]  /*4f740*/  PRMT R29, RZ, 0x7610, R29 ;  /* 0x00007610ff1d7816 */ /* 0x000fe2000000001d */
[----:B------:R-:W-:Y:S01]  /*4f750*/  @!P0 IMAD.MOV.U32 R3, RZ, RZ, R44 ;  /* 0x000000ffff038224 */ /* 0x000fe200078e002c */
[----:B------:R-:W-:-:S02]  /*4f760*/  PRMT R28, RZ, 0x7610, R28 ;  /* 0x00007610ff1c7816 */ /* 0x000fc4000000001c */
[----:B------:R-:W-:Y:S02]  /*4f770*/  PRMT R27, RZ, 0x7610, R27 ;  /* 0x00007610ff1b7816 */ /* 0x000fe4000000001b */
[----:B------:R-:W-:Y:S02]  /*4f780*/  PRMT R26, RZ, 0x7610, R26 ;  /* 0x00007610ff1a7816 */ /* 0x000fe4000000001a */
[----:B------:R-:W-:Y:S01]  /*4f790*/  PRMT R25, RZ, 0x7610, R25 ;  /* 0x00007610ff197816 */ /* 0x000fe20000000019 */
[----:B------:R0:W4:Y:S01]  /*4f7a0*/  @!P0 LDG.E.U8 R29, desc[UR24][R2.64] ;  /* 0x00000018021d8981 */ /* 0x000122000c1e1100 */
[----:B------:R-:W-:Y:S02]  /*4f7b0*/  PRMT R24, RZ, 0x7610, R24 ;  /* 0x00007610ff187816 */ /* 0x000fe40000000018 */
[----:B------:R-:W-:Y:S02]  /*4f7c0*/  PRMT R23, RZ, 0x7610, R23 ;  /* 0x00007610ff177816 */ /* 0x000fe40000000017 */
[----:B------:R-:W-:-:S02]  /*4f7d0*/  PRMT R22, RZ, 0x7610, R22 ;  /* 0x00007610ff167816 */ /* 0x000fc40000000016 */
[----:B------:R-:W-:Y:S02]  /*4f7e0*/  PRMT R21, RZ, 0x7610, R21 ;  /* 0x00007610ff157816 */ /* 0x000fe40000000015 */
[----:B------:R-:W-:Y:S02]  /*4f7f0*/  PRMT R20, RZ, 0x7610, R20 ;  /* 0x00007610ff147816 */ /* 0x000fe40000000014 */
[----:B------:R-:W-:Y:S02]  /*4f800*/  PRMT R19, RZ, 0x7610, R19 ;  /* 0x00007610ff137816 */ /* 0x000fe40000000013 */
[----:B------:R-:W-:Y:S02]  /*4f810*/  PRMT R18, RZ, 0x7610, R18 ;  /* 0x00007610ff127816 */ /* 0x000fe40000000012 */
[----:B------:R-:W-:Y:S01]  /*4f820*/  PRMT R17, RZ, 0x7610, R17 ;  /* 0x00007610ff117816 */ /* 0x000fe20000000011 */
[----:B------:R-:W4:Y:S01]  /*4f830*/  LDL R44, [R1+0x2928] ;  /* 0x00292800012c7983 */ /* 0x000f220000100800 */
[----:B0-----:R-:W-:-:S02]  /*4f840*/  @!P0 IMAD.MOV.U32 R2, RZ, RZ, R42 ;  /* 0x000000ffff028224 */ /* 0x001fc400078e002a */
[----:B------:R-:W-:Y:S01]  /*4f850*/  @!P0 IMAD.MOV.U32 R3, RZ, RZ, R43 ;  /* 0x000000ffff038224 */ /* 0x000fe200078e002b */
[----:B------:R-:W4:Y:S04]  /*4f860*/  LDL R42, [R1+0x28e0] ;  /* 0x0028e000012a7983 */ /* 0x000f280000100800 */
[----:B------:R-:W4:Y:S04]  /*4f870*/  LDL R43, [R1+0x2930] ;  /* 0x00293000012b7983 */ /* 0x000f280000100800 */
[----:B------:R0:W4:Y:S02]  /*4f880*/  @!P0 LDG.E.U8 R28, desc[UR24][R2.64] ;  /* 0x00000018021c8981 */ /* 0x000124000c1e1100 */
[----:B0-----:R-:W-:-:S02]  /*4f890*/  @!P0 IMAD.MOV.U32 R2, RZ, RZ, R38 ;  /* 0x000000ffff028224 */ /* 0x001fc400078e0026 */
[----:B------:R-:W-:Y:S01]  /*4f8a0*/  @!P0 IMAD.MOV.U32 R3, RZ, RZ, R40 ;  /* 0x000000ffff038224 */ /* 0x000fe200078e0028 */
[----:B------:R-:W4:Y:S04]  /*4f8b0*/  LDL R38, [R1+0x2914] ;  /* 0x0029140001267983 */ /* 0x000f280000100800 */
[----:B------:R-:W4:Y:S04]  /*4f8c0*/  LDL R40, [R1+0x19b0] ;  /* 0x0019b00001287983 */ /* 0x000f280000100800 */
[----:B------:R0:W4:Y:S02]  /*4f8d0*/  @!P0 LDG.E.U8 R27, desc[UR24][R2.64] ;  /* 0x00000018021b8981 */ /* 0x000124000c1e1100 */
[----:B0-----:R-:W-:-:S02]  /*4f8e0*/  @!P0 IMAD.MOV.U32 R3, RZ, RZ, R39 ;  /* 0x000000ffff038224 */ /* 0x001fc400078e0027 */
[----:B------:R-:W4:Y:S01]  /*4f8f0*/  LDL R39, [R1+0x19ac] ;  /* 0x0019ac0001277983 */ /* 0x000f220000100800 */
[----:B------:R-:W-:-:S03]  /*4f900*/  @!P0 IMAD.MOV.U32 R2, RZ, RZ, R36 ;  /* 0x000000ffff028224 */ /* 0x000fc600078e0024 */
[----:B------:R-:W4:Y:S04]  /*4f910*/  LDL R36, [R1+0x291c] ;  /* 0x00291c0001247983 */ /* 0x000f280000100800 */
[----:B------:R3:W4:Y:S02]  /*4f920*/  @!P0 LDG.E.U8 R26, desc[UR24][R2.64] ;  /* 0x00000018021a8981 */ /* 0x000724000c1e1100 */
[----:B---3--:R-:W-:Y:S02]  /*4f930*/  @!P0 IMAD.MOV.U32 R2, RZ, RZ, R37 ;  /* 0x000000ffff028224 */ /* 0x008fe400078e0025 */
[----:B------:R-:W-:Y:S01]  /*4f940*/  @!P0 IMAD.MOV.U32 R3, RZ, RZ, R41 ;  /* 0x000000ffff038224 */ /* 0x000fe200078e0029 */
[----:B------:R-:W3:Y:S04]  /*4f950*/  LDL R37, [R1+0x2924] ;  /* 0x0029240001257983 */ /* 0x000ee80000100800 */
[----:B------:R-:W3:Y:S04]  /*4f960*/  LDL R41, [R1+0x28e8] ;  /* 0x0028e80001297983 */ /* 0x000ee80000100800 */
[----:B------:R2:W3:Y:S02]  /*4f970*/  @!P0 LDG.E.U8 R25, desc[UR24][R2.64] ;  /* 0x0000001802198981 */ /* 0x0004e4000c1e1100 */
[----:B--2---:R-:W-:-:S02]  /*4f980*/  @!P0 IMAD.MOV.U32 R2, RZ, RZ, R34 ;  /* 0x000000ffff028224 */ /* 0x004fc400078e0022 */
[----:B------:R-:W-:Y:S01]  /*4f990*/  @!P0 IMAD.MOV.U32 R3, RZ, RZ, R35 ;  /* 0x000000ffff038224 */ /* 0x000fe200078e0023 */
[----:B------:R-:W2:Y:S04]  /*4f9a0*/  LDL R34, [R1+0x292c] ;  /* 0x00292c0001227983 */ /* 0x000ea80000100800 */
[----:B------:R-:W2:Y:S04]  /*4f9b0*/  LDL R35, [R1+0x28f0] ;  /* 0x0028f00001237983 */ /* 0x000ea80000100800 */
[----:B------:R4:W2:Y:S02]  /*4f9c0*/  @!P0 LDG.E.U8 R24, desc[UR24][R2.64] ;  /* 0x0000001802188981 */ /* 0x0008a4000c1e1100 */
[----:B----4-:R-:W-:-:S02]  /*4f9d0*/  @!P0 IMAD.MOV.U32 R2, RZ, RZ, R31 ;  /* 0x000000ffff028224 */ /* 0x010fc400078e001f */
[----:B------:R-:W4:Y:S01]  /*4f9e0*/  LDL R31, [R1+0x2934] ;  /* 0x00293400011f7983 */ /* 0x000f220000100800 */
[----:B------:R-:W-:-:S03]  /*4f9f0*/  @!P0 IMAD.MOV.U32 R3, RZ, RZ, R32 ;  /* 0x000000ffff038224 */ /* 0x000fc600078e0020 */
[----:B------:R-:W4:Y:S04]  /*4fa00*/  LDL R32, [R1+0x28f8] ;  /* 0x0028f80001207983 */ /* 0x000f280000100800 */
[----:B------:R0:W4:Y:S02]  /*4fa10*/  @!P0 LDG.E.U8 R23, desc[UR24][R2.64] ;  /* 0x0000001802178981 */ /* 0x000124000c1e1100 */
[----:B0-----:R-:W-:Y:S02]  /*4fa20*/  @!P0 IMAD.MOV.U32 R2, RZ, RZ, R33 ;  /* 0x000000ffff028224 */ /* 0x001fe400078e0021 */
[----:B------:R-:W4:Y:S01]  /*4fa30*/  LDL R33, [R1+0x293c] ;  /* 0x00293c0001217983 */ /* 0x000f220000100800 */
[----:B------:R-:W-:-:S03]  /*4fa40*/  @!P0 IMAD.MOV.U32 R3, RZ, RZ, R40 ;  /* 0x000000ffff038224 */ /* 0x000fc600078e0028 */
[----:B------:R-:W4:Y:S04]  /*4fa50*/  LDL R40, [R1+0x2900] ;  /* 0x0029000001287983 */ /* 0x000f280000100800 */
[----:B------:R0:W4:Y:S02]  /*4fa60*/  @!P0 LDG.E.U8 R22, desc[UR24][R2.64] ;  /* 0x0000001802168981 */ /* 0x000124000c1e1100 */
[----:B0-----:R-:W-:Y:S02]  /*4fa70*/  @!P0 IMAD.MOV.U32 R2, RZ, RZ, R38 ;  /* 0x000000ffff028224 */ /* 0x001fe400078e0026 */
        /* <DEDUP_REMOVED lines=9> */
[----:B---3--:R-:W-:-:S02]  /*4fb10*/  @!P0 IMAD.MOV.U32 R2, RZ, RZ, R37 ;  /* 0x000000ffff028224 */ /* 0x008fc400078e0025 */
[----:B------:R-:W-:Y:S01]  /*4fb20*/  @!P0 IMAD.MOV.U32 R3, RZ, RZ, R41 ;  /* 0x000000ffff038224 */ /* 0x000fe200078e0029 */
[----:B------:R-:W3:Y:S01]  /*4fb30*/  LDL R37, [R1+0x2910] ;  /* 0x0029100001257983 */ /* 0x000ee20000100800 */
[----:B------:R-:W-:-:S03]  /*4fb40*/  PRMT R16, RZ, 0x7610, R16 ;  /* 0x00007610ff107816 */ /* 0x000fc60000000010 */
[----:B------:R-:W3:Y:S04]  /*4fb50*/  LDL R41, [R1+0x2938] ;  /* 0x0029380001297983 */ /* 0x000ee80000100800 */
[----:B------:R2:W3:Y:S02]  /*4fb60*/  @!P0 LDG.E.U8 R19, desc[UR24][R2.64] ;  /* 0x0000001802138981 */ /* 0x0004e4000c1e1100 */
[----:B--2---:R-:W-:Y:S02]  /*4fb70*/  @!P0 IMAD.MOV.U32 R2, RZ, RZ, R34 ;  /* 0x000000ffff028224 */ /* 0x004fe400078e0022 */
        /* <DEDUP_REMOVED lines=11> */
[----:B------:R-:W-:Y:S01]  /*4fc30*/  PRMT R15, RZ, 0x7610, R15 ;  /* 0x00007610ff0f7816 */ /* 0x000fe2000000000f */
[----:B------:R-:W-:-:S02]  /*4fc40*/  @!P0 IMAD.MOV.U32 R3, RZ, RZ, R40 ;  /* 0x000000ffff038224 */ /* 0x000fc400078e0028 */
[----:B------:R-:W4:Y:S04]  /*4fc50*/  LDL R40, [R1+0x2988] ;  /* 0x0029880001287983 */ /* 0x000f280000100800 */
[----:B------:R0:W4:Y:S01]  /*4fc60*/  @!P0 LDG.E.U8 R16, desc[UR24][R2.64] ;  /* 0x0000001802108981 */ /* 0x000122000c1e1100 */
[----:B------:R-:W-:Y:S01]  /*4fc70*/  PRMT R14, RZ, 0x7610, R14 ;  /* 0x00007610ff0e7816 */ /* 0x000fe2000000000e */
[----:B0-----:R-:W-:Y:S02]  /*4fc80*/  @!P0 IMAD.MOV.U32 R2, RZ, RZ, R38 ;  /* 0x000000ffff028224 */ /* 0x001fe400078e0026 */
[----:B------:R-:W-:Y:S01]  /*4fc90*/  @!P0 IMAD.MOV.U32 R3, RZ, RZ, R39 ;  /* 0x000000ffff038224 */ /* 0x000fe200078e0027 */
[----:B------:R-:W4:Y:S04]  /*4fca0*/  LDL R38, [R1+0x2984] ;  /* 0x0029840001267983 */ /* 0x000f280000100800 */
[----:B------:R-:W4:Y:S04]  /*4fcb0*/  LDL R39, [R1+0x2940] ;  /* 0x0029400001277983 */ /* 0x000f280000100800 */
[----:B------:R0:W4:Y:S01]  /*4fcc0*/  @!P0 LDG.E.U8 R15, desc[UR24][R2.64] ;  /* 0x00000018020f8981 */ /* 0x000122000c1e1100 */
[----:B------:R-:W-:Y:S01]  /*4fcd0*/  PRMT R13, RZ, 0x7610, R13 ;  /* 0x00007610ff0d7816 */ /* 0x000fe2000000000d */
[----:B0-----:R-:W-:-:S02]  /*4fce0*/  @!P0 IMAD.MOV.U32 R2, RZ, RZ, R36 ;  /* 0x000000ffff028224 */ /* 0x001fc400078e0024 */
[----:B------:R-:W4:Y:S01]  /*4fcf0*/  LDL R36, [R1+0x2980] ;  /* 0x0029800001247983 */ /* 0x000f220000100800 */
[----:B---3--:R-:W-:-:S03]  /*4fd00*/  @!P0 IMAD.MOV.U32 R3, RZ, RZ, R37 ;  /* 0x000000ffff038224 */ /* 0x008fc600078e0025 */
[----:B------:R-:W3:Y:S04]  /*4fd10*/  LDL R37, [R1+0x2948] ;  /* 0x0029480001257983 */ /* 0x000ee80000100800 */
[----:B------:R2:W3:Y:S01]  /*4fd20*/  @!P0 LDG.E.U8 R14, desc[UR24][R2.64] ;  /* 0x00000018020e8981 */ /* 0x0004e2000c1e1100 */
[----:B------:R-:W-:Y:S01]  /*4fd30*/  PRMT R12, RZ, 0x7610, R12 ;  /* 0x00007610ff0c7816 */ /* 0x000fe2000000000c */
        /* <DEDUP_REMOVED lines=13> */
[----:B------:R-:W-:Y:S01]  /*4fe10*/  @!P0 IMAD.MOV.U32 R3, RZ, RZ, R44 ;  /* 0x000000ffff038224 */ /* 0x000fe200078e002c */
[----:B------:R-:W-:Y:S01]  /*4fe20*/  PRMT R10, RZ, 0x7610, R10 ;  /* 0x00007610ff0a7816 */ /* 0x000fe2000000000a */
[----:B------:R-:W0:Y:S03]  /*4fe30*/  S2R R60, SR_TID.X ;  /* 0x00000000003c7919 */ /* 0x000e260000002100 */
[----:B------:R1:W4:Y:S01]  /*4fe40*/  @!P0 LDG.E.U8 R11, desc[UR24][R2.64] ;  /* 0x00000018020b8981 */ /* 0x000322000c1e1100 */
[----:B------:R-:W-:Y:S01]  /*4fe50*/  PRMT R9, RZ, 0x7610, R9 ;  /* 0x00007610ff097816 */ /* 0x000fe20000000009 */
[----:B-1----:R-:W-:-:S02]  /*4fe60*/  @!P0 IMAD.MOV.U32 R2, RZ, RZ, R42 ;  /* 0x000000ffff028224 */ /* 0x002fc400078e002a */
[----:B------:R-:W-:-:S05]  /*4fe70*/  @!P0 IMAD.MOV.U32 R3, RZ, RZ, R43 ;  /* 0x000000ffff038224 */ /* 0x000fca00078e002b */
[----:B------:R1:W4:Y:S01]  /*4fe80*/  @!P0 LDG.E.U8 R10, desc[UR24][R2.64] ;  /* 0x00000018020a8981 */ /* 0x000322000c1e1100 */
[----:B------:R-:W-:Y:S01]  /*4fe90*/  PRMT R8, RZ, 0x7610, R8 ;  /* 0x00007610ff087816 */ /* 0x000fe20000000008 */
[----:B-1----:R-:W-:Y:S02]  /*4fea0*/  @!P0 IMAD.MOV.U32 R2, RZ, RZ, R40 ;  /* 0x000000ffff028224 */ /* 0x002fe400078e0028 */
        /* <DEDUP_REMOVED lines=8> */
[----:B---3--:R-:W-:-:S05]  /*4ff30*/  @!P0 IMAD.MOV.U32 R3, RZ, RZ, R37 ;  /* 0x000000ffff038224 */ /* 0x008fca00078e0025 */
[----:B------:R2:W3:Y:S01]  /*4ff40*/  @!P0 LDG.E.U8 R7, desc[UR24][R2.64] ;  /* 0x0000001802078981 */ /* 0x0004e2000c1e1100 */
[----:B0-----:R-:W-:Y:S02]  /*4ff50*/  SHF.R.U32.HI R61, RZ, 0x2, R60 ;  /* 0x00000002ff3d7819 */ /* 0x001fe4000001163c */
[----:B------:R-:W-:Y:S02]  /*4ff60*/  PRMT R5, RZ, 0x7610, R5 ;  /* 0x00007610ff057816 */ /* 0x000fe40000000005 */
[----:B------:R-:W-:Y:S01]  /*4ff70*/  SGXT.U32 R61, R61, 0x3 ;  /* 0x000000033d3d781a */ /* 0x000fe20000000000 */
[----:B------:R-:W-:Y:S01]  /*4ff80*/  STL [R1+0x3038], R0 ;  /* 0x0030380001007387 */ /* 0x000fe20000100800 */
[----:B--2---:R-:W-:Y:S02]  /*4ff90*/  @!P0 IMAD.MOV.U32 R2, RZ, RZ, R34 ;  /* 0x000000ffff028224 */ /* 0x004fe400078e0022 */
[----:B------:R-:W-:-:S05]  /*4ffa0*/  @!P0 IMAD.MOV.U32 R3, RZ, RZ, R35 ;  /* 0x000000ffff038224 */ /* 0x000fca00078e0023 */
[----:B------:R4:W2:Y:S02]  /*4ffb0*/  @!P0 LDG.E.U8 R6, desc[UR24][R2.64] ;  /* 0x0000001802068981 */ /* 0x0008a4000c1e1100 */
[----:B----4-:R-:W-:Y:S01]  /*4ffc0*/  @!P0 IMAD.MOV.U32 R2, RZ, RZ, R31 ;  /* 0x000000ffff028224 */ /* 0x010fe200078e001f */
[----:B------:R-:W-:-:S05]  /*4ffd0*/  LOP3.LUT R31, R60, 0x3, RZ, 0xc0, !PT ;  /* 0x000000033c1f7812 */ /* 0x000fca00078ec0ff */
[----:B------:R-:W-:Y:S02]  /*4ffe0*/  IMAD R31, R31, 0x110, RZ ;  /* 0x000001101f1f7824 */ /* 0x000fe400078e02ff */
[----:B------:R-:W-:-:S03]  /*4fff0*/  @!P0 IMAD.MOV.U32 R3, RZ, RZ, R0 ;  /* 0x000000ffff038224 */ /* 0x000fc600078e0000 */
[----:B------:R-:W-:Y:S02]  /*50000*/  LOP3.LUT R31, R31, R61, RZ, 0xfc, !PT ;  /* 0x0000003d1f1f7212 */ /* 0x000fe400078efcff */
[----:B------:R0:W4:Y:S04]  /*50010*/  @!P0 LDG.E.U8 R5, desc[UR24][R2.64] ;  /* 0x0000001802058981 */ /* 0x000128000c1e1100 */
[----:B------:R-:W1:Y:S01]  /*50020*/  LDS.U8 R0, [R31+UR4+0x88] ;  /* 0x000088041f007984 */ /* 0x000e620008000000 */
[----:B0-----:R-:W-:-:S03]  /*50030*/  @!P0 IMAD.MOV.U32 R2, RZ, RZ, R32 ;  /* 0x000000ffff028224 */ /* 0x001fc600078e0020 */
[----:B------:R-:W0:Y:S01]  /*50040*/  LDS.U8 R32, [R31+UR4+0xc8] ;  /* 0x0000c8041f207984 */ /* 0x000e220008000000 */
[----:B------:R-:W-:-:S03]  /*50050*/  @!P0 IMAD.MOV.U32 R3, RZ, RZ, R33 ;  /* 0x000000ffff038224 */ /* 0x000fc600078e0021 */
[----:B------:R-:W0:Y:S04]  /*50060*/  LDS.U8 R33, [R31+UR4+0x8] ;  /* 0x000008041f217984 */ /* 0x000e280008000000 */
[----:B-1----:R-:W-:Y:S04]  /*50070*/  STL [R1+0x29b0], R0 ;  /* 0x0029b00001007387 */ /* 0x002fe80000100800 */
[----:B------:R-:W1:Y:S04]  /*50080*/  LDS.U8 R0, [R31+UR4+0x48] ;  /* 0x000048041f007984 */ /* 0x000e680008000000 */
[----:B0-----:R-:W-:Y:S04]  /*50090*/  STL [R1+0x29ac], R32 ;  /* 0x0029ac2001007387 */ /* 0x001fe80000100800 */
[----:B------:R-:W0:Y:S04]  /*500a0*/  LDS.U8 R32, [R31+UR4+0x80] ;  /* 0x000080041f207984 */ /* 0x000e280008000000 */
[----:B------:R-:W-:Y:S04]  /*500b0*/  STL [R1+0x14d4], R33 ;  /* 0x0014d42101007387 */ /* 0x000fe80000100800 */
[----:B------:R-:W3:Y:S04]  /*500c0*/  LDS.U8 R33, [R31+UR4+0xc0] ;  /* 0x0000c0041f217984 */ /* 0x000ee80008000000 */
[----:B-1----:R-:W-:Y:S04]  /*500d0*/  STL [R1+0x14d0], R0 ;  /* 0x0014d00001007387 */ /* 0x002fe80000100800 */
[----:B------:R-:W1:Y:S04]  /*500e0*/  LDS.U8 R0, [R31+UR4+0x400] ;  /* 0x000400041f007984 */ /* 0x000e680008000000 */
[----:B0-----:R-:W-:Y:S04]  /*500f0*/  STL [R1+0x29b8], R32 ;  /* 0x0029b82001007387 */ /* 0x001fe80000100800 */
[----:B------:R-:W0:Y:S04]  /*50100*/  LDS.U8 R32, [R31+UR4+0x440] ;  /* 0x000440041f207984 */ /* 0x000e280008000000 */
[----:B---3--:R-:W-:Y:S04]  /*50110*/  STL [R1+0x29b4], R33 ;  /* 0x0029b42101007387 */ /* 0x008fe80000100800 */
[----:B------:R-:W-:Y:S04]  /*50120*/  LDS.U8 R33, [R31+UR4+0x4c8] ;  /* 0x0004c8041f217984 */ /* 0x000fe80008000000 */
[----:B-1----:R-:W-:Y:S04]  /*50130*/  STL [R1+0x14e4], R0 ;  /* 0x0014e40001007387 */ /* 0x002fe80000100800 */
[----:B------:R-:W1:Y:S04]  /*50140*/  LDS.U8 R0, [R31+UR4+0x488] ;  /* 0x000488041f007984 */ /* 0x000e680008000000 */
[----:B0-----:R-:W-:Y:S04]  /*50150*/  STL [R1+0x14e0], R32 ;  /* 0x0014e02001007387 */ /* 0x001fe80000100800 */
[----:B------:R-:W0:Y:S04]  /*50160*/  LDS.U8 R32, [R31+UR4+0x408] ;  /* 0x000408041f207984 */ /* 0x000e280008000000 */
[----:B-1----:R1:W-:Y:S04]  /*50170*/  STL [R1+0x29c0], R0 ;  /* 0x0029c00001007387 */ /* 0x0023e80000100800 */
[----:B------:R-:W-:Y:S04]  /*50180*/  STL [R1+0x29bc], R33 ;  /* 0x0029bc2101007387 */ /* 0x000fe80000100800 */
[----:B------:R-:W3:Y:S04]  /*50190*/  LDS.U8 R33, [R31+UR4+0x448] ;  /* 0x000448041f217984 */ /* 0x000ee80008000000 */
[----:B0-----:R-:W-:Y:S04]  /*501a0*/  STL [R1+0x14f4], R32 ;  /* 0x0014f42001007387 */ /* 0x001fe80000100800 */
[----:B------:R-:W0:Y:S01]  /*501b0*/  LDS.U8 R32, [R31+UR4+0x480] ;  /* 0x000480041f207984 */ /* 0x000e220008000000 */
[----:B-1----:R-:W-:-:S05]  /*501c0*/  LOP3.LUT R0, R60, 0x3, RZ, 0xc0, !PT ;  /* 0x000000033c007812 */ /* 0x002fca00078ec0ff */
[----:B------:R-:W-:Y:S01]  /*501d0*/  IMAD R0, R0, 0x110, RZ ;  /* 0x0000011000007824 */ /* 0x000fe200078e02ff */
[----:B------:R-:W-:-:S04]  /*501e0*/  PRMT R4, RZ, 0x7610, R4 ;  /* 0x00007610ff047816 */ /* 0x000fc80000000004 */
[----:B------:R-:W-:Y:S02]  /*501f0*/  LOP3.LUT R0, R0, R61, RZ, 0xfc, !PT ;  /* 0x0000003d00007212 */ /* 0x000fe400078efcff */
[----:B------:R1:W4:Y:S02]  /*50200*/  @!P0 LDG.E.U8 R4, desc[UR24][R2.64] ;  /* 0x0000001802048981 */ /* 0x000324000c1e1100 */
[----:B------:R-:W-:Y:S02]  /*50210*/  LOP3.LUT R0, R0, 0x10, RZ, 0x3c, !PT ;  /* 0x0000001000007812 */ /* 0x000fe400078e3cff */
[----:B---3--:R-:W-:Y:S04]  /*50220*/  STL [R1+0x14ec], R33 ;  /* 0x0014ec2101007387 */ /* 0x008fe80000100800 */
[----:B-1----:R-:W-:Y:S04]  /*50230*/  LDS.U8 R3, [R31+UR4] ;  /* 0x000000041f037984 */ /* 0x002fe80008000000 */
[----:B------:R-:W-:Y:S04]  /*50240*/  LDS.U8 R2, [R31+UR4+0x40] ;  /* 0x000040041f027984 */ /* 0x000fe80008000000 */
[----:B------:R-:W1:Y:S04]  /*50250*/  LDS.U8 R31, [R31+UR4+0x4c0] ;  /* 0x0004c0041f1f7984 */ /* 0x000e680008000000 */
[----:B------:R-:W3:Y:S01]  /*50260*/  LDS.U8 R33, [R0+UR4] ;  /* 0x0000000400217984 */ /* 0x000ee20008000000 */
[----:B------:R-:W-:-:S03]  /*50270*/  SHF.R.U32.HI R61, RZ, 0x2, R60 ;  /* 0x00000002ff3d7819 */ /* 0x000fc6000001163c */
[----:B------:R-:W-:Y:S04]  /*50280*/  LDS.U8 R34, [R0+UR4+0x480] ;  /* 0x0004800400227984 */ /* 0x000fe80008000000 */
[----:B0-----:R-:W-:Y:S04]  /*50290*/  STL [R1+0x29c8], R32 ;  /* 0x0029c82001007387 */ /* 0x001fe80000100800 */
[----:B------:R-:W0:Y:S04]  /*502a0*/  LDS.U8 R32, [R0+UR4+0x40] ;  /* 0x0000400400207984 */ /* 0x000e280008000000 */
[----:B-1----:R-:W-:Y:S04]  /*502b0*/  STL [R1+0x29c4], R31 ;  /* 0x0029c41f01007387 */ /* 0x002fe80000100800 */
[----:B------:R-:W1:Y:S04]  /*502c0*/  LDS.U8 R31, [R0+UR4+0x88] ;  /* 0x00008804001f7984 */ /* 0x000e680008000000 */
[----:B---3--:R-:W-:Y:S04]  /*502d0*/  STL [R1+0x175c], R33 ;  /* 0x00175c2101007387 */ /* 0x008fe80000100800 */
[----:B------:R-:W3:Y:S04]  /*502e0*/  LDS.U8 R33, [R0+UR4+0xc8] ;  /* 0x0000c80400217984 */ /* 0x000ee80008000000 */
        /* <DEDUP_REMOVED lines=15> */
[----:B---3--:R-:W-:Y:S04]  /*503e0*/  STL [R1+0x1768], R33 ;  /* 0x0017682101007387 */ /* 0x008fe80000100800 */
[----:B------:R-:W1:Y:S01]  /*503f0*/  LDS.U8 R31, [R0+UR4+0x4c8] ;  /* 0x0004c804001f7984 */ /* 0x000e620008000000 */
[----:B------:R-:W-:-:S03]  /*50400*/  SGXT.U32 R61, R61, 0x3 ;  /* 0x000000033d3d781a */ /* 0x000fc60000000000 */
[----:B------:R-:W-:Y:S04]  /*50410*/  LDS.U8 R33, [R0+UR4+0x4c0] ;  /* 0x0004c00400217984 */ /* 0x000fe80008000000 */
[----:B0-----:R-:W-:Y:S04]  /*50420*/  STL [R1+0x29e0], R32 ;  /* 0x0029e02001007387 */ /* 0x001fe80000100800 */
[----:B------:R-:W0:Y:S04]  /*50430*/  LDS.U8 R32, [R0+UR4+0x408] ;  /* 0x0004080400207984 */ /* 0x000e280008000000 */
[----:B-1----:R1:W-:Y:S04]  /*50440*/  STL [R1+0x29dc], R31 ;  /* 0x0029dc1f01007387 */ /* 0x0023e80000100800 */
[----:B0-----:R-:W-:Y:S04]  /*50450*/  STL [R1+0x1778], R32 ;  /* 0x0017782001007387 */ /* 0x001fe80000100800 */
[----:B------:R-:W0:Y:S01]  /*50460*/  LDS.U8 R32, [R0+UR4+0x448] ;  /* 0x0004480400207984 */ /* 0x000e220008000000 */
[----:B-1----:R-:W-:-:S05]  /*50470*/  LOP3.LUT R31, R60, 0x3, RZ, 0xc0, !PT ;  /* 0x000000033c1f7812 */ /* 0x002fca00078ec0ff */
[----:B------:R-:W-:-:S05]  /*50480*/  IMAD R31, R31, 0x110, RZ ;  /* 0x000001101f1f7824 */ /* 0x000fca00078e02ff */
[----:B------:R-:W-:-:S04]  /*50490*/  LOP3.LUT R31, R31, R61, RZ, 0xfc, !PT ;  /* 0x0000003d1f1f7212 */ /* 0x000fc800078efcff */
[----:B------:R-:W-:-:S05]  /*504a0*/  LOP3.LUT R31, R31, 0x20, RZ, 0x3c, !PT ;  /* 0x000000201f1f7812 */ /* 0x000fca00078e3cff */
[----:B------:R-:W-:Y:S04]  /*504b0*/  LDS.U8 R0, [R31+UR4+0x40] ;  /* 0x000040041f007984 */ /* 0x000fe80008000000 */
[----:B0-----:R-:W-:Y:S04]  /*504c0*/  STL [R1+0x1774], R32 ;  /* 0x0017742001007387 */ /* 0x001fe80000100800 */
[----:B------:R-:W0:Y:S04]  /*504d0*/  LDS.U8 R32, [R31+UR4] ;  /* 0x000000041f207984 */ /* 0x000e280008000000 */
[----:B------:R-:W-:Y:S04]  /*504e0*/  STL [R1+0x29e8], R34 ;  /* 0x0029e82201007387 */ /* 0x000fe80000100800 */
[----:B------:R-:W-:Y:S04]  /*504f0*/  STL [R1+0x29e4], R33 ;  /* 0x0029e42101007387 */ /* 0x000fe80000100800 */
        /* <DEDUP_REMOVED lines=18> */
[----:B------:R-:W1:Y:S01]  /*50620*/  LDS.U8 R33, [R31+UR4+0x4c8] ;  /* 0x0004c8041f217984 */ /* 0x000e620008000000 */
[----:B------:R-:W2:Y:S03]  /*50630*/  S2R R54, SR_TID.X ;  /* 0x0000000000367919 */ /* 0x000ea60000002100 */
[----:B0-----:R-:W-:Y:S04]  /*50640*/  STL [R1+0x178c], R32 ;  /* 0x00178c2001007387 */ /* 0x001fe80000100800 */
[----:B------:R-:W0:Y:S04]  /*50650*/  LDS.U8 R32, [R31+UR4+0x408] ;  /* 0x000408041f207984 */ /* 0x000e280008000000 */
[----:B---3--:R-:W-:Y:S04]  /*50660*/  STL [R1+0x2a00], R0 ;  /* 0x002a000001007387 */ /* 0x008fe80000100800 */
[----:B------:R-:W3:Y:S04]  /*50670*/  LDS.U8 R0, [R31+UR4+0x448] ;  /* 0x000448041f007984 */ /* 0x000ee80008000000 */
[----:B-1----:R-:W-:Y:S04]  /*50680*/  STL [R1+0x29fc], R33 ;  /* 0x0029fc2101007387 */ /* 0x002fe80000100800 */
[----:B------:R-:W4:Y:S04]  /*50690*/  LDL.LU R50, [R1+0x1754] ;  /* 0x0017540001327983 */ /* 0x000f280000300800 */
[----:B------:R-:W-:Y:S04]  /*506a0*/  LDS.U8 R33, [R31+UR4+0x4c0] ;  /* 0x0004c0041f217984 */ /* 0x000fe80008000000 */
[----:B0-----:R-:W-:Y:S04]  /*506b0*/  STL [R1+0x1798], R32 ;  /* 0x0017982001007387 */ /* 0x001fe80000100800 */
[----:B------:R-:W4:Y:S04]  /*506c0*/  LDL.LU R51, [R1+0x1750] ;  /* 0x0017500001337983 */ /* 0x000f280000300800 */
[----:B---3--:R2:W-:Y:S04]  /*506d0*/  STL [R1+0x1794], R0 ;  /* 0x0017940001007387 */ /* 0x0085e80000100800 */
[----:B------:R-:W3:Y:S04]  /*506e0*/  LDL.LU R52, [R1+0x1748] ;  /* 0x0017480001347983 */ /* 0x000ee80000300800 */
[----:B------:R-:W3:Y:S04]  /*506f0*/  LDL.LU R53, [R1+0x1744] ;  /* 0x0017440001357983 */ /* 0x000ee80000300800 */
[----:B------:R-:W3:Y:S04]  /*50700*/  LDL.LU R55, [R1+0x1730] ;  /* 0x0017300001377983 */ /* 0x000ee80000300800 */
[----:B------:R-:W3:Y:S04]  /*50710*/  LDL.LU R56, [R1+0x172c] ;  /* 0x00172c0001387983 */ /* 0x000ee80000300800 */
[----:B------:R-:W3:Y:S04]  /*50720*/  LDL.LU R57, [R1+0x1728] ;  /* 0x0017280001397983 */ /* 0x000ee80000300800 */
[----:B------:R-:W3:Y:S04]  /*50730*/  LDL.LU R58, [R1+0x1724] ;  /* 0x00172400013a7983 */ /* 0x000ee80000300800 */
[----:B------:R-:W0:Y:S04]  /*50740*/  LDS.U8 R32, [R31+UR4+0x480] ;  /* 0x000480041f207984 */ /* 0x000e280008000000 */
[----:B------:R-:W3:Y:S04]  /*50750*/  LDL.LU R59, [R1+0x1700] ;  /* 0x00170000013b7983 */ /* 0x000ee80000300800 */
[----:B------:R-:W3:Y:S01]  /*50760*/  LDL.LU R60, [R1+0x16fc] ;  /* 0x0016fc00013c7983 */ /* 0x000ee20000300800 */
[----:B--2---:R-:W-:-:S05]  /*50770*/  LOP3.LUT R0, R54, 0x3, RZ, 0xc0, !PT ;  /* 0x0000000336007812 */ /* 0x004fca00078ec0ff */
[----:B------:R-:W-:-:S05]  /*50780*/  IMAD R0, R0, 0x110, RZ ;  /* 0x0000011000007824 */ /* 0x000fca00078e02ff */
[----:B------:R-:W-:Y:S02]  /*50790*/  LOP3.LUT R0, R0, R61, RZ, 0xfc, !PT ;  /* 0x0000003d00007212 */ /* 0x000fe400078efcff */
[----:B------:R-:W2:Y:S02]  /*507a0*/  LDL.LU R61, [R1+0x16f8] ;  /* 0x0016f800013d7983 */ /* 0x000ea40000300800 */
[----:B------:R-:W-:-:S05]  /*507b0*/  LOP3.LUT R0, R0, 0x30, RZ, 0x3c, !PT ;  /* 0x0000003000007812 */ /* 0x000fca00078e3cff */
[----:B------:R-:W1:Y:S04]  /*507c0*/  LDS.U8 R31, [R0+UR4] ;  /* 0x00000004001f7984 */ /* 0x000e680008000000 */
[----:B0-----:R-:W-:Y:S04]  /*507d0*/  STL [R1+0x2a08], R32 ;  /* 0x002a082001007387 */ /* 0x001fe80000100800 */
[----:B------:R-:W0:Y:S04]  /*507e0*/  LDS.U8 R32, [R0+UR4+0x40] ;  /* 0x0000400400207984 */ /* 0x000e280008000000 */
[----:B------:R-:W-:Y:S04]  /*507f0*/  STL [R1+0x2a04], R33 ;  /* 0x002a042101007387 */ /* 0x000fe80000100800 */
[----:B------:R-:W0:Y:S04]  /*50800*/  LDS.U8 R33, [R0+UR4+0x88] ;  /* 0x0000880400217984 */ /* 0x000e280008000000 */
[----:B-1----:R-:W-:Y:S04]  /*50810*/  STL [R1+0x2990], R31 ;  /* 0x0029901f01007387 */ /* 0x002fe80000100800 */
[----:B------:R-:W1:Y:S04]  /*50820*/  LDS.U8 R31, [R0+UR4+0xc8] ;  /* 0x0000c804001f7984 */ /* 0x000e680008000000 */
        /* <DEDUP_REMOVED lines=19> */
[----:B------:R-:W-:Y:S04]  /*50960*/  STL [R1+0x2a1c], R33 ;  /* 0x002a1c2101007387 */ /* 0x000fe80000100800 */
[----:B------:R-:W0:Y:S04]  /*50970*/  LDS.U8 R32, [R0+UR4+0x448] ;  /* 0x0004480400207984 */ /* 0x000e280008000000 */
[----:B-1----:R-:W-:Y:S04]  /*50980*/  STL [R1+0x29a8], R31 ;  /* 0x0029a81f01007387 */ /* 0x002fe80000100800 */
[----:B------:R-:W1:Y:S04]  /*50990*/  LDS.U8 R31, [R0+UR4+0x480] ;  /* 0x00048004001f7984 */ /* 0x000e680008000000 */
[----:B------:R-:W4:Y:S01]  /*509a0*/  LDS.U8 R0, [R0+UR4+0x4c0] ;  /* 0x0004c00400007984 */ /* 0x000f220008000000 */
[----:B------:R-:W-:Y:S06]  /*509b0*/  BAR.SYNC.DEFER_BLOCKING 0x0 ;  /* 0x0000000000007b1d */ /* 0x000fec0000010000 */
[----:B0-----:R-:W-:Y:S01]  /*509c0*/  STL [R1+0x29a4], R32 ;  /* 0x0029a42001007387 */ /* 0x001fe20000100800 */
[----:B------:R-:W-:-:S03]  /*509d0*/  LOP3.LUT R54, R54, 0x1f, RZ, 0xc0, !PT ;  /* 0x0000001f36367812 */ /* 0x000fc600078ec0ff */
[----:B-1----:R-:W-:Y:S04]  /*509e0*/  STL [R1+0x2a28], R31 ;  /* 0x002a281f01007387 */ /* 0x002fe80000100800 */
[----:B----4-:R0:W-:Y:S04]  /*509f0*/  STL [R1+0x2a24], R0 ;  /* 0x002a240001007387 */ /* 0x0101e80000100800 */
[----:B0-----:R-:W4:Y:S04]  /*50a00*/  LDL.LU R0, [R1+0x16f4] ;  /* 0x0016f40001007983 */ /* 0x001f280000300800 */
        /* <DEDUP_REMOVED lines=18> */
[----:B------:R0:W-:Y:S04]  /*50b30*/  STS.U8 [R54+UR4], R50 ;  /* 0x0000003236007988 */ /* 0x0001e80008000004 */
[----:B------:R-:W4:Y:S04]  /*50b40*/  LDL.LU R49, [R1+0x1658] ;  /* 0x0016580001317983 */ /* 0x000f280000300800 */
[----:B------:R1:W-:Y:S04]  /*50b50*/  STS.U8 [R54+UR4+0x20], R51 ;  /* 0x0000203336007988 */ /* 0x0003e80008000004 */
[----:B---3--:R3:W-:Y:S04]  /*50b60*/  STS.U8 [R54+UR4+0x40], R52 ;  /* 0x0000403436007988 */ /* 0x0087e80008000004 */
[----:B------:R2:W-:Y:S04]  /*50b70*/  STS.U8 [R54+UR4+0x60], R53 ;  /* 0x0000603536007988 */ /* 0x0005e80008000004 */
[----:B------:R2:W-:Y:S04]  /*50b80*/  STS.U8 [R54+UR4+0x100], R55 ;  /* 0x0001003736007988 */ /* 0x0005e80008000004 */
[----:B------:R2:W-:Y:S04]  /*50b90*/  STS.U8 [R54+UR4+0x120], R56 ;  /* 0x0001203836007988 */ /* 0x0005e80008000004 */
[----:B0-----:R-:W4:Y:S04]  /*50ba0*/  LDL.LU R50, [R1+0x1654] ;  /* 0x0016540001327983 */ /* 0x001f280000300800 */
[----:B-1----:R-:W4:Y:S04]  /*50bb0*/  LDL.LU R51, [R1+0x1640] ;  /* 0x0016400001337983 */ /* 0x002f280000300800 */
[----:B---3--:R-:W3:Y:S04]  /*50bc0*/  LDL.LU R52, [R1+0x163c] ;  /* 0x00163c0001347983 */ /* 0x008ee80000300800 */
[----:B--2---:R-:W2:Y:S04]  /*50bd0*/  LDL.LU R53, [R1+0x1638] ;  /* 0x0016380001357983 */ /* 0x004ea80000300800 */
[----:B------:R-:W2:Y:S04]  /*50be0*/  LDL.LU R55, [R1+0x1634] ;  /* 0x0016340001377983 */ /* 0x000ea80000300800 */
[----:B------:R0:W-:Y:S04]  /*50bf0*/  STS.U8 [R54+UR4+0x140], R57 ;  /* 0x0001403936007988 */ /* 0x0001e80008000004 */
[----:B------:R-:W2:Y:S04]  /*50c00*/  LDL.LU R56, [R1+0x1620] ;  /* 0x0016200001387983 */ /* 0x000ea80000300800 */
[----:B------:R1:W-:Y:S04]  /*50c10*/  STS.U8 [R54+UR4+0x160], R58 ;  /* 0x0001603a36007988 */ /* 0x0003e80008000004 */
[----:B0-----:R-:W2:Y:S04]  /*50c20*/  LDL.LU R57, [R1+0x161c] ;  /* 0x00161c0001397983 */ /* 0x001ea80000300800 */
[----:B-1----:R-:W2:Y:S04]  /*50c30*/  LDL.LU R58, [R1+0x1618] ;  /* 0x00161800013a7983 */ /* 0x002ea80000300800 */
[----:B------:R0:W-:Y:S04]  /*50c40*/  STS.U8 [R54+UR4+0x200], R59 ;  /* 0x0002003b36007988 */ /* 0x0001e80008000004 */
[----:B------:R1:W-:Y:S04]  /*50c50*/  STS.U8 [R54+UR4+0x220], R60 ;  /* 0x0002203c36007988 */ /* 0x0003e80008000004 */
[----:B------:R1:W-:Y:S04]  /*50c60*/  STS.U8 [R54+UR4+0x240], R61 ;  /* 0x0002403d36007988 */ /* 0x0003e80008000004 */
[----:B0-----:R-:W2:Y:S04]  /*50c70*/  LDL.LU R59, [R1+0x1614] ;  /* 0x00161400013b7983 */ /* 0x001ea80000300800 */
[----:B-1----:R-:W2:Y:S04]  /*50c80*/  LDL.LU R60, [R1+0x1600] ;  /* 0x00160000013c7983 */ /* 0x002ea80000300800 */
[----:B------:R-:W2:Y:S04]  /*50c90*/  LDL.LU R61, [R1+0x15fc] ;  /* 0x0015fc00013d7983 */ /* 0x000ea80000300800 */
[----:B----4-:R0:W-:Y:S04]  /*50ca0*/  STS.U8 [R54+UR4+0x260], R0 ;  /* 0x0002600036007988 */ /* 0x0101e80008000004 */
[----:B------:R1:W-:Y:S04]  /*50cb0*/  STS.U8 [R54+UR4+0x300], R31 ;  /* 0x0003001f36007988 */ /* 0x0003e80008000004 */
[----:B------:R4:W-:Y:S04]  /*50cc0*/  STS.U8 [R54+UR4+0x320], R32 ;  /* 0x0003202036007988 */ /* 0x0009e80008000004 */
[----:B------:R4:W-:Y:S04]  /*50cd0*/  STS.U8 [R54+UR4+0x340], R33 ;  /* 0x0003402136007988 */ /* 0x0009e80008000004 */
[----:B------:R4:W-:Y:S04]  /*50ce0*/  STS.U8 [R54+UR4+0x360], R34 ;  /* 0x0003602236007988 */ /* 0x0009e80008000004 */
[----:B------:R4:W-:Y:S04]  /*50cf0*/  STS.U8 [R54+UR4+0x400], R35 ;  /* 0x0004002336007988 */ /* 0x0009e80008000004 */
[----:B0-----:R-:W2:Y:S04]  /*50d00*/  LDL.LU R0, [R1+0x15f8] ;  /* 0x0015f80001007983 */ /* 0x001ea80000300800 */
[----:B-1----:R-:W2:Y:S04]  /*50d10*/  LDL.LU R31, [R1+0x15f4] ;  /* 0x0015f400011f7983 */ /* 0x002ea80000300800 */
[----:B----4-:R-:W4:Y:S04]  /*50d20*/  LDL.LU R32, [R1+0x15e0] ;  /* 0x0015e00001207983 */ /* 0x010f280000300800 */
[----:B------:R-:W4:Y:S04]  /*50d30*/  LDL.LU R33, [R1+0x15dc] ;  /* 0x0015dc0001217983 */ /* 0x000f280000300800 */
[----:B------:R-:W4:Y:S04]  /*50d40*/  LDL.LU R34, [R1+0x15d8] ;  /* 0x0015d80001227983 */ /* 0x000f280000300800 */
[----:B------:R0:W-:Y:S04]  /*50d50*/  STS.U8 [R54+UR4+0x420], R36 ;  /* 0x0004202436007988 */ /* 0x0001e80008000004 */
[----:B------:R-:W4:Y:S04]  /*50d60*/  LDL.LU R35, [R1+0x15d4] ;  /* 0x0015d40001237983 */ /* 0x000f280000300800 */
[----:B------:R1:W-:Y:S04]  /*50d70*/  STS.U8 [R54+UR4+0x440], R37 ;  /* 0x0004402536007988 */ /* 0x0003e80008000004 */
[----:B------:R1:W-:Y:S04]  /*50d80*/  STS.U8 [R54+UR4+0x460], R38 ;  /* 0x0004602636007988 */ /* 0x0003e80008000004 */
[----:B------:R1:W-:Y:S04]  /*50d90*/  STS.U8 [R54+UR4+0x500], R39 ;  /* 0x0005002736007988 */ /* 0x0003e80008000004 */
[----:B------:R1:W-:Y:S04]  /*50da0*/  STS.U8 [R54+UR4+0x520], R40 ;  /* 0x0005202836007988 */ /* 0x0003e80008000004 */
[----:B------:R1:W-:Y:S04]  /*50db0*/  STS.U8 [R54+UR4+0x540], R41 ;  /* 0x0005402936007988 */ /* 0x0003e80008000004 */
[----:B0-----:R-:W4:Y:S04]  /*50dc0*/  LDL.LU R36, [R1+0x15c0] ;  /* 0x0015c00001247983 */ /* 0x001f280000300800 */
[----:B-1----:R-:W4:Y:S04]  /*50dd0*/  LDL.LU R37, [R1+0x15bc] ;  /* 0x0015bc0001257983 */ /* 0x002f280000300800 */
[----:B------:R-:W4:Y:S04]  /*50de0*/  LDL.LU R38, [R1+0x15b8] ;  /* 0x0015b80001267983 */ /* 0x000f280000300800 */
        /* <DEDUP_REMOVED lines=11> */
[----:B---3--:R-:W3:Y:S04]  /*50ea0*/  LDL.LU R44, [R1+0x1580] ;  /* 0x00158000012c7983 */ /* 0x008ee80000300800 */
[----:B------:R-:W3:Y:S04]  /*50eb0*/  LDL.LU R45, [R1+0x157c] ;  /* 0x00157c00012d7983 */ /* 0x000ee80000300800 */
[----:B------:R-:W3:Y:S04]  /*50ec0*/  LDL.LU R46, [R1+0x1578] ;  /* 0x00157800012e7983 */ /* 0x000ee80000300800 */
[----:B------:R0:W-:Y:S04]  /*50ed0*/  STS.U8 [R54+UR4+0x720], R48 ;  /* 0x0007203036007988 */ /* 0x0001e80008000004 */
[----:B------:R-:W3:Y:S04]  /*50ee0*/  LDL.LU R47, [R1+0x1574] ;  /* 0x00157400012f7983 */ /* 0x000ee80000300800 */
[----:B------:R1:W-:Y:S04]  /*50ef0*/  STS.U8 [R54+UR4+0x740], R49 ;  /* 0x0007403136007988 */ /* 0x0003e80008000004 */
[----:B------:R1:W-:Y:S04]  /*50f00*/  STS.U8 [R54+UR4+0x760], R50 ;  /* 0x0007603236007988 */ /* 0x0003e80008000004 */
[----:B------:R1:W-:Y:S04]  /*50f10*/  STS.U8 [R54+UR4+0x800], R51 ;  /* 0x0008003336007988 */ /* 0x0003e80008000004 */
[----:B------:R1:W-:Y:S04]  /*50f20*/  STS.U8 [R54+UR4+0x820], R52 ;  /* 0x0008203436007988 */ /* 0x0003e80008000004 */
[----:B--2---:R2:W-:Y:S04]  /*50f30*/  STS.U8 [R54+UR4+0x840], R53 ;  /* 0x0008403536007988 */ /* 0x0045e80008000004 */
[----:B0-----:R-:W3:Y:S04]  /*50f40*/  LDL.LU R48, [R1+0x1560] ;  /* 0x0015600001307983 */ /* 0x001ee80000300800 */
[----:B-1----:R-:W3:Y:S04]  /*50f50*/  LDL.LU R49, [R1+0x155c] ;  /* 0x00155c0001317983 */ /* 0x002ee80000300800 */
[----:B------:R-:W3:Y:S04]  /*50f60*/  LDL.LU R50, [R1+0x1558] ;  /* 0x0015580001327983 */ /* 0x000ee80000300800 */
[----:B------:R-:W3:Y:S04]  /*50f70*/  LDL.LU R51, [R1+0x1554] ;  /* 0x0015540001337983 */ /* 0x000ee80000300800 */
[----:B------:R-:W3:Y:S04]  /*50f80*/  LDL.LU R52, [R1+0x1540] ;  /* 0x0015400001347983 */ /* 0x000ee80000300800 */
[----:B------:R0:W-:Y:S04]  /*50f90*/  STS.U8 [R54+UR4+0x860], R55 ;  /* 0x0008603736007988 */ /* 0x0001e80008000004 */
[----:B--2---:R-:W2:Y:S04]  /*50fa0*/  LDL.LU R53, [R1+0x153c] ;  /* 0x00153c0001357983 */ /* 0x004ea80000300800 */
[----:B------:R1:W-:Y:S04]  /*50fb0*/  STS.U8 [R54+UR4+0x900], R56 ;  /* 0x0009003836007988 */ /* 0x0003e80008000004 */
[----:B------:R1:W-:Y:S04]  /*50fc0*/  STS.U8 [R54+UR4+0x920], R57 ;  /* 0x0009203936007988 */ /* 0x0003e80008000004 */
[----:B------:R1:W-:Y:S04]  /*50fd0*/  STS.U8 [R54+UR4+0x940], R58 ;  /* 0x0009403a36007988 */ /* 0x0003e80008000004 */
[----:B0-----:R-:W2:Y:S04]  /*50fe0*/  LDL.LU R55, [R1+0x1538] ;  /* 0x0015380001377983 */ /* 0x001ea80000300800 */
[----:B-1----:R-:W2:Y:S04]  /*50ff0*/  LDL.LU R56, [R1+0x1534] ;  /* 0x0015340001387983 */ /* 0x002ea80000300800 */
[----:B------:R-:W2:Y:S04]  /*51000*/  LDL.LU R57, [R1+0x1520] ;  /* 0x0015200001397983 */ /* 0x000ea80000300800 */
[----:B------:R-:W2:Y:S04]  /*51010*/  LDL.LU R58, [R1+0x151c] ;  /* 0x00151c00013a7983 */ /* 0x000ea80000300800 */
[----:B------:R0:W-:Y:S04]  /*51020*/  STS.U8 [R54+UR4+0x960], R59 ;  /* 0x0009603b36007988 */ /* 0x0001e80008000004 */
[----:B------:R1:W-:Y:S04]  /*51030*/  STS.U8 [R54+UR4+0xa00], R60 ;  /* 0x000a003c36007988 */ /* 0x0003e80008000004 */
[----:B------:R1:W-:Y:S04]  /*51040*/  STS.U8 [R54+UR4+0xa20], R61 ;  /* 0x000a203d36007988 */ /* 0x0003e80008000004 */
[----:B0-----:R-:W2:Y:S04]  /*51050*/  LDL.LU R59, [R1+0x1518] ;  /* 0x00151800013b7983 */ /* 0x001ea80000300800 */
[----:B-1----:R-:W2:Y:S04]  /*51060*/  LDL.LU R60, [R1+0x1514] ;  /* 0x00151400013c7983 */ /* 0x002ea80000300800 */
[----:B------:R-:W2:Y:S04]  /*51070*/  LDL.LU R61, [R1+0x1500] ;  /* 0x00150000013d7983 */ /* 0x000ea80000300800 */
[----:B------:R0:W-:Y:S04]  /*51080*/  STS.U8 [R54+UR4+0xa40], R0 ;  /* 0x000a400036007988 */ /* 0x0001e80008000004 */
[----:B------:R1:W-:Y:S04]  /*51090*/  STS.U8 [R54+UR4+0xa60], R31 ;  /* 0x000a601f36007988 */ /* 0x0003e80008000004 */
[----:B----4-:R4:W-:Y:S04]  /*510a0*/  STS.U8 [R54+UR4+0xb00], R32 ;  /* 0x000b002036007988 */ /* 0x0109e80008000004 */
        /* <DEDUP_REMOVED lines=245> */
[----:B------:R-:W-:Y:S04]  /*52000*/  STS.U8 [R54+UR4+0x2940], R0 ;  /* 0x0029400036007988 */ /* 0x000fe80008000004 */
        /* <DEDUP_REMOVED lines=55> */
[----:B------:R-:W2:Y:S04]  /*52380*/  LDL.LU R0, [R1+0x10] ;  /* 0x0000100001007983 */ /* 0x000ea80000300800 */
        /* <DEDUP_REMOVED lines=26> */
[----:B------:R-:W4:Y:S04]  /*52530*/  LDL.LU R41, [R1+0x3f28] ;  /* 0x003f280001297983 */ /* 0x000f280000300800 */
[----:B------:R0:W-:Y:S04]  /*52540*/  STS.U8 [R54+UR4+0x3400], R42 ;  /* 0x0034002a36007988 */ /* 0x0001e80008000004 */
        /* <DEDUP_REMOVED lines=10> */
[----:B------:R-:W4:Y:S04]  /*525f0*/  LDL.LU R47, [R1+0x3f10] ;  /* 0x003f1000012f7983 */ /* 0x000f280000300800 */
[----:B------:R0:W-:Y:S04]  /*52600*/  STS.U8 [R54+UR4+0x3540], R48 ;  /* 0x0035403036007988 */ /* 0x0001e80008000004 */
[----:B------:R1:W-:Y:S04]  /*52610*/  STS.U8 [R54+UR4+0x3560], R49 ;  /* 0x0035603136007988 */ /* 0x0003e80008000004 */
[----:B------:R1:W-:Y:S04]  /*52620*/  STS.U8 [R54+UR4+0x3600], R50 ;  /* 0x0036003236007988 */ /* 0x0003e80008000004 */
[----:B------:R1:W-:Y:S04]  /*52630*/  STS.U8 [R54+UR4+0x3620], R51 ;  /* 0x0036203336007988 */ /* 0x0003e80008000004 */
[----:B------:R1:W-:Y:S04]  /*52640*/  STS.U8 [R54+UR4+0x3640], R52 ;  /* 0x0036403436007988 */ /* 0x0003e80008000004 */
[----:B--2---:R2:W-:Y:S04]  /*52650*/  STS.U8 [R54+UR4+0x3660], R53 ;  /* 0x0036603536007988 */ /* 0x0045e80008000004 */
[----:B0-----:R-:W3:Y:S04]  /*52660*/  LDL.LU R48, [R1+0x3f0c] ;  /* 0x003f0c0001307983 */ /* 0x001ee80000300800 */
[----:B-1----:R-:W4:Y:S04]  /*52670*/  LDL.LU R49, [R1+0x3f08] ;  /* 0x003f080001317983 */ /* 0x002f280000300800 */
[----:B------:R-:W3:Y:S04]  /*52680*/  LDL.LU R50, [R1+0x3f04] ;  /* 0x003f040001327983 */ /* 0x000ee80000300800 */
[----:B------:R-:W4:Y:S04]  /*52690*/  LDL.LU R51, [R1+0x3f00] ;  /* 0x003f000001337983 */ /* 0x000f280000300800 */
[----:B------:R-:W4:Y:S04]  /*526a0*/  LDL.LU R52, [R1+0x3efc] ;  /* 0x003efc0001347983 */ /* 0x000f280000300800 */
[----:B--2---:R-:W2:Y:S04]  /*526b0*/  LDL.LU R53, [R1+0x3ef8] ;  /* 0x003ef80001357983 */ /* 0x004ea80000300800 */
[----:B------:R0:W-:Y:S04]  /*526c0*/  STS.U8 [R54+UR4+0x3700], R55 ;  /* 0x0037003736007988 */ /* 0x0001e80008000004 */
[----:B------:R1:W-:Y:S04]  /*526d0*/  STS.U8 [R54+UR4+0x3720], R56 ;  /* 0x0037203836007988 */ /* 0x0003e80008000004 */
[----:B------:R1:W-:Y:S04]  /*526e0*/  STS.U8 [R54+UR4+0x3740], R57 ;  /* 0x0037403936007988 */ /* 0x0003e80008000004 */
[----:B------:R1:W-:Y:S04]  /*526f0*/  STS.U8 [R54+UR4+0x3760], R58 ;  /* 0x0037603a36007988 */ /* 0x0003e80008000004 */
[----:B0-----:R-:W3:Y:S04]  /*52700*/  LDL.LU R55, [R1+0x3ef4] ;  /* 0x003ef40001377983 */ /* 0x001ee80000300800 */
[----:B-1----:R-:W4:Y:S04]  /*52710*/  LDL.LU R56, [R1+0x3ef0] ;  /* 0x003ef00001387983 */ /* 0x002f280000300800 */
[----:B------:R-:W2:Y:S04]  /*52720*/  LDL.LU R57, [R1+0x3eec] ;  /* 0x003eec0001397983 */ /* 0x000ea80000300800 */
[----:B------:R-:W3:Y:S04]  /*52730*/  LDL.LU R58, [R1+0x3ee8] ;  /* 0x003ee800013a7983 */ /* 0x000ee80000300800 */
        /* <DEDUP_REMOVED lines=8> */
[----:B---3--:R0:W-:Y:S04]  /*527c0*/  STS.U8 [R54+UR4+0x3900], R58 ;  /* 0x0039003a36007988 */ /* 0x0081e80008000004 */
[----:B--2---:R1:W-:Y:S04]  /*527d0*/  STS.U8 [R54+UR4+0x3920], R57 ;  /* 0x0039203936007988 */ /* 0x0043e80008000004 */
[----:B----4-:R2:W-:Y:S04]  /*527e0*/  STS.U8 [R54+UR4+0x3940], R56 ;  /* 0x0039403836007988 */ /* 0x0105e80008000004 */
[----:B------:R3:W-:Y:S04]  /*527f0*/  STS.U8 [R54+UR4+0x3960], R55 ;  /* 0x0039603736007988 */ /* 0x0007e80008000004 */
[----:B0-----:R-:W4:Y:S04]  /*52800*/  LDL.LU R58, [R1+0x1734] ;  /* 0x00173400013a7983 */ /* 0x001f280000300800 */
[----:B-1----:R-:W4:Y:S04]  /*52810*/  LDL.LU R57, [R1+0x1738] ;  /* 0x0017380001397983 */ /* 0x002f280000300800 */
[----:B--2---:R-:W2:Y:S04]  /*52820*/  LDL.LU R56, [R1+0x173c] ;  /* 0x00173c0001387983 */ /* 0x004ea80000300800 */
[----:B---3--:R-:W3:Y:S04]  /*52830*/  LDL.LU R55, [R1+0x1740] ;  /* 0x0017400001377983 */ /* 0x008ee80000300800 */
[----:B------:R0:W-:Y:S02]  /*52840*/  STS.U8 [R54+UR4+0x3a00], R50 ;  /* 0x003a003236007988 */ /* 0x0001e40008000004 */
[----:B0-----:R-:W0:Y:S02]  /*52850*/  S2R R50, SR_TID.X ;  /* 0x0000000000327919 */ /* 0x001e240000002100 */
[----:B------:R-:W4:Y:S01]  /*52860*/  LDL.LU R54, [R1+0x3ee4] ;  /* 0x003ee40001367983 */ /* 0x000f220000300800 */
[----:B0-----:R-:W-:-:S05]  /*52870*/  LOP3.LUT R50, R50, 0x1f, RZ, 0xc0, !PT ;  /* 0x0000001f32327812 */ /* 0x001fca00078ec0ff */
        /* <DEDUP_REMOVED lines=39> */
[----:B------:R-:W4:Y:S01]  /*52af0*/  LDL.LU R39, [R1+0x1670] ;  /* 0x0016700001277983 */ /* 0x000f220000300800 */
[----:B------:R-:W-:-:S03]  /*52b00*/  LOP3.LUT R48, R50, 0x10, RZ, 0x3c, !PT ;  /* 0x0000001032307812 */ /* 0x000fc600078e3cff */
[----:B------:R-:W4:Y:S04]  /*52b10*/  LDL.LU R40, [R1+0x166c] ;  /* 0x00166c0001287983 */ /* 0x000f280000300800 */
[----:B------:R-:W4:Y:S04]  /*52b20*/  LDL.LU R41, [R1+0x1668] ;  /* 0x0016680001297983 */ /* 0x000f280000300800 */
[----:B------:R-:W4:Y:S04]  /*52b30*/  LDL.LU R42, [R1+0x1664] ;  /* 0x00166400012a7983 */ /* 0x000f280000300800 */
[----:B------:R-:W4:Y:S04]  /*52b40*/  LDL.LU R47, [R1+0x1650] ;  /* 0x00165000012f7983 */ /* 0x000f280000300800 */
[----:B------:R-:W4:Y:S04]  /*52b50*/  LDL.LU R49, [R1+0x164c] ;  /* 0x00164c0001317983 */ /* 0x000f280000300800 */
[----:B------:R-:W4:Y:S04]  /*52b60*/  LDL.LU R50, [R1+0x1648] ;  /* 0x0016480001327983 */ /* 0x000f280000300800 */
[----:B---3--:R0:W-:Y:S04]  /*52b70*/  STS.U8 [R48+UR4+0x80], R55 ;  /* 0x0000803730007988 */ /* 0x0081e80008000004 */
[----:B--2---:R1:W-:Y:S04]  /*52b80*/  STS.U8 [R48+UR4+0xa0], R56 ;  /* 0x0000a03830007988 */ /* 0x0043e80008000004 */
[----:B----4-:R2:W-:Y:S04]  /*52b90*/  STS.U8 [R48+UR4+0xc0], R57 ;  /* 0x0000c03930007988 */ /* 0x0105e80008000004 */
[----:B------:R3:W-:Y:S04]  /*52ba0*/  STS.U8 [R48+UR4+0xe0], R58 ;  /* 0x0000e03a30007988 */ /* 0x0007e80008000004 */
[----:B------:R4:W-:Y:S04]  /*52bb0*/  STS.U8 [R48+UR4+0x180], R0 ;  /* 0x0001800030007988 */ /* 0x0009e80008000004 */
[----:B------:R4:W-:Y:S04]  /*52bc0*/  STS.U8 [R48+UR4+0x1a0], R59 ;  /* 0x0001a03b30007988 */ /* 0x0009e80008000004 */
[----:B0-----:R-:W4:Y:S04]  /*52bd0*/  LDL.LU R55, [R1+0x1644] ;  /* 0x0016440001377983 */ /* 0x001f280000300800 */
[----:B-1----:R-:W4:Y:S04]  /*52be0*/  LDL.LU R56, [R1+0x1630] ;  /* 0x0016300001387983 */ /* 0x002f280000300800 */
[----:B--2---:R-:W2:Y:S04]  /*52bf0*/  LDL.LU R57, [R1+0x162c] ;  /* 0x00162c0001397983 */ /* 0x004ea80000300800 */
[----:B---3--:R-:W3:Y:S04]  /*52c00*/  LDL.LU R58, [R1+0x1628] ;  /* 0x00162800013a7983 */ /* 0x008ee80000300800 */
[----:B----4-:R-:W4:Y:S04]  /*52c10*/  LDL.LU R0, [R1+0x1624] ;  /* 0x0016240001007983 */ /* 0x010f280000300800 */
[----:B------:R0:W-:Y:S04]  /*52c20*/  STS.U8 [R48+UR4+0x1c0], R60 ;  /* 0x0001c03c30007988 */ /* 0x0001e80008000004 */
[----:B------:R-:W4:Y:S04]  /*52c30*/  LDL.LU R59, [R1+0x1610] ;  /* 0x00161000013b7983 */ /* 0x000f280000300800 */
[----:B------:R1:W-:Y:S04]  /*52c40*/  STS.U8 [R48+UR4+0x1e0], R61 ;  /* 0x0001e03d30007988 */ /* 0x0003e80008000004 */
[----:B0-----:R-:W4:Y:S04]  /*52c50*/  LDL.LU R60, [R1+0x160c] ;  /* 0x00160c00013c7983 */ /* 0x001f280000300800 */
[----:B-1----:R-:W4:Y:S04]  /*52c60*/  LDL.LU R61, [R1+0x1608] ;  /* 0x00160800013d7983 */ /* 0x002f280000300800 */
[----:B------:R0:W-:Y:S04]  /*52c70*/  STS.U8 [R48+UR4+0x280], R7 ;  /* 0x0002800730007988 */ /* 0x0001e80008000004 */
        /* <DEDUP_REMOVED lines=46> */
[----:B------:R1:W-:Y:S04]  /*52f60*/  STS.U8 [R48+UR4+0x880], R56 ;  /* 0x0008803830007988 */ /* 0x0003e80008000004 */
[----:B--2---:R2:W-:Y:S04]  /*52f70*/  STS.U8 [R48+UR4+0x8a0], R57 ;  /* 0x0008a03930007988 */ /* 0x0045e80008000004 */
[----:B---3--:R3:W-:Y:S04]  /*52f80*/  STS.U8 [R48+UR4+0x8c0], R58 ;  /* 0x0008c03a30007988 */ /* 0x0087e80008000004 */
[----:B----4-:R4:W-:Y:S04]  /*52f90*/  STS.U8 [R48+UR4+0x8e0], R0 ;  /* 0x0008e00030007988 */ /* 0x0109e80008000004 */
        /* <DEDUP_REMOVED lines=284> */
[----:B--2---:R-:W-:Y:S04]  /*54160*/  STS.U8 [R48+UR4+0x2f80], R57 ;  /* 0x002f803930007988 */ /* 0x004fe80008000004 */
[----:B---3--:R-:W-:Y:S04]  /*54170*/  STS.U8 [R48+UR4+0x2fa0], R58 ;  /* 0x002fa03a30007988 */ /* 0x008fe80008000004 */
[----:B----4-:R-:W-:Y:S04]  /*54180*/  STS.U8 [R48+UR4+0x2fc0], R0 ;  /* 0x002fc00030007988 */ /* 0x010fe80008000004 */
[----:B------:R0:W-:Y:S04]  /*54190*/  STS.U8 [R48+UR4+0x2fe0], R59 ;  /* 0x002fe03b30007988 */ /* 0x0001e80008000004 */
[----:B------:R1:W-:Y:S04]  /*541a0*/  STS.U8 [R48+UR4+0x3080], R60 ;  /* 0x0030803c30007988 */ /* 0x0003e80008000004 */
[----:B0-----:R-:W2:Y:S04]  /*541b0*/  LDL.LU R59, [R1+0xf8] ;  /* 0x0000f800013b7983 */ /* 0x001ea80000300800 */
[----:B------:R0:W-:Y:S04]  /*541c0*/  STS.U8 [R48+UR4+0x30a0], R61 ;  /* 0x0030a03d30007988 */ /* 0x0001e80008000004 */
[----:B-1----:R-:W3:Y:S04]  /*541d0*/  LDL.LU R60, [R1+0xf4] ;  /* 0x0000f400013c7983 */ /* 0x002ee80000300800 */
        /* <DEDUP_REMOVED lines=28> */
[----:B------:R-:W4:Y:S04]  /*543a0*/  LDL.LU R0, [R1] ;  /* 0x0000000001007983 */ /* 0x000f280000300800 */
[----:B--2---:R0:W-:Y:S04]  /*543b0*/  STS.U8 [R48+UR4+0x30c0], R59 ;  /* 0x0030c03b30007988 */ /* 0x0041e80008000004 */
[----:B---3--:R1:W-:Y:S04]  /*543c0*/  STS.U8 [R48+UR4+0x30e0], R60 ;  /* 0x0030e03c30007988 */ /* 0x0083e80008000004 */
[----:B0-----:R-:W2:Y:S04]  /*543d0*/  LDL.LU R59, [R1+0x3ee0] ;  /* 0x003ee000013b7983 */ /* 0x001ea80000300800 */
[----:B----4-:R0:W-:Y:S04]  /*543e0*/  STS.U8 [R48+UR4+0x3180], R61 ;  /* 0x0031803d30007988 */ /* 0x0101e80008000004 */
[----:B------:R-:W-:Y:S04]  /*543f0*/  STS.U8 [R48+UR4+0x31a0], R7 ;  /* 0x0031a00730007988 */ /* 0x000fe80008000004 */
[----:B------:R-:W-:Y:S04]  /*54400*/  STS.U8 [R48+UR4+0x31c0], R8 ;  /* 0x0031c00830007988 */ /* 0x000fe80008000004 */
[----:B------:R-:W-:Y:S04]  /*54410*/  STS.U8 [R48+UR4+0x31e0], R9 ;  /* 0x0031e00930007988 */ /* 0x000fe80008000004 */
[----:B-1----:R-:W3:Y:S04]  /*54420*/  LDL.LU R60, [R1+0x3edc] ;  /* 0x003edc00013c7983 */ /* 0x002ee80000300800 */
[----:B0-----:R-:W4:Y:S04]  /*54430*/  LDL.LU R61, [R1+0x3ed8] ;  /* 0x003ed800013d7983 */ /* 0x001f280000300800 */
        /* <DEDUP_REMOVED lines=25> */
[----:B0-----:R-:W2:Y:S04]  /*545d0*/  LDL.LU R0, [R1+0x174c] ;  /* 0x00174c0001007983 */ /* 0x001ea80000300800 */
[----:B------:R-:W2:Y:S04]  /*545e0*/  LDL.LU R49, [R1+0x14d4] ;  /* 0x0014d40001317983 */ /* 0x000ea80000300800 */
[----:B------:R-:W2:Y:S04]  /*545f0*/  LDL.LU R50, [R1+0x14d0] ;  /* 0x0014d00001327983 */ /* 0x000ea80000300800 */
[----:B------:R-:W2:Y:S04]  /*54600*/  LDL.LU R55, [R1+0x14e4] ;  /* 0x0014e40001377983 */ /* 0x000ea80000300800 */
[----:B------:R-:W2:Y:S04]  /*54610*/  LDL.LU R56, [R1+0x14e0] ;  /* 0x0014e00001387983 */ /* 0x000ea80000300800 */
[----:B------:R-:W2:Y:S04]  /*54620*/  LDL.LU R57, [R1+0x14f4] ;  /* 0x0014f40001397983 */ /* 0x000ea80000300800 */
[----:B------:R-:W2:Y:S04]  /*54630*/  LDL.LU R58, [R1+0x14ec] ;  /* 0x0014ec00013a7983 */ /* 0x000ea80000300800 */
[----:B------:R-:W2:Y:S04]  /*54640*/  LDL R32, [R1+0x140] ;  /* 0x0001400001207983 */ /* 0x000ea80000100800 */
[----:B----4-:R-:W-:Y:S04]  /*54650*/  STS.U8 [R48+UR4+0x38a0], R61 ;  /* 0x0038a03d30007988 */ /* 0x010fe80008000004 */
[----:B---3--:R-:W-:Y:S04]  /*54660*/  STS.U8 [R48+UR4+0x38c0], R60 ;  /* 0x0038c03c30007988 */ /* 0x008fe80008000004 */
        /* <DEDUP_REMOVED lines=28> */
[----:B------:R-:W-:Y:S01]  /*54830*/  STS.U8 [R48+UR4+0x3fe0], R0 ;  /* 0x003fe00030007988 */ /* 0x000fe20008000004 */
[----:B------:R-:W-:Y:S06]  /*54840*/  BAR.SYNC.DEFER_BLOCKING 0x0 ;  /* 0x0000000000007b1d */ /* 0x000fec0000010000 */
[----:B------:R-:W1:Y:S04]  /*54850*/  LDSM.16.M88.4 R8, [R32] ;  /* 0x000000002008783b */ /* 0x000e680000000200 */
[----:B------:R-:W-:Y:S04]  /*54860*/  LDSM.16.M88.4 R20, [R32+0x400] ;  /* 0x000400002014783b */ /* 0x000fe80000000200 */
[----:B------:R-:W-:Y:S01]  /*54870*/  LDSM.16.M88.4 R24, [R32+0x600] ;  /* 0x000600002018783b */ /* 0x000fe20000000200 */
[----:B0-----:R-:W-:-:S03]  /*54880*/  IMAD R29, R50, 0x100, R49 ;  /* 0x00000100321d7824 */ /* 0x001fc600078e0231 */
[----:B------:R-:W-:Y:S04]  /*54890*/  LDSM.16.M88.4 R40, [R32+0xa00] ;  /* 0x000a00002028783b */ /* 0x000fe80000000200 */
[----:B-1----:R-:W-:Y:S01]  /*548a0*/  STL.64 [R1+0x150], R8 ;  /* 0x0001500801007387 */ /* 0x002fe20000100a00 */
[----:B------:R-:W-:Y:S02]  /*548b0*/  IMAD.MOV.U32 R15, RZ, RZ, R8 ;  /* 0x000000ffff0f7224 */ /* 0x000fe400078e0008 */
[----:B------:R-:W-:Y:S02]  /*548c0*/  IMAD.MOV.U32 R14, RZ, RZ, R9 ;  /* 0x000000ffff0e7224 */ /* 0x000fe400078e0009 */
[----:B------:R-:W-:Y:S01]  /*548d0*/  IMAD.MOV.U32 R5, RZ, RZ, R10 ;  /* 0x000000ffff057224 */ /* 0x000fe200078e000a */
[----:B------:R-:W-:Y:S01]  /*548e0*/  STL.64 [R1+0x158], R10 ;  /* 0x0001580a01007387 */ /* 0x000fe20000100a00 */
[----:B------:R-:W-:-:S03]  /*548f0*/  IMAD.MOV.U32 R4, RZ, RZ, R11 ;  /* 0x000000ffff047224 */ /* 0x000fc600078e000b */
[----:B------:R-:W0:Y:S04]  /*54900*/  LDSM.16.M88.4 R8, [R32+0x200] ;  /* 0x000200002008783b */ /* 0x000e280000000200 */
[----:B0-----:R0:W-:Y:S04]  /*54910*/  STL.64 [R1+0x160], R8 ;  /* 0x0001600801007387 */ /* 0x0011e80000100a00 */
[----:B------:R1:W-:Y:S04]  /*54920*/  STL.64 [R1+0x168], R10 ;  /* 0x0001680a01007387 */ /* 0x0003e80000100a00 */
[----:B------:R-:W-:Y:S04]  /*54930*/  STL.64 [R1+0x170], R20 ;  /* 0x0001701401007387 */ /* 0x000fe80000100a00 */
[----:B------:R2:W-:Y:S04]  /*54940*/  STL.64 [R1+0x178], R22 ;  /* 0x0001781601007387 */ /* 0x0005e80000100a00 */
[----:B------:R-:W-:Y:S04]  /*54950*/  STL.64 [R1+0x180], R24 ;  /* 0x0001801801007387 */ /* 0x000fe80000100a00 */
[----:B------:R-:W-:Y:S04]  /*54960*/  STL.64 [R1+0x188], R26 ;  /* 0x0001881a01007387 */ /* 0x000fe80000100a00 */
[----:B------:R-:W3:Y:S04]  /*54970*/  LDL.LU.64 R36, [R1+0x2a0] ;  /* 0x0002a00001247983 */ /* 0x000ee80000300a00 */
[----:B------:R-:W3:Y:S01]  /*54980*/  LDL.LU.64 R38, [R1+0x2a8] ;  /* 0x0002a80001267983 */ /* 0x000ee20000300a00 */
[----:B------:R-:W-:-:S02]  /*54990*/  IMAD.MOV.U32 R13, RZ, RZ, R11 ;  /* 0x000000ffff0d7224 */ /* 0x000fc400078e000b */
[----:B------:R-:W-:Y:S02]  /*549a0*/  IMAD.MOV.U32 R17, RZ, RZ, R8 ;  /* 0x000000ffff117224 */ /* 0x000fe400078e0008 */
[----:B------:R-:W-:Y:S02]  /*549b0*/  IMAD.MOV.U32 R16, RZ, RZ, R9 ;  /* 0x000000ffff107224 */ /* 0x000fe400078e0009 */
[----:B------:R-:W-:Y:S02]  /*549c0*/  IMAD.MOV.U32 R0, RZ, RZ, R27 ;  /* 0x000000ffff007224 */ /* 0x000fe400078e001b */
[----:B0-----:R-:W-:Y:S02]  /*549d0*/  IMAD.MOV.U32 R9, RZ, RZ, R25 ;  /* 0x000000ffff097224 */ /* 0x001fe400078e0019 */
[----:B-1----:R-:W-:Y:S02]  /*549e0*/  IMAD.MOV.U32 R11, RZ, RZ, R22 ;  /* 0x000000ffff0b7224 */ /* 0x002fe400078e0016 */
[----:B------:R-:W-:-:S02]  /*549f0*/  IMAD.MOV.U32 R8, RZ, RZ, R26 ;  /* 0x000000ffff087224 */ /* 0x000fc400078e001a */
[----:B--2---:R-:W-:Y:S02]  /*54a00*/  IMAD.MOV.U32 R22, RZ, RZ, R24 ;  /* 0x000000ffff167224 */ /* 0x004fe400078e0018 */
[----:B------:R-:W0:Y:S01]  /*54a10*/  LDSM.16.M88.4 R24, [R32+0x800] ;  /* 0x000800002018783b */ /* 0x000e220000000200 */
[----:B------:R-:W-:Y:S02]  /*54a20*/  IMAD R28, R2, 0x100, R3 ;  /* 0x00000100021c7824 */ /* 0x000fe400078e0203 */
[----:B------:R-:W-:Y:S02]  /*54a30*/  IMAD R30, R56, 0x100, R55 ;  /* 0x00000100381e7824 */ /* 0x000fe400078e0237 */
[----:B------:R-:W-:Y:S02]  /*54a40*/  IMAD R31, R58, 0x100, R57 ;  /* 0x000001003a1f7824 */ /* 0x000fe400078e0239 */
[----:B------:R-:W-:Y:S02]  /*54a50*/  IMAD.MOV.U32 R19, RZ, RZ, R20 ;  /* 0x000000ffff137224 */ /* 0x000fe400078e0014 */
[----:B------:R-:W-:Y:S01]  /*54a60*/  IMAD.MOV.U32 R18, RZ, RZ, R21 ;  /* 0x000000ffff127224 */ /* 0x000fe200078e0015 */
[----:B0-----:R0:W-:Y:S04]  /*54a70*/  STL.64 [R1+0x190], R24 ;  /* 0x0001901801007387 */ /* 0x0011e80000100a00 */
[----:B------:R-:W-:Y:S04]  /*54a80*/  STL.64 [R1+0x198], R26 ;  /* 0x0001981a01007387 */ /* 0x000fe80000100a00 */
[----:B------:R-:W2:Y:S04]  /*54a90*/  LDL.LU.64 R48, [R1+0x2c0] ;  /* 0x0002c00001307983 */ /* 0x000ea80000300a00 */
[----:B------:R-:W2:Y:S01]  /*54aa0*/  LDL.LU.64 R50, [R1+0x2c8] ;  /* 0x0002c80001327983 */ /* 0x000ea20000300a00 */
[----:B------:R-:W-:-:S02]  /*54ab0*/  IMAD.MOV.U32 R21, RZ, RZ, R24 ;  /* 0x000000ffff157224 */ /* 0x000fc400078e0018 */
[----:B------:R-:W-:Y:S01]  /*54ac0*/  IMAD.MOV.U32 R20, RZ, RZ, R25 ;  /* 0x000000ffff147224 */ /* 0x000fe200078e0019 */
[----:B------:R-:W-:Y:S02]  /*54ad0*/  F2FP.F16.E4M3.UNPACK_B R28, R28 ;  /* 0x0000001cff1c723e */ /* 0x000fe400020006ff */
[----:B------:R-:W-:Y:S02]  /*54ae0*/  F2FP.F16.E4M3.UNPACK_B R29, R29 ;  /* 0x0000001dff1d723e */ /* 0x000fe400020006ff */
[----:B------:R-:W-:Y:S02]  /*54af0*/  F2FP.F16.E4M3.UNPACK_B R30, R30 ;  /* 0x0000001eff1e723e */ /* 0x000fe400020006ff */
[----:B------:R-:W-:Y:S02]  /*54b00*/  F2FP.F16.E4M3.UNPACK_B R31, R31 ;  /* 0x0000001fff1f723e */ /* 0x000fe400020006ff */
[----:B0-----:R-:W-:Y:S02]  /*54b10*/  F2FP.F16.E4M3.UNPACK_B R24, R15 ;  /* 0x0000000fff18723e */ /* 0x001fe400020006ff */
[----:B------:R-:W-:-:S02]  /*54b20*/  F2FP.F16.E4M3.UNPACK_B R25, R14 ;  /* 0x0000000eff19723e */ /* 0x000fc400020006ff */
[----:B------:R-:W-:Y:S02]  /*54b30*/  F2FP.F16.E4M3.UNPACK_B R2, R5 ;  /* 0x00000005ff02723e */ /* 0x000fe400020006ff */
[----:B------:R-:W-:Y:S01]  /*54b40*/  F2FP.F16.E4M3.UNPACK_B R3, R4 ;  /* 0x00000004ff03723e */ /* 0x000fe200020006ff */
[----:B------:R-:W-:Y:S04]  /*54b50*/  STL [R1+0x120], R24 ;  /* 0x0001201801007387 */ /* 0x000fe80000100800 */
[----:B------:R-:W-:Y:S04]  /*54b60*/  STL.64 [R1+0x1a0], R40 ;  /* 0x0001a02801007387 */ /* 0x000fe80000100a00 */
[----:B------:R-:W-:Y:S04]  /*54b70*/  STL.64 [R1+0x1a8], R42 ;  /* 0x0001a82a01007387 */ /* 0x000fe80000100a00 */
[----:B------:R-:W-:Y:S04]  /*54b80*/  STL [R1+0x124], R25 ;  /* 0x0001241901007387 */ /* 0x000fe80000100800 */
[----:B------:R-:W-:Y:S01]  /*54b90*/  STL.64 [R1+0x118], R2 ;  /* 0x0001180201007387 */ /* 0x000fe20000100a00 */
[----:B------:R-:W-:-:S02]  /*54ba0*/  IMAD.MOV.U32 R15, RZ, RZ, R40 ;  /* 0x000000ffff0f7224 */ /* 0x000fc400078e0028 */
[----:B------:R-:W-:Y:S02]  /*54bb0*/  IMAD.MOV.U32 R14, RZ, RZ, R41 ;  /* 0x000000ffff0e7224 */ /* 0x000fe400078e0029 */
[----:B------:R-:W-:Y:S02]  /*54bc0*/  IMAD.MOV.U32 R5, RZ, RZ, R42 ;  /* 0x000000ffff057224 */ /* 0x000fe400078e002a */
[----:B------:R-:W-:Y:S01]  /*54bd0*/  IMAD.MOV.U32 R4, RZ, RZ, R43 ;  /* 0x000000ffff047224 */ /* 0x000fe200078e002b */
[----:B---3--:R-:W-:-:S15]  /*54be0*/  HMMA.16816.F32 R36, R28, R24, R36 ;  /* 0x000000181c24723c */ /* 0x008fde0000001824 */
[----:B------:R-:W-:-:S08]  /*54bf0*/  NOP ;  /* 0x0000000000007918 */ /* 0x000fd00000000000 */
[----:B------:R0:W-:Y:S04]  /*54c00*/  STL.64 [R1+0x2a0], R36 ;  /* 0x0002a02401007387 */ /* 0x0001e80000100a00 */
[----:B------:R1:W-:Y:S04]  /*54c10*/  STL.64 [R1+0x2a8], R38 ;  /* 0x0002a82601007387 */ /* 0x0003e80000100a00 */
[----:B0-----:R-:W3:Y:S04]  /*54c20*/  LDL.LU.64 R36, [R1+0x2e0] ;  /* 0x0002e00001247983 */ /* 0x001ee80000300a00 */
[----:B-1----:R-:W3:Y:S04]  /*54c30*/  LDL.LU.64 R38, [R1+0x2e8] ;  /* 0x0002e80001267983 */ /* 0x002ee80000300a00 */
[----:B------:R-:W4:Y:S04]  /*54c40*/  LDL.LU.64 R40, [R1+0x300] ;  /* 0x0003000001287983 */ /* 0x000f280000300a00 */
[----:B------:R-:W4:Y:S01]  /*54c50*/  LDL.LU.64 R42, [R1+0x308] ;  /* 0x00030800012a7983 */ /* 0x000f220000300a00 */
[----:B--2---:R-:W-:Y:S01]  /*54c60*/  HMMA.16816.F32 R48, R28, R2, R48 ;  /* 0x000000021c30723c */ /* 0x004fe20000001830 */
[----:B------:R-:W-:Y:S01]  /*54c70*/  IMAD.MOV.U32 R47, RZ, RZ, R24 ;  /* 0x000000ffff2f7224 */ /* 0x000fe200078e0018 */
[----:B------:R-:W-:-:S05]  /*54c80*/  F2FP.F16.E4M3.UNPACK_B R24, R17 ;  /* 0x00000011ff18723e */ /* 0x000fca00020006ff */
[----:B------:R-:W-:-:S15]  /*54c90*/  STL [R1+0x110], R24 ;  /* 0x0001101801007387 */ /* 0x000fde0000100800 */
[----:B------:R-:W-:-:S01]  /*54ca0*/  NOP ;  /* 0x0000000000007918 */ /* 0x000fc20000000000 */
[----:B------:R-:W-:Y:S04]  /*54cb0*/  STL.64 [R1+0x2c0], R48 ;  /* 0x0002c03001007387 */ /* 0x000fe80000100a00 */
[----:B------:R-:W-:Y:S04]  /*54cc0*/  STL.64 [R1+0x2c8], R50 ;  /* 0x0002c83201007387 */ /* 0x000fe80000100a00 */
[----:B------:R-:W0:Y:S01]  /*54cd0*/  LDSM.16.M88.4 R48, [R32+0xc00] ;  /* 0x000c00002030783b */ /* 0x000e220000000200 */
[----:B------:R-:W-:Y:S02]  /*54ce0*/  IMAD.MOV.U32 R12, RZ, RZ, R10 ;  /* 0x000000ffff0c7224 */ /* 0x000fe400078e000a */
[----:B------:R-:W-:Y:S01]  /*54cf0*/  IMAD.MOV.U32 R46, RZ, RZ, R25 ;  /* 0x000000ffff2e7224 */ /* 0x000fe200078e0019 */
[----:B------:R-:W-:-:S02]  /*54d00*/  F2FP.F16.E4M3.UNPACK_B R25, R16 ;  /* 0x00000010ff19723e */ /* 0x000fc400020006ff */
[----:B------:R-:W-:Y:S02]  /*54d10*/  F2FP.F16.E4M3.UNPACK_B R13, R13 ;  /* 0x0000000dff0d723e */ /* 0x000fe400020006ff */
[----:B------:R-:W-:Y:S01]  /*54d20*/  F2FP.F16.E4M3.UNPACK_B R12, R12 ;  /* 0x0000000cff0c723e */ /* 0x000fe200020006ff */
[----:B------:R3:W-:Y:S01]  /*54d30*/  STL [R1+0x114], R25 ;  /* 0x0001141901007387 */ /* 0x0007e20000100800 */
[----:B------:R-:W-:Y:S02]  /*54d40*/  IMAD.MOV.U32 R7, RZ, RZ, R26 ;  /* 0x000000ffff077224 */ /* 0x000fe400078e001a */
[----:B------:R-:W-:Y:S01]  /*54d50*/  IMAD.MOV.U32 R6, RZ, RZ, R27 ;  /* 0x000000ffff067224 */ /* 0x000fe200078e001b */
[----:B0-----:R0:W-:Y:S04]  /*54d60*/  STL.64 [R1+0x1b0], R48 ;  /* 0x0001b03001007387 */ /* 0x0011e80000100a00 */
[----:B------:R1:W-:Y:S04]  /*54d70*/  STL.64 [R1+0x1b8], R50 ;  /* 0x0001b83201007387 */ /* 0x0003e80000100a00 */
[----:B------:R-:W-:Y:S01]  /*54d80*/  STL.64 [R1+0x108], R12 ;  /* 0x0001080c01007387 */ /* 0x000fe20000100a00 */
[----:B------:R-:W-:-:S02]  /*54d90*/  IMAD.MOV.U32 R17, RZ, RZ, R48 ;  /* 0x000000ffff117224 */ /* 0x000fc400078e0030 */
[----:B------:R-:W-:Y:S02]  /*54da0*/  IMAD.MOV.U32 R16, RZ, RZ, R49 ;  /* 0x000000ffff107224 */ /* 0x000fe400078e0031 */
[----:B------:R-:W-:Y:S02]  /*54db0*/  IMAD.MOV.U32 R3, RZ, RZ, R50 ;  /* 0x000000ffff037224 */ /* 0x000fe400078e0032 */
[----:B------:R-:W-:Y:S02]  /*54dc0*/  IMAD.MOV.U32 R2, RZ, RZ, R51 ;  /* 0x000000ffff027224 */ /* 0x000fe400078e0033 */
[----:B------:R-:W-:Y:S01]  /*54dd0*/  IMAD.MOV.U32 R10, RZ, RZ, R23 ;  /* 0x000000ffff0a7224 */ /* 0x000fe200078e0017 */
[C---:B---3--:R-:W-:Y:S01]  /*54de0*/  HMMA.16816.F32 R24, R28.reuse, R24, R36 ;  /* 0x000000181c18723c */ /* 0x048fe20000001824 */
[----:B------:R-:W2:Y:S04]  /*54df0*/  LDL.LU.64 R36, [R1+0x320] ;  /* 0x0003200001247983 */ /* 0x000ea80000300a00 */
[----:B------:R-:W2:Y:S01]  /*54e00*/  LDL.LU.64 R38, [R1+0x328] ;  /* 0x0003280001267983 */ /* 0x000ea20000300a00 */
[----:B----4-:R-:W-:-:S15]  /*54e10*/  HMMA.16816.F32 R40, R28, R12, R40 ;  /* 0x0000000c1c28723c */ /* 0x010fde0000001828 */
[----:B------:R-:W-:-:S02]  /*54e20*/  NOP ;  /* 0x0000000000007918 */ /* 0x000fc40000000000 */
[----:B------:R3:W-:Y:S04]  /*54e30*/  STL.64 [R1+0x2e0], R24 ;  /* 0x0002e01801007387 */ /* 0x0007e80000100a00 */
[----:B------:R-:W-:Y:S04]  /*54e40*/  STL.64 [R1+0x2e8], R26 ;  /* 0x0002e81a01007387 */ /* 0x000fe80000100a00 */
[----:B0-----:R-:W4:Y:S04]  /*54e50*/  LDL.LU.64 R48, [R1+0x340] ;  /* 0x0003400001307983 */ /* 0x001f280000300a00 */
[----:B-1----:R-:W4:Y:S01]  /*54e60*/  LDL.LU.64 R50, [R1+0x348] ;  /* 0x0003480001327983 */ /* 0x002f220000300a00 */
[----:B---3--:R-:W-:-:S05]  /*54e70*/  F2FP.F16.E4M3.UNPACK_B R24, R19 ;  /* 0x00000013ff18723e */ /* 0x008fca00020006ff */
[----:B------:R-:W-:Y:S04]  /*54e80*/  STL [R1+0x100], R24 ;  /* 0x0001001801007387 */ /* 0x000fe80000100800 */
[----:B------:R-:W-:Y:S04]  /*54e90*/  STL.64 [R1+0x300], R40 ;  /* 0x0003002801007387 */ /* 0x000fe80000100a00 */
[----:B------:R-:W-:Y:S04]  /*54ea0*/  STL.64 [R1+0x308], R42 ;  /* 0x0003082a01007387 */ /* 0x000fe80000100a00 */
[----:B------:R-:W0:Y:S01]  /*54eb0*/  LDSM.16.M88.4 R40, [R32+0xe00] ;  /* 0x000e00002028783b */ /* 0x000e220000000200 */
[----:B------:R-:W-:-:S02]  /*54ec0*/  F2FP.F16.E4M3.UNPACK_B R25, R18 ;  /* 0x00000012ff19723e */ /* 0x000fc400020006ff */
[----:B------:R-:W-:Y:S02]  /*54ed0*/  F2FP.F16.E4M3.UNPACK_B R12, R11 ;  /* 0x0000000bff0c723e */ /* 0x000fe400020006ff */
[----:B------:R-:W-:Y:S01]  /*54ee0*/  F2FP.F16.E4M3.UNPACK_B R13, R10 ;  /* 0x0000000aff0d723e */ /* 0x000fe200020006ff */
[----:B------:R-:W-:Y:S04]  /*54ef0*/  STL [R1+0x104], R25 ;  /* 0x0001041901007387 */ /* 0x000fe80000100800 */
[----:B0-----:R0:W-:Y:S04]  /*54f00*/  STL.64 [R1+0x1c0], R40 ;  /* 0x0001c02801007387 */ /* 0x0011e80000100a00 */
[----:B------:R1:W-:Y:S01]  /*54f10*/  STL.64 [R1+0x1c8], R42 ;  /* 0x0001c82a01007387 */ /* 0x0003e20000100a00 */
[----:B------:R-:W-:-:S02]  /*54f20*/  IMAD.MOV.U32 R19, RZ, RZ, R40 ;  /* 0x000000ffff137224 */ /* 0x000fc400078e0028 */
[----:B------:R-:W-:Y:S01]  /*54f30*/  IMAD.MOV.U32 R18, RZ, RZ, R41 ;  /* 0x000000ffff127224 */ /* 0x000fe200078e0029 */
[----:B------:R-:W-:Y:S01]  /*54f40*/  STL.64 [R1+0xf8], R12 ;  /* 0x0000f80c01007387 */ /* 0x000fe20000100a00 */
[----:B------:R-:W-:Y:S02]  /*54f50*/  IMAD.MOV.U32 R11, RZ, RZ, R42 ;  /* 0x000000ffff0b7224 */ /* 0x000fe400078e002a */
[----:B------:R-:W-:Y:S01]  /*54f60*/  IMAD.MOV.U32 R10, RZ, RZ, R43 ;  /* 0x000000ffff0a7224 */ /* 0x000fe200078e002b */
[----:B0-----:R-:W3:Y:S04]  /*54f70*/  LDL.LU.64 R40, [R1+0x360] ;  /* 0x0003600001287983 */ /* 0x001ee80000300a00 */
[----:B-1----:R-:W3:Y:S01]  /*54f80*/  LDL.LU.64 R42, [R1+0x368] ;  /* 0x00036800012a7983 */ /* 0x002ee20000300a00 */
[C---:B--2---:R-:W-:Y:S03]  /*54f90*/  HMMA.16816.F32 R24, R28.reuse, R24, R36 ;  /* 0x000000181c18723c */ /* 0x044fe60000001824 */
[----:B------:R-:W2:Y:S04]  /*54fa0*/  LDL.LU.64 R36, [R1+0x380] ;  /* 0x0003800001247983 */ /* 0x000ea80000300a00 */
[----:B------:R-:W2:Y:S01]  /*54fb0*/  LDL.LU.64 R38, [R1+0x388] ;  /* 0x0003880001267983 */ /* 0x000ea20000300a00 */
[----:B----4-:R-:W-:-:S15]  /*54fc0*/  HMMA.16816.F32 R48, R28, R12, R48 ;  /* 0x0000000c1c30723c */ /* 0x010fde0000001830 */
[----:B------:R0:W-:Y:S04]  /*54fd0*/  STL.64 [R1+0x320], R24 ;  /* 0x0003201801007387 */ /* 0x0001e80000100a00 */
[----:B------:R-:W-:Y:S01]  /*54fe0*/  STL.64 [R1+0x328], R26 ;  /* 0x0003281a01007387 */ /* 0x000fe20000100a00 */
[----:B0-----:R-:W-:-:S05]  /*54ff0*/  F2FP.F16.E4M3.UNPACK_B R24, R22 ;  /* 0x00000016ff18723e */ /* 0x001fca00020006ff */
[----:B------:R-:W-:Y:S04]  /*55000*/  STL [R1+0xf0], R24 ;  /* 0x0000f01801007387 */ /* 0x000fe80000100800 */
[----:B------:R-:W-:Y:S04]  /*55010*/  STL.64 [R1+0x340], R48 ;  /* 0x0003403001007387 */ /* 0x000fe80000100a00 */
[----:B------:R-:W-:Y:S04]  /*55020*/  STL.64 [R1+0x348], R50 ;  /* 0x0003483201007387 */ /* 0x000fe80000100a00 */
[----:B------:R-:W0:Y:S01]  /*55030*/  LDSM.16.M88.4 R48, [R32+0x1000] ;  /* 0x001000002030783b */ /* 0x000e220000000200 */
[----:B------:R-:W-:-:S02]  /*55040*/  F2FP.F16.E4M3.UNPACK_B R25, R9 ;  /* 0x00000009ff19723e */ /* 0x000fc400020006ff */
[----:B------:R-:W-:Y:S02]  /*55050*/  F2FP.F16.E4M3.UNPACK_B R12, R8 ;  /* 0x00000008ff0c723e */ /* 0x000fe400020006ff */
[----:B------:R-:W-:Y:S01]  /*55060*/  F2FP.F16.E4M3.UNPACK_B R13, R0 ;  /* 0x00000000ff0d723e */ /* 0x000fe200020006ff */
[----:B------:R3:W-:Y:S04]  /*55070*/  STL [R1+0xf4], R25 ;  /* 0x0000f41901007387 */ /* 0x0007e80000100800 */
[----:B0-----:R0:W-:Y:S04]  /*55080*/  STL.64 [R1+0x1d0], R48 ;  /* 0x0001d03001007387 */ /* 0x0011e80000100a00 */
[----:B------:R1:W-:Y:S04]  /*55090*/  STL.64 [R1+0x1d8], R50 ;  /* 0x0001d83201007387 */ /* 0x0003e80000100a00 */
[----:B------:R-:W-:Y:S01]  /*550a0*/  STL.64 [R1+0xe8], R12 ;  /* 0x0000e80c01007387 */ /* 0x000fe20000100a00 */
[----:B---3--:R-:W-:Y:S03]  /*550b0*/  HMMA.16816.F32 R24, R28, R24, R40 ;  /* 0x000000181c18723c */ /* 0x008fe60000001828 */
[----:B------:R-:W3:Y:S04]  /*550c0*/  LDL.LU.64 R40, [R1+0x3b0] ;  /* 0x0003b00001287983 */ /* 0x000ee80000300a00 */
[----:B------:R-:W3:Y:S01]  /*550d0*/  LDL.LU.64 R42, [R1+0x3b8] ;  /* 0x0003b800012a7983 */ /* 0x000ee20000300a00 */
[----:B------:R-:W-:-:S02]  /*550e0*/  IMAD.MOV.U32 R22, RZ, RZ, R48 ;  /* 0x000000ffff167224 */ /* 0x000fc400078e0030 */
[----:B------:R-:W-:Y:S02]  /*550f0*/  IMAD.MOV.U32 R9, RZ, RZ, R49 ;  /* 0x000000ffff097224 */ /* 0x000fe400078e0031 */
[----:B------:R-:W-:Y:S02]  /*55100*/  IMAD.MOV.U32 R8, RZ, RZ, R50 ;  /* 0x000000ffff087224 */ /* 0x000fe400078e0032 */
[----:B------:R-:W-:-:S09]  /*55110*/  IMAD.MOV.U32 R0, RZ, RZ, R51 ;  /* 0x000000ffff007224 */ /* 0x000fd200078e0033 */
[----:B------:R4:W-:Y:S04]  /*55120*/  STL.64 [R1+0x360], R24 ;  /* 0x0003601801007387 */ /* 0x0009e80000100a00 */
[----:B------:R-:W-:Y:S04]  /*55130*/  STL.64 [R1+0x368], R26 ;  /* 0x0003681a01007387 */ /* 0x000fe80000100a00 */
[----:B0-----:R-:W3:Y:S04]  /*55140*/  LDL.LU.64 R48, [R1+0x4a0] ;  /* 0x0004a00001307983 */ /* 0x001ee80000300a00 */
[----:B-1----:R-:W3:Y:S01]  /*55150*/  LDL.LU.64 R50, [R1+0x4a8] ;  /* 0x0004a80001327983 */ /* 0x002ee20000300a00 */
[----:B----4-:R-:W-:-:S05]  /*55160*/  F2FP.F16.E4M3.UNPACK_B R24, R21 ;  /* 0x00000015ff18723e */ /* 0x010fca00020006ff */
[----:B------:R-:W-:Y:S01]  /*55170*/  STL [R1+0xe0], R24 ;  /* 0x0000e01801007387 */ /* 0x000fe20000100800 */
[----:B------:R-:W-:Y:S01]  /*55180*/  F2FP.F16.E4M3.UNPACK_B R25, R20 ;  /* 0x00000014ff19723e */ /* 0x000fe200020006ff */
[----:B--2---:R-:W-:-:S15]  /*55190*/  HMMA.16816.F32 R36, R28, R12, R36 ;  /* 0x0000000c1c24723c */ /* 0x004fde0000001824 */
[----:B------:R-:W-:-:S08]  /*551a0*/  NOP ;  /* 0x0000000000007918 */ /* 0x000fd00000000000 */
[----:B------:R-:W-:Y:S04]  /*551b0*/  STL.64 [R1+0x380], R36 ;  /* 0x0003802401007387 */ /* 0x000fe80000100a00 */
[----:B------:R-:W-:Y:S04]  /*551c0*/  STL.64 [R1+0x388], R38 ;  /* 0x0003882601007387 */ /* 0x000fe80000100a00 */
[----:B------:R-:W0:Y:S01]  /*551d0*/  LDSM.16.M88.4 R36, [R32+0x1200] ;  /* 0x001200002024783b */ /* 0x000e220000000200 */
        /* <DEDUP_REMOVED lines=10> */
[----:B0-----:R-:W2:Y:S04]  /*55280*/  LDL.LU.64 R36, [R1+0x4c0] ;  /* 0x0004c00001247983 */ /* 0x001ea80000300a00 */
[----:B-1----:R-:W2:Y:S01]  /*55290*/  LDL.LU.64 R38, [R1+0x4c8] ;  /* 0x0004c80001267983 */ /* 0x002ea20000300a00 */
[C---:B---3--:R-:W-:Y:S03]  /*552a0*/  HMMA.16816.F32 R24, R28.reuse, R24, R40 ;  /* 0x000000181c18723c */ /* 0x048fe60000001828 */
[----:B------:R-:W3:Y:S04]  /*552b0*/  LDL.LU.64 R40, [R1+0x4e0] ;  /* 0x0004e00001287983 */ /* 0x000ee80000300a00 */
[----:B------:R-:W3:Y:S01]  /*552c0*/  LDL.LU.64 R42, [R1+0x4e8] ;  /* 0x0004e800012a7983 */ /* 0x000ee20000300a00 */
[----:B------:R-:W-:-:S15]  /*552d0*/  HMMA.16816.F32 R48, R28, R12, R48 ;  /* 0x0000000c1c30723c */ /* 0x000fde0000001830 */
        /* <DEDUP_REMOVED lines=14> */
[----:B------:R-:W-:-:S02]  /*553c0*/  IMAD.MOV.U32 R13, RZ, RZ, R48 ;  /* 0x000000ffff0d7224 */ /* 0x000fc400078e0030 */
[----:B------:R-:W-:Y:S02]  /*553d0*/  IMAD.MOV.U32 R12, RZ, RZ, R49 ;  /* 0x000000ffff0c7224 */ /* 0x000fe400078e0031 */
[----:B------:R-:W-:Y:S02]  /*553e0*/  IMAD.MOV.U32 R5, RZ, RZ, R50 ;  /* 0x000000ffff057224 */ /* 0x000fe400078e0032 */
[----:B------:R-:W-:Y:S01]  /*553f0*/  IMAD.MOV.U32 R4, RZ, RZ, R51 ;  /* 0x000000ffff047224 */ /* 0x000fe200078e0033 */
[C---:B--2---:R-:W-:Y:S01]  /*55400*/  HMMA.16816.F32 R24, R28.reuse, R24, R36 ;  /* 0x000000181c18723c */ /* 0x044fe20000001824 */
[----:B------:R-:W2:Y:S04]  /*55410*/  LDL.LU.64 R36, [R1+0x500] ;  /* 0x0005000001247983 */ /* 0x000ea80000300a00 */
[----:B------:R-:W2:Y:S01]  /*55420*/  LDL.LU.64 R38, [R1+0x508] ;  /* 0x0005080001267983 */ /* 0x000ea20000300a00 */
[----:B---3--:R-:W-:-:S15]  /*55430*/  HMMA.16816.F32 R40, R28, R14, R40 ;  /* 0x0000000e1c28723c */ /* 0x008fde0000001828 */
        /* <DEDUP_REMOVED lines=54> */
[----:B------:R-:W-:Y:S02]  /*557a0*/  F2FP.F16.E4M3.UNPACK_B R25, R9 ;  /* 0x00000009ff19723e */ /* 0x000fe400020006ff */
[----:B------:R-:W-:Y:S02]  /*557b0*/  F2FP.F16.E4M3.UNPACK_B R8, R8 ;  /* 0x00000008ff08723e */ /* 0x000fe400020006ff */
[----:B------:R-:W-:Y:S01]  /*557c0*/  F2FP.F16.E4M3.UNPACK_B R9, R0 ;  /* 0x00000000ff09723e */ /* 0x000fe200020006ff */
[----:B--2---:R-:W-:-:S15]  /*557d0*/  HMMA.16816.F32 R36, R28, R14, R36 ;  /* 0x0000000e1c24723c */ /* 0x004fde0000001824 */
[----:B------:R-:W-:-:S08]  /*557e0*/  NOP ;  /* 0x0000000000007918 */ /* 0x000fd00000000000 */
[----:B------:R-:W-:Y:S04]  /*557f0*/  STL.64 [R1+0x560], R36 ;  /* 0x0005602401007387 */ /* 0x000fe80000100a00 */
[----:B------:R-:W-:Y:S04]  /*55800*/  STL.64 [R1+0x568], R38 ;  /* 0x0005682601007387 */ /* 0x000fe80000100a00 */
[----:B------:R-:W0:Y:S04]  /*55810*/  LDSM.16.M88.4 R36, [R32+0x1a00] ;  /* 0x001a00002024783b */ /* 0x000e280000000200 */
        /* <DEDUP_REMOVED lines=74> */
[----:B0-----:R-:W-:Y:S04]  /*55cc0*/  STL.64 [R1+0x250], R48 ;  /* 0x0002503001007387 */ /* 0x001fe80000100a00 */
[----:B------:R-:W-:Y:S04]  /*55cd0*/  STL.64 [R1+0x258], R50 ;  /* 0x0002583201007387 */ /* 0x000fe80000100a00 */
[----:B------:R-:W-:Y:S01]  /*55ce0*/  STL.64 [R1+0x68], R16 ;  /* 0x0000681001007387 */ /* 0x000fe20000100a00 */
[----:B---3--:R-:W-:Y:S03]  /*55cf0*/  HMMA.16816.F32 R24, R28, R24, R40 ;  /* 0x000000181c18723c */ /* 0x008fe60000001828 */
[----:B------:R-:W3:Y:S04]  /*55d00*/  LDL.LU.64 R40, [R1+0x680] ;  /* 0x0006800001287983 */ /* 0x000ee80000300a00 */
[----:B------:R-:W3:Y:S01]  /*55d10*/  LDL.LU.64 R42, [R1+0x688] ;  /* 0x00068800012a7983 */ /* 0x000ee20000300a00 */
[----:B------:R-:W-:-:S15]  /*55d20*/  F2FP.F16.E4M3.UNPACK_B R34, R19 ;  /* 0x00000013ff22723e */ /* 0x000fde00020006ff */
[----:B------:R0:W-:Y:S04]  /*55d30*/  STL.64 [R1+0x640], R24 ;  /* 0x0006401801007387 */ /* 0x0001e80000100a00 */
[----:B------:R1:W-:Y:S04]  /*55d40*/  STL.64 [R1+0x648], R26 ;  /* 0x0006481a01007387 */ /* 0x0003e80000100a00 */
[----:B0-----:R-:W4:Y:S04]  /*55d50*/  LDL.LU.64 R24, [R1+0x6a0] ;  /* 0x0006a00001187983 */ /* 0x001f280000300a00 */
[----:B-1----:R-:W4:Y:S04]  /*55d60*/  LDL.LU.64 R26, [R1+0x6a8] ;  /* 0x0006a800011a7983 */ /* 0x002f280000300a00 */
[----:B------:R-:W-:Y:S01]  /*55d70*/  STL [R1+0x60], R34 ;  /* 0x0000602201007387 */ /* 0x000fe20000100800 */
[----:B------:R-:W-:-:S02]  /*55d80*/  F2FP.F16.E4M3.UNPACK_B R35, R18 ;  /* 0x00000012ff23723e */ /* 0x000fc400020006ff */
[----:B------:R-:W-:Y:S02]  /*55d90*/  F2FP.F16.E4M3.UNPACK_B R18, R11 ;  /* 0x0000000bff12723e */ /* 0x000fe400020006ff */
[----:B------:R-:W-:Y:S01]  /*55da0*/  F2FP.F16.E4M3.UNPACK_B R19, R10 ;  /* 0x0000000aff13723e */ /* 0x000fe200020006ff */
[----:B------:R-:W-:Y:S02]  /*55db0*/  IMAD.MOV.U32 R13, RZ, RZ, R48 ;  /* 0x000000ffff0d7224 */ /* 0x000fe400078e0030 */
[----:B------:R-:W-:Y:S02]  /*55dc0*/  IMAD.MOV.U32 R12, RZ, RZ, R49 ;  /* 0x000000ffff0c7224 */ /* 0x000fe400078e0031 */
[----:B------:R-:W-:Y:S02]  /*55dd0*/  IMAD.MOV.U32 R3, RZ, RZ, R50 ;  /* 0x000000ffff037224 */ /* 0x000fe400078e0032 */
[----:B------:R-:W-:Y:S01]  /*55de0*/  IMAD.MOV.U32 R2, RZ, RZ, R51 ;  /* 0x000000ffff027224 */ /* 0x000fe200078e0033 */
        /* <DEDUP_REMOVED lines=10> */
[----:B------:R2:W-:Y:S01]  /*55e90*/  STL.64 [R1+0x58], R18 ;  /* 0x0000581201007387 */ /* 0x0005e20000100a00 */
[----:B------:R-:W-:Y:S02]  /*55ea0*/  IMAD.MOV.U32 R11, RZ, RZ, R38 ;  /* 0x000000ffff0b7224 */ /* 0x000fe400078e0026 */
[----:B------:R-:W-:Y:S01]  /*55eb0*/  IMAD.MOV.U32 R10, RZ, RZ, R39 ;  /* 0x000000ffff0a7224 */ /* 0x000fe200078e0027 */
[----:B0-----:R-:W2:Y:S04]  /*55ec0*/  LDL.LU.64 R36, [R1+0x6c0] ;  /* 0x0006c00001247983 */ /* 0x001ea80000300a00 */
[----:B-1----:R-:W2:Y:S01]  /*55ed0*/  LDL.LU.64 R38, [R1+0x6c8] ;  /* 0x0006c80001267983 */ /* 0x002ea20000300a00 */
[----:B---3--:R-:W-:Y:S03]  /*55ee0*/  HMMA.16816.F32 R48, R28, R34, R40 ;  /* 0x000000221c30723c */ /* 0x008fe60000001828 */
[----:B------:R-:W3:Y:S04]  /*55ef0*/  LDL.LU.64 R40, [R1+0x6e0] ;  /* 0x0006e00001287983 */ /* 0x000ee80000300a00 */
[----:B------:R-:W3:-:S15]  /*55f00*/  LDL.LU.64 R42, [R1+0x6e8] ;  /* 0x0006e800012a7983 */ /* 0x000ede0000300a00 */
[----:B------:R-:W-:-:S01]  /*55f10*/  NOP ;  /* 0x0000000000007918 */ /* 0x000fc20000000000 */
[----:B------:R-:W-:Y:S04]  /*55f20*/  STL.64 [R1+0x680], R48 ;  /* 0x0006803001007387 */ /* 0x000fe80000100a00 */
[----:B------:R-:W-:Y:S04]  /*55f30*/  STL.64 [R1+0x688], R50 ;  /* 0x0006883201007387 */ /* 0x000fe80000100a00 */
[----:B------:R-:W0:Y:S01]  /*55f40*/  LDSM.16.M88.4 R48, [R32+0x2400] ;  /* 0x002400002030783b */ /* 0x000e220000000200 */
[----:B----4-:R-:W-:Y:S01]  /*55f50*/  HMMA.16816.F32 R24, R28, R18, R24 ;  /* 0x000000121c18723c */ /* 0x010fe20000001818 */
[----:B------:R-:W-:-:S02]  /*55f60*/  F2FP.F16.E4M3.UNPACK_B R22, R22 ;  /* 0x00000016ff16723e */ /* 0x000fc400020006ff */
[----:B------:R-:W-:-:S03]  /*55f70*/  F2FP.F16.E4M3.UNPACK_B R23, R15 ;  /* 0x0000000fff17723e */ /* 0x000fc600020006ff */
[----:B------:R-:W-:Y:S01]  /*55f80*/  STL [R1+0x50], R22 ;  /* 0x0000501601007387 */ /* 0x000fe20000100800 */
[----:B--2---:R-:W-:Y:S02]  /*55f90*/  F2FP.F16.E4M3.UNPACK_B R18, R14 ;  /* 0x0000000eff12723e */ /* 0x004fe400020006ff */
[----:B------:R-:W-:-:S14]  /*55fa0*/  F2FP.F16.E4M3.UNPACK_B R19, R0 ;  /* 0x00000000ff13723e */ /* 0x000fdc00020006ff */
[----:B------:R1:W-:Y:S04]  /*55fb0*/  STL.64 [R1+0x6a0], R24 ;  /* 0x0006a01801007387 */ /* 0x0003e80000100a00 */
[----:B------:R-:W-:Y:S04]  /*55fc0*/  STL.64 [R1+0x6a8], R26 ;  /* 0x0006a81a01007387 */ /* 0x000fe80000100a00 */
[----:B------:R-:W-:Y:S04]  /*55fd0*/  STL [R1+0x54], R23 ;  /* 0x0000541701007387 */ /* 0x000fe80000100800 */
[----:B0-----:R-:W-:Y:S01]  /*55fe0*/  STL.64 [R1+0x280], R48 ;  /* 0x0002803001007387 */ /* 0x001fe20000100a00 */
[----:B------:R-:W-:-:S02]  /*55ff0*/  IMAD.MOV.U32 R15, RZ, RZ, R49 ;  /* 0x000000ffff0f7224 */ /* 0x000fc400078e0031 */
[----:B------:R-:W-:Y:S01]  /*56000*/  IMAD.MOV.U32 R14, RZ, RZ, R50 ;  /* 0x000000ffff0e7224 */ /* 0x000fe200078e0032 */
[----:B------:R0:W-:Y:S01]  /*56010*/  STL.64 [R1+0x288], R50 ;  /* 0x0002883201007387 */ /* 0x0001e20000100a00 */
[----:B-1----:R-:W-:Y:S02]  /*56020*/  IMAD.MOV.U32 R24, RZ, RZ, R48 ;  /* 0x000000ffff187224 */ /* 0x002fe400078e0030 */
[----:B------:R-:W-:Y:S01]  /*56030*/  IMAD.MOV.U32 R0, RZ, RZ, R51 ;  /* 0x000000ffff007224 */ /* 0x000fe200078e0033 */
[----:B------:R-:W-:Y:S01]  /*56040*/  STL.64 [R1+0x48], R18 ;  /* 0x0000481201007387 */ /* 0x000fe20000100a00 */
[----:B------:R-:W-:Y:S02]  /*56050*/  F2FP.F16.E4M3.UNPACK_B R20, R20 ;  /* 0x00000014ff14723e */ /* 0x000fe400020006ff */
[----:B------:R-:W-:Y:S02]  /*56060*/  F2FP.F16.E4M3.UNPACK_B R21, R21 ;  /* 0x00000015ff15723e */ /* 0x000fe400020006ff */
[----:B------:R-:W-:-:S02]  /*56070*/  F2FP.F16.E4M3.UNPACK_B R6, R6 ;  /* 0x00000006ff06723e */ /* 0x000fc400020006ff */
[----:B------:R-:W-:Y:S01]  /*56080*/  F2FP.F16.E4M3.UNPACK_B R7, R7 ;  /* 0x00000007ff07723e */ /* 0x000fe200020006ff */
[C---:B0-----:R-:W-:Y:S01]  /*56090*/  HMMA.16816.F32 R48, R28.reuse, R22, R36 ;  /* 0x000000161c30723c */ /* 0x041fe20000001824 */
[----:B------:R-:W2:Y:S04]  /*560a0*/  LDL.LU.64 R36, [R1+0x700] ;  /* 0x0007000001247983 */ /* 0x000ea80000300a00 */
[----:B------:R-:W2:Y:S01]  /*560b0*/  LDL.LU.64 R38, [R1+0x708] ;  /* 0x0007080001267983 */ /* 0x000ea20000300a00 */
[----:B---3--:R-:W-:-:S15]  /*560c0*/  HMMA.16816.F32 R40, R28, R18, R40 ;  /* 0x000000121c28723c */ /* 0x008fde0000001828 */
[----:B------:R-:W-:-:S02]  /*560d0*/  NOP ;  /* 0x0000000000007918 */ /* 0x000fc40000000000 */
[----:B------:R0:W-:Y:S04]  /*560e0*/  STL.64 [R1+0x6c0], R48 ;  /* 0x0006c03001007387 */ /* 0x0001e80000100a00 */
[----:B------:R1:W-:Y:S04]  /*560f0*/  STL.64 [R1+0x6c8], R50 ;  /* 0x0006c83201007387 */ /* 0x0003e80000100a00 */
[----:B0-----:R-:W3:Y:S04]  /*56100*/  LDL.LU.64 R48, [R1+0x720] ;  /* 0x0007200001307983 */ /* 0x001ee80000300a00 */
[----:B-1----:R-:W3:Y:S04]  /*56110*/  LDL.LU.64 R50, [R1+0x728] ;  /* 0x0007280001327983 */ /* 0x002ee80000300a00 */
[----:B------:R-:W-:Y:S04]  /*56120*/  STL [R1+0x40], R20 ;  /* 0x0000401401007387 */ /* 0x000fe80000100800 */
        /* <DEDUP_REMOVED lines=11> */
[----:B0-----:R-:W4:Y:S04]  /*561e0*/  LDL.LU.64 R40, [R1+0x740] ;  /* 0x0007400001287983 */ /* 0x001f280000300a00 */
[----:B-1----:R-:W4:Y:S01]  /*561f0*/  LDL.LU.64 R42, [R1+0x748] ;  /* 0x00074800012a7983 */ /* 0x002f220000300a00 */
[----:B------:R-:W-:-:S02]  /*56200*/  F2FP.F16.E4M3.UNPACK_B R4, R4 ;  /* 0x00000004ff04723e */ /* 0x000fc400020006ff */
[----:B------:R-:W-:Y:S01]  /*56210*/  F2FP.F16.E4M3.UNPACK_B R5, R5 ;  /* 0x00000005ff05723e */ /* 0x000fe200020006ff */
[C---:B--2---:R-:W-:Y:S01]  /*56220*/  HMMA.16816.F32 R20, R28.reuse, R20, R36 ;  /* 0x000000141c14723c */ /* 0x044fe20000001824 */
[----:B------:R-:W2:Y:S04]  /*56230*/  LDL.LU.64 R36, [R1+0x760] ;  /* 0x0007600001247983 */ /* 0x000ea80000300a00 */
[----:B------:R-:W2:Y:S01]  /*56240*/  LDL.LU.64 R38, [R1+0x768] ;  /* 0x0007680001267983 */ /* 0x000ea20000300a00 */
[----:B---3--:R-:W-:-:S15]  /*56250*/  HMMA.16816.F32 R48, R28, R6, R48 ;  /* 0x000000061c30723c */ /* 0x008fde0000001830 */
[----:B------:R-:W-:-:S02]  /*56260*/  NOP ;  /* 0x0000000000007918 */ /* 0x000fc40000000000 */
[----:B------:R0:W-:Y:S04]  /*56270*/  STL.64 [R1+0x700], R20 ;  /* 0x0007001401007387 */ /* 0x0001e80000100a00 */
[----:B------:R-:W-:Y:S01]  /*56280*/  STL.64 [R1+0x708], R22 ;  /* 0x0007081601007387 */ /* 0x000fe20000100a00 */
[----:B0-----:R-:W-:-:S05]  /*56290*/  F2FP.F16.E4M3.UNPACK_B R20, R9 ;  /* 0x00000009ff14723e */ /* 0x001fca00020006ff */
[----:B------:R-:W-:Y:S04]  /*562a0*/  STL [R1+0x30], R20 ;  /* 0x0000301401007387 */ /* 0x000fe80000100800 */
[----:B------:R-:W-:Y:S04]  /*562b0*/  STL.64 [R1+0x720], R48 ;  /* 0x0007203001007387 */ /* 0x000fe80000100a00 */
[----:B------:R-:W-:Y:S04]  /*562c0*/  STL.64 [R1+0x728], R50 ;  /* 0x0007283201007387 */ /* 0x000fe80000100a00 */
[----:B------:R-:W0:Y:S01]  /*562d0*/  LDSM.16.M88.4 R48, [R32+0x2800] ;  /* 0x002800002030783b */ /* 0x000e220000000200 */
[----:B------:R-:W-:-:S05]  /*562e0*/  F2FP.F16.E4M3.UNPACK_B R21, R8 ;  /* 0x00000008ff15723e */ /* 0x000fca00020006ff */
[----:B------:R4:W-:Y:S02]  /*562f0*/  STL [R1+0x34], R21 ;  /* 0x0000341501007387 */ /* 0x0009e40000100800 */
[----:B----4-:R-:W-:Y:S02]  /*56300*/  HMMA.16816.F32 R20, R28, R20, R40 ;  /* 0x000000141c14723c */ /* 0x010fe40000001828 */
[----:B0-----:R0:W-:Y:S04]  /*56310*/  STL.64 [R1+0x2b0], R48 ;  /* 0x0002b03001007387 */ /* 0x0011e80000100a00 */
[----:B------:R1:W-:Y:S04]  /*56320*/  STL.64 [R1+0x2b8], R50 ;  /* 0x0002b83201007387 */ /* 0x0003e80000100a00 */
[----:B------:R-:W-:Y:S04]  /*56330*/  STL.64 [R1+0x28], R4 ;  /* 0x0000280401007387 */ /* 0x000fe80000100a00 */
[----:B------:R-:W3:Y:S04]  /*56340*/  LDL.LU.64 R40, [R1+0x780] ;  /* 0x0007800001287983 */ /* 0x000ee80000300a00 */
[----:B------:R-:W3:Y:S01]  /*56350*/  LDL.LU.64 R42, [R1+0x788] ;  /* 0x00078800012a7983 */ /* 0x000ee20000300a00 */
[----:B------:R-:W-:-:S02]  /*56360*/  IMAD.MOV.U32 R9, RZ, RZ, R48 ;  /* 0x000000ffff097224 */ /* 0x000fc400078e0030 */
[----:B------:R-:W-:Y:S02]  /*56370*/  IMAD.MOV.U32 R7, RZ, RZ, R49 ;  /* 0x000000ffff077224 */ /* 0x000fe400078e0031 */
[----:B------:R-:W-:Y:S02]  /*56380*/  IMAD.MOV.U32 R8, RZ, RZ, R50 ;  /* 0x000000ffff087224 */ /* 0x000fe400078e0032 */
[----:B------:R-:W-:Y:S01]  /*56390*/  IMAD.MOV.U32 R6, RZ, RZ, R51 ;  /* 0x000000ffff067224 */ /* 0x000fe200078e0033 */
        /* <DEDUP_REMOVED lines=42> */
[----:B------:R-:W-:-:S02]  /*56640*/  F2FP.F16.E4M3.UNPACK_B R24, R24 ;  /* 0x00000018ff18723e */ /* 0x000fc400020006ff */
[----:B------:R-:W-:Y:S02]  /*56650*/  F2FP.F16.E4M3.UNPACK_B R25, R15 ;  /* 0x0000000fff19723e */ /* 0x000fe400020006ff */
[----:B------:R-:W-:Y:S01]  /*56660*/  F2FP.F16.E4M3.UNPACK_B R60, R14 ;  /* 0x0000000eff3c723e */ /* 0x000fe200020006ff */
[C---:B--2---:R-:W-:Y:S01]  /*56670*/  HMMA.16816.F32 R20, R28.reuse, R20, R36 ;  /* 0x000000141c14723c */ /* 0x044fe20000001824 */
        /* <DEDUP_REMOVED lines=8> */
[----:B------:R-:W-:Y:S04]  /*56700*/  STL [R1], R24 ;  /* 0x0000001801007387 */ /* 0x000fe80000100800 */
[----:B------:R-:W-:Y:S04]  /*56710*/  STL.64 [R1+0x7e0], R40 ;  /* 0x0007e02801007387 */ /* 0x000fe80000100a00 */
[----:B------:R-:W-:Y:S04]  /*56720*/  STL.64 [R1+0x7e8], R42 ;  /* 0x0007e82a01007387 */ /* 0x000fe80000100a00 */
[----:B------:R-:W0:Y:S04]  /*56730*/  LDSM.16.M88.4 R40, [R32+0x2e00] ;  /* 0x002e00002028783b */ /* 0x000e280000000200 */
[----:B------:R-:W-:Y:S04]  /*56740*/  STL [R1+0x4], R25 ;  /* 0x0000041901007387 */ /* 0x000fe80000100800 */
[----:B0-----:R0:W-:Y:S01]  /*56750*/  STL.64 [R1+0x310], R40 ;  /* 0x0003102801007387 */ /* 0x0011e20000100a00 */
[----:B------:R-:W-:-:S02]  /*56760*/  IMAD.MOV.U32 R14, RZ, RZ, R40 ;  /* 0x000000ffff0e7224 */ /* 0x000fc400078e0028 */
[----:B------:R-:W-:Y:S01]  /*56770*/  IMAD.MOV.U32 R15, RZ, RZ, R41 ;  /* 0x000000ffff0f7224 */ /* 0x000fe200078e0029 */
[----:B------:R1:W-:Y:S01]  /*56780*/  STL.64 [R1+0x318], R42 ;  /* 0x0003182a01007387 */ /* 0x0003e20000100a00 */
[----:B------:R-:W-:Y:S02]  /*56790*/  IMAD.MOV.U32 R16, RZ, RZ, R42 ;  /* 0x000000ffff107224 */ /* 0x000fe400078e002a */
[----:B------:R-:W-:Y:S01]  /*567a0*/  IMAD.MOV.U32 R17, RZ, RZ, R43 ;  /* 0x000000ffff117224 */ /* 0x000fe200078e002b */
[----:B0-----:R-:W4:Y:S04]  /*567b0*/  LDL.LU.64 R40, [R1+0x840] ;  /* 0x0008400001287983 */ /* 0x001f280000300a00 */
[----:B-1----:R-:W4:Y:S01]  /*567c0*/  LDL.LU.64 R42, [R1+0x848] ;  /* 0x00084800012a7983 */ /* 0x002f220000300a00 */
[----:B------:R-:W-:Y:S01]  /*567d0*/  F2FP.F16.E4M3.UNPACK_B R61, R0 ;  /* 0x00000000ff3d723e */ /* 0x000fe200020006ff */
[----:B------:R-:W-:-:S02]  /*567e0*/  IMAD.MOV.U32 R0, RZ, RZ, R25 ;  /* 0x000000ffff007224 */ /* 0x000fc400078e0019 */
[----:B------:R-:W-:Y:S02]  /*567f0*/  IMAD.MOV.U32 R10, RZ, RZ, R48 ;  /* 0x000000ffff0a7224 */ /* 0x000fe400078e0030 */
[----:B------:R-:W-:Y:S02]  /*56800*/  IMAD.MOV.U32 R11, RZ, RZ, R49 ;  /* 0x000000ffff0b7224 */ /* 0x000fe400078e0031 */
[----:B------:R-:W-:Y:S02]  /*56810*/  IMAD.MOV.U32 R12, RZ, RZ, R50 ;  /* 0x000000ffff0c7224 */ /* 0x000fe400078e0032 */
[----:B------:R-:W-:Y:S02]  /*56820*/  IMAD.MOV.U32 R13, RZ, RZ, R51 ;  /* 0x000000ffff0d7224 */ /* 0x000fe400078e0033 */
[----:B------:R-:W0:Y:S01]  /*56830*/  LDSM.16.M88.4 R48, [R32+0x3000] ;  /* 0x003000002030783b */ /* 0x000e220000000200 */
[----:B------:R-:W-:Y:S02]  /*56840*/  F2FP.F16.E4M3.UNPACK_B R58, R34 ;  /* 0x00000022ff3a723e */ /* 0x000fe400020006ff */
[----:B------:R-:W-:-:S02]  /*56850*/  F2FP.F16.E4M3.UNPACK_B R59, R33 ;  /* 0x00000021ff3b723e */ /* 0x000fc400020006ff */
[----:B------:R-:W-:Y:S02]  /*56860*/  F2FP.F16.E4M3.UNPACK_B R56, R19 ;  /* 0x00000013ff38723e */ /* 0x000fe400020006ff */
[----:B------:R-:W-:Y:S01]  /*56870*/  F2FP.F16.E4M3.UNPACK_B R57, R18 ;  /* 0x00000012ff39723e */ /* 0x000fe200020006ff */
[----:B0-----:R-:W-:Y:S02]  /*56880*/  IMAD.MOV.U32 R18, RZ, RZ, R48 ;  /* 0x000000ffff127224 */ /* 0x001fe400078e0030 */
[----:B------:R-:W-:Y:S01]  /*56890*/  IMAD.MOV.U32 R19, RZ, RZ, R49 ;  /* 0x000000ffff137224 */ /* 0x000fe200078e0031 */
[----:B--2---:R-:W-:Y:S01]  /*568a0*/  HMMA.16816.F32 R36, R28, R24, R36 ;  /* 0x000000181c24723c */ /* 0x004fe20000001824 */
[----:B------:R-:W2:-:S15]  /*568b0*/  LDL.LU.64 R24, [R1+0x860] ;  /* 0x0008600001187983 */ /* 0x000e9e0000300a00 */
[----:B------:R-:W-:-:S07]  /*568c0*/  NOP ;  /* 0x0000000000007918 */ /* 0x000fce0000000000 */
[----:B------:R0:W-:Y:S04]  /*568d0*/  STL.64 [R1+0x800], R36 ;  /* 0x0008002401007387 */ /* 0x0001e80000100a00 */
[----:B------:R1:W-:Y:S04]  /*568e0*/  STL.64 [R1+0x808], R38 ;  /* 0x0008082601007387 */ /* 0x0003e80000100a00 */
[----:B------:R-:W2:Y:S01]  /*568f0*/  LDL.LU.64 R26, [R1+0x868] ;  /* 0x00086800011a7983 */ /* 0x000ea20000300a00 */
[----:B---3--:R-:W-:-:S15]  /*56900*/  HMMA.16816.F32 R20, R28, R60, R20 ;  /* 0x0000003c1c14723c */ /* 0x008fde0000001814 */
[----:B------:R-:W-:-:S08]  /*56910*/  NOP ;  /* 0x0000000000007918 */ /* 0x000fd00000000000 */
[----:B------:R3:W-:Y:S04]  /*56920*/  STL.64 [R1+0x820], R20 ;  /* 0x0008201401007387 */ /* 0x0007e80000100a00 */
[----:B------:R-:W-:Y:S04]  /*56930*/  STL.64 [R1+0x828], R22 ;  /* 0x0008281601007387 */ /* 0x000fe80000100a00 */
[----:B0-----:R-:W2:Y:S04]  /*56940*/  LDL.LU.64 R36, [R1+0x880] ;  /* 0x0008800001247983 */ /* 0x001ea80000300a00 */
[----:B-1----:R-:W2:Y:S04]  /*56950*/  LDL.LU.64 R38, [R1+0x888] ;  /* 0x0008880001267983 */ /* 0x002ea80000300a00 */
[----:B------:R0:W-:Y:S04]  /*56960*/  STL.64 [R1+0x330], R48 ;  /* 0x0003303001007387 */ /* 0x0001e80000100a00 */
[----:B------:R1:W-:Y:S01]  /*56970*/  STL.64 [R1+0x338], R50 ;  /* 0x0003383201007387 */ /* 0x0003e20000100a00 */
[----:B---3--:R-:W-:-:S02]  /*56980*/  IMAD.MOV.U32 R20, RZ, RZ, R50 ;  /* 0x000000ffff147224 */ /* 0x008fc400078e0032 */
[----:B------:R-:W-:Y:S01]  /*56990*/  IMAD.MOV.U32 R21, RZ, RZ, R51 ;  /* 0x000000ffff157224 */ /* 0x000fe200078e0033 */
[----:B----4-:R-:W-:-:S15]  /*569a0*/  HMMA.16816.F32 R40, R28, R58, R40 ;  /* 0x0000003a1c28723c */ /* 0x010fde0000001828 */
[----:B------:R-:W-:-:S08]  /*569b0*/  NOP ;  /* 0x0000000000007918 */ /* 0x000fd00000000000 */
[----:B------:R-:W-:Y:S04]  /*569c0*/  STL.64 [R1+0x840], R40 ;  /* 0x0008402801007387 */ /* 0x000fe80000100a00 */
[----:B------:R-:W-:Y:S04]  /*569d0*/  STL.64 [R1+0x848], R42 ;  /* 0x0008482a01007387 */ /* 0x000fe80000100a00 */
[----:B0-----:R-:W3:Y:S04]  /*569e0*/  LDL.LU.64 R48, [R1+0x8a0] ;  /* 0x0008a00001307983 */ /* 0x001ee80000300a00 */
[----:B-1----:R-:W3:Y:S04]  /*569f0*/  LDL.LU.64 R50, [R1+0x8a8] ;  /* 0x0008a80001327983 */ /* 0x002ee80000300a00 */
[----:B------:R-:W0:Y:S01]  /*56a00*/  LDSM.16.M88.4 R40, [R32+0x3200] ;  /* 0x003200002028783b */ /* 0x000e220000000200 */
[----:B------:R-:W-:-:S02]  /*56a10*/  F2FP.F16.E4M3.UNPACK_B R54, R9 ;  /* 0x00000009ff36723e */ /* 0x000fc400020006ff */
[----:B------:R-:W-:Y:S01]  /*56a20*/  F2FP.F16.E4M3.UNPACK_B R55, R7 ;  /* 0x00000007ff37723e */ /* 0x000fe200020006ff */
[----:B0-----:R-:W-:Y:S02]  /*56a30*/  IMAD.MOV.U32 R22, RZ, RZ, R40 ;  /* 0x000000ffff167224 */ /* 0x001fe400078e0028 */
[----:B------:R-:W-:Y:S02]  /*56a40*/  IMAD.MOV.U32 R23, RZ, RZ, R41 ;  /* 0x000000ffff177224 */ /* 0x000fe400078e0029 */
[----:B------:R-:W-:Y:S01]  /*56a50*/  IMAD.MOV.U32 R7, RZ, RZ, R43 ;  /* 0x000000ffff077224 */ /* 0x000fe200078e002b */
[----:B------:R-:W-:Y:S02]  /*56a60*/  F2FP.F16.E4M3.UNPACK_B R52, R8 ;  /* 0x00000008ff34723e */ /* 0x000fe400020006ff */
[----:B------:R-:W-:Y:S01]  /*56a70*/  F2FP.F16.E4M3.UNPACK_B R53, R6 ;  /* 0x00000006ff35723e */ /* 0x000fe200020006ff */
[----:B--2---:R-:W-:-:S15]  /*56a80*/  HMMA.16816.F32 R24, R28, R56, R24 ;  /* 0x000000381c18723c */ /* 0x004fde0000001818 */
[----:B------:R-:W-:-:S08]  /*56a90*/  NOP ;  /* 0x0000000000007918 */ /* 0x000fd00000000000 */
[----:B------:R0:W-:Y:S04]  /*56aa0*/  STL.64 [R1+0x860], R24 ;  /* 0x0008601801007387 */ /* 0x0001e80000100a00 */
[----:B------:R-:W-:Y:S04]  /*56ab0*/  STL.64 [R1+0x868], R26 ;  /* 0x0008681a01007387 */ /* 0x000fe80000100a00 */
[----:B------:R-:W-:Y:S04]  /*56ac0*/  STL.64 [R1+0x3de8], R58 ;  /* 0x003de83a01007387 */ /* 0x000fe80000100a00 */
[----:B------:R-:W-:Y:S04]  /*56ad0*/  STL.64 [R1+0x3de0], R56 ;  /* 0x003de03801007387 */ /* 0x000fe80000100a00 */
[----:B------:R1:W-:Y:S04]  /*56ae0*/  STL.64 [R1+0x350], R40 ;  /* 0x0003502801007387 */ /* 0x0003e80000100a00 */
[----:B------:R2:W-:Y:S01]  /*56af0*/  STL.64 [R1+0x358], R42 ;  /* 0x0003582a01007387 */ /* 0x0005e20000100a00 */
[----:B------:R-:W-:Y:S01]  /*56b00*/  HMMA.16816.F32 R36, R28, R54, R36 ;  /* 0x000000361c24723c */ /* 0x000fe20000001824 */
[----:B0-----:R-:W-:-:S02]  /*56b10*/  IMAD.MOV.U32 R24, RZ, RZ, R42 ;  /* 0x000000ffff187224 */ /* 0x001fc400078e002a */
[----:B-1----:R-:W4:Y:S04]  /*56b20*/  LDL.LU.64 R40, [R1+0x8c0] ;  /* 0x0008c00001287983 */ /* 0x002f280000300a00 */
[----:B--2---:R-:W4:Y:S01]  /*56b30*/  LDL.LU.64 R42, [R1+0x8c8] ;  /* 0x0008c800012a7983 */ /* 0x004f220000300a00 */
[----:B------:R-:W-:Y:S02]  /*56b40*/  F2FP.F16.E4M3.UNPACK_B R2, R2 ;  /* 0x00000002ff02723e */ /* 0x000fe400020006ff */
[----:B------:R-:W-:Y:S02]  /*56b50*/  F2FP.F16.E4M3.UNPACK_B R3, R3 ;  /* 0x00000003ff03723e */ /* 0x000fe400020006ff */
[----:B------:R-:W-:Y:S02]  /*56b60*/  F2FP.F16.E4M3.UNPACK_B R8, R5 ;  /* 0x00000005ff08723e */ /* 0x000fe400020006ff */
[----:B------:R-:W-:Y:S01]  /*56b70*/  F2FP.F16.E4M3.UNPACK_B R9, R4 ;  /* 0x00000004ff09723e */ /* 0x000fe200020006ff */
[----:B------:R-:W-:Y:S08]  /*56b80*/  LDSM.16.M88.4 R56, [R32+0x3600] ;  /* 0x003600002038783b */ /* 0x000ff00000000200 */
[----:B------:R0:W-:Y:S04]  /*56b90*/  STL.64 [R1+0x880], R36 ;  /* 0x0008802401007387 */ /* 0x0001e80000100a00 */
[----:B------:R1:W-:Y:S04]  /*56ba0*/  STL.64 [R1+0x888], R38 ;  /* 0x0008882601007387 */ /* 0x0003e80000100a00 */
[----:B0-----:R-:W2:Y:S04]  /*56bb0*/  LDL.LU.64 R36, [R1+0x8e0] ;  /* 0x0008e00001247983 */ /* 0x001ea80000300a00 */
[----:B-1----:R-:W2:Y:S04]  /*56bc0*/  LDL.LU.64 R38, [R1+0x8e8] ;  /* 0x0008e80001267983 */ /* 0x002ea80000300a00 */
[----:B------:R-:W-:Y:S04]  /*56bd0*/  STL.64 [R1+0x3dc8], R54 ;  /* 0x003dc83601007387 */ /* 0x000fe80000100a00 */
[----:B------:R0:W-:Y:S01]  /*56be0*/  STL.64 [R1+0x3dc0], R52 ;  /* 0x003dc03401007387 */ /* 0x0001e20000100a00 */
[----:B---3--:R-:W-:-:S15]  /*56bf0*/  HMMA.16816.F32 R48, R28, R52, R48 ;  /* 0x000000341c30723c */ /* 0x008fde0000001830 */
[----:B------:R-:W-:-:S08]  /*56c00*/  NOP ;  /* 0x0000000000007918 */ /* 0x000fd00000000000 */
[----:B------:R-:W-:Y:S04]  /*56c10*/  STL.64 [R1+0x8a0], R48 ;  /* 0x0008a03001007387 */ /* 0x000fe80000100a00 */
[----:B------:R-:W-:Y:S04]  /*56c20*/  STL.64 [R1+0x8a8], R50 ;  /* 0x0008a83201007387 */ /* 0x000fe80000100a00 */
[----:B0-----:R-:W3:Y:S04]  /*56c30*/  LDL.LU.64 R52, [R1+0x900] ;  /* 0x0009000001347983 */ /* 0x001ee80000300a00 */
[----:B------:R-:W3:Y:S04]  /*56c40*/  LDL.LU.64 R54, [R1+0x908] ;  /* 0x0009080001367983 */ /* 0x000ee80000300a00 */
[----:B------:R-:W0:Y:S04]  /*56c50*/  LDSM.16.M88.4 R48, [R32+0x3400] ;  /* 0x003400002030783b */ /* 0x000e280000000200 */
[----:B0-----:R-:W-:Y:S04]  /*56c60*/  STL.64 [R1+0x370], R48 ;  /* 0x0003703001007387 */ /* 0x001fe80000100a00 */
[----:B------:R-:W-:Y:S01]  /*56c70*/  STL.64 [R1+0x378], R50 ;  /* 0x0003783201007387 */ /* 0x000fe20000100a00 */
[----:B------:R-:W-:-:S02]  /*56c80*/  IMAD.MOV.U32 R26, RZ, RZ, R48 ;  /* 0x000000ffff1a7224 */ /* 0x000fc400078e0030 */
[----:B------:R-:W-:Y:S02]  /*56c90*/  IMAD.MOV.U32 R6, RZ, RZ, R49 ;  /* 0x000000ffff067224 */ /* 0x000fe400078e0031 */
[----:B------:R-:W-:Y:S02]  /*56ca0*/  IMAD.MOV.U32 R5, RZ, RZ, R50 ;  /* 0x000000ffff057224 */ /* 0x000fe400078e0032 */
[----:B------:R-:W-:Y:S01]  /*56cb0*/  IMAD.MOV.U32 R4, RZ, RZ, R51 ;  /* 0x000000ffff047224 */ /* 0x000fe200078e0033 */
[----:B------:R-:W-:Y:S02]  /*56cc0*/  F2FP.F16.E4M3.UNPACK_B R10, R10 ;  /* 0x0000000aff0a723e */ /* 0x000fe400020006ff */
[----:B------:R-:W-:Y:S01]  /*56cd0*/  F2FP.F16.E4M3.UNPACK_B R11, R11 ;  /* 0x0000000bff0b723e */ /* 0x000fe200020006ff */
[----:B------:R-:W-:Y:S02]  /*56ce0*/  IMAD.MOV.U32 R34, RZ, RZ, R56 ;  /* 0x000000ffff227224 */ /* 0x000fe400078e0038 */
[----:B------:R-:W-:Y:S01]  /*56cf0*/  IMAD.MOV.U32 R35, RZ, RZ, R57 ;  /* 0x000000ffff237224 */ /* 0x000fe200078e0039 */
[----:B----4-:R-:W-:-:S15]  /*56d00*/  HMMA.16816.F32 R40, R28, R2, R40 ;  /* 0x000000021c28723c */ /* 0x010fde0000001828 */
[----:B------:R-:W-:-:S08]  /*56d10*/  NOP ;  /* 0x0000000000007918 */ /* 0x000fd00000000000 */
[----:B------:R0:W-:Y:S04]  /*56d20*/  STL.64 [R1+0x8c0], R40 ;  /* 0x0008c02801007387 */ /* 0x0001e80000100a00 */
[----:B------:R1:W-:Y:S01]  /*56d30*/  STL.64 [R1+0x8c8], R42 ;  /* 0x0008c82a01007387 */ /* 0x0003e20000100a00 */
[----:B--2---:R-:W-:Y:S03]  /*56d40*/  HMMA.16816.F32 R36, R28, R8, R36 ;  /* 0x000000081c24723c */ /* 0x004fe60000001824 */
[----:B0-----:R-:W2:Y:S04]  /*56d50*/  LDL.LU.64 R40, [R1+0x920] ;  /* 0x0009200001287983 */ /* 0x001ea80000300a00 */
[----:B-1----:R-:W2:-:S15]  /*56d60*/  LDL.LU.64 R42, [R1+0x928] ;  /* 0x00092800012a7983 */ /* 0x002e9e0000300a00 */
[----:B------:R-:W-:-:S01]  /*56d70*/  NOP ;  /* 0x0000000000007918 */ /* 0x000fc20000000000 */
[----:B------:R0:W-:Y:S04]  /*56d80*/  STL.64 [R1+0x8e0], R36 ;  /* 0x0008e02401007387 */ /* 0x0001e80000100a00 */
[----:B------:R-:W-:Y:S04]  /*56d90*/  STL.64 [R1+0x8e8], R38 ;  /* 0x0008e82601007387 */ /* 0x000fe80000100a00 */
[----:B------:R-:W4:Y:S04]  /*56da0*/  LDL.LU.64 R48, [R1+0x940] ;  /* 0x0009400001307983 */ /* 0x000f280000300a00 */
[----:B------:R-:W4:Y:S04]  /*56db0*/  LDL.LU.64 R50, [R1+0x948] ;  /* 0x0009480001327983 */ /* 0x000f280000300a00 */
[----:B------:R-:W-:Y:S04]  /*56dc0*/  STL.64 [R1+0x390], R56 ;  /* 0x0003903801007387 */ /* 0x000fe80000100a00 */
[----:B------:R3:W-:Y:S01]  /*56dd0*/  STL.64 [R1+0x398], R58 ;  /* 0x0003983a01007387 */ /* 0x0007e20000100a00 */
[----:B0-----:R-:W-:-:S02]  /*56de0*/  IMAD.MOV.U32 R36, RZ, RZ, R58 ;  /* 0x000000ffff247224 */ /* 0x001fc400078e003a */
[----:B------:R-:W-:Y:S02]  /*56df0*/  IMAD.MOV.U32 R37, RZ, RZ, R59 ;  /* 0x000000ffff257224 */ /* 0x000fe400078e003b */
[----:B---3--:R-:W-:Y:S01]  /*56e00*/  HMMA.16816.F32 R56, R28, R10, R52 ;  /* 0x0000000a1c38723c */ /* 0x008fe20000001834 */
[----:B------:R-:W3:Y:S04]  /*56e10*/  LDL.LU.64 R52, [R1+0x960] ;  /* 0x0009600001347983 */ /* 0x000ee80000300a00 */
[----:B------:R-:W3:Y:S01]  /*56e20*/  LDL.LU.64 R54, [R1+0x968] ;  /* 0x0009680001367983 */ /* 0x000ee20000300a00 */
[----:B------:R-:W-:Y:S02]  /*56e30*/  F2FP.F16.E4M3.UNPACK_B R12, R12 ;  /* 0x0000000cff0c723e */ /* 0x000fe400020006ff */
[----:B------:R-:W-:-:S15]  /*56e40*/  F2FP.F16.E4M3.UNPACK_B R13, R13 ;  /* 0x0000000dff0d723e */ /* 0x000fde00020006ff */
[----:B------:R-:W-:Y:S04]  /*56e50*/  STL.64 [R1+0x900], R56 ;  /* 0x0009003801007387 */ /* 0x000fe80000100a00 */
[----:B------:R-:W-:Y:S04]  /*56e60*/  STL.64 [R1+0x908], R58 ;  /* 0x0009083a01007387 */ /* 0x000fe80000100a00 */
[----:B------:R-:W-:Y:S04]  /*56e70*/  STL.64 [R1+0x3da8], R10 ;  /* 0x003da80a01007387 */ /* 0x000fe80000100a00 */
[----:B------:R-:W-:Y:S04]  /*56e80*/  STL.64 [R1+0x3da0], R8 ;  /* 0x003da00801007387 */ /* 0x000fe80000100a00 */
[----:B------:R-:W0:Y:S01]  /*56e90*/  LDSM.16.M88.4 R8, [R32+0x3800] ;  /* 0x003800002008783b */ /* 0x000e220000000200 */
[----:B------:R-:W-:-:S02]  /*56ea0*/  F2FP.F16.E4M3.UNPACK_B R14, R14 ;  /* 0x0000000eff0e723e */ /* 0x000fc400020006ff */
[----:B------:R-:W-:Y:S02]  /*56eb0*/  F2FP.F16.E4M3.UNPACK_B R15, R15 ;  /* 0x0000000fff0f723e */ /* 0x000fe400020006ff */
[----:B------:R-:W-:Y:S02]  /*56ec0*/  F2FP.F16.E4M3.UNPACK_B R16, R16 ;  /* 0x00000010ff10723e */ /* 0x000fe400020006ff */
[----:B------:R-:W-:Y:S01]  /*56ed0*/  F2FP.F16.E4M3.UNPACK_B R17, R17 ;  /* 0x00000011ff11723e */ /* 0x000fe200020006ff */
[----:B0-----:R-:W-:Y:S02]  /*56ee0*/  IMAD.MOV.U32 R38, RZ, RZ, R8 ;  /* 0x000000ffff267224 */ /* 0x001fe400078e0008 */
[----:B------:R-:W-:Y:S01]  /*56ef0*/  IMAD.MOV.U32 R39, RZ, RZ, R9 ;  /* 0x000000ffff277224 */ /* 0x000fe200078e0009 */
[----:B--2---:R-:W-:-:S15]  /*56f00*/  HMMA.16816.F32 R40, R28, R12, R40 ;  /* 0x0000000c1c28723c */ /* 0x004fde0000001828 */
[----:B------:R-:W-:-:S08]  /*56f10*/  NOP ;  /* 0x0000000000007918 */ /* 0x000fd00000000000 */
[----:B------:R0:W-:Y:S04]  /*56f20*/  STL.64 [R1+0x920], R40 ;  /* 0x0009202801007387 */ /* 0x0001e80000100a00 */
[----:B------:R-:W-:Y:S04]  /*56f30*/  STL.64 [R1+0x928], R42 ;  /* 0x0009282a01007387 */ /* 0x000fe80000100a00 */
[----:B------:R-:W-:Y:S04]  /*56f40*/  STL.64 [R1+0x3a0], R8 ;  /* 0x0003a00801007387 */ /* 0x000fe80000100a00 */
[----:B------:R4:W-:Y:S01]  /*56f50*/  STL.64 [R1+0x3a8], R10 ;  /* 0x0003a80a01007387 */ /* 0x0009e20000100a00 */
[----:B0-----:R-:W-:-:S02]  /*56f60*/  IMAD.MOV.U32 R40, RZ, RZ, R10 ;  /* 0x000000ffff287224 */ /* 0x001fc400078e000a */
[----:B------:R-:W-:Y:S02]  /*56f70*/  IMAD.MOV.U32 R41, RZ, RZ, R11 ;  /* 0x000000ffff297224 */ /* 0x000fe400078e000b */
[----:B----4-:R-:W-:Y:S01]  /*56f80*/  HMMA.16816.F32 R8, R28, R14, R48 ;  /* 0x0000000e1c08723c */ /* 0x010fe20000001830 */
[----:B------:R-:W2:Y:S04]  /*56f90*/  LDL.LU.64 R48, [R1+0x980] ;  /* 0x0009800001307983 */ /* 0x000ea80000300a00 */
[----:B------:R-:W2:-:S15]  /*56fa0*/  LDL.LU.64 R50, [R1+0x988] ;  /* 0x0009880001327983 */ /* 0x000e9e0000300a00 */
[----:B------:R-:W-:-:S03]  /*56fb0*/  NOP ;  /* 0x0000000000007918 */ /* 0x000fc60000000000 */
[----:B------:R-:W-:Y:S04]  /*56fc0*/  STL.64 [R1+0x940], R8 ;  /* 0x0009400801007387 */ /* 0x000fe80000100a00 */
[----:B------:R3:W-:Y:S04]  /*56fd0*/  STL.64 [R1+0x948], R10 ;  /* 0x0009480a01007387 */ /* 0x0007e80000100a00 */
[----:B------:R-:W-:Y:S04]  /*56fe0*/  STL.64 [R1+0x3db8], R14 ;  /* 0x003db80e01007387 */ /* 0x000fe80000100a00 */
[----:B------:R-:W-:Y:S04]  /*56ff0*/  STL.64 [R1+0x3db0], R12 ;  /* 0x003db00c01007387 */ /* 0x000fe80000100a00 */
[----:B------:R-:W0:Y:S01]  /*57000*/  LDSM.16.M88.4 R12, [R32+0x3a00] ;  /* 0x003a0000200c783b */ /* 0x000e220000000200 */
[----:B---3--:R-:W-:Y:S03]  /*57010*/  HMMA.16816.F32 R8, R28, R16, R52 ;  /* 0x000000101c08723c */ /* 0x008fe60000001834 */
[----:B------:R-:W3:Y:S04]  /*57020*/  LDL.LU.64 R52, [R1+0x9a0] ;  /* 0x0009a00001347983 */ /* 0x000ee80000300a00 */
[----:B------:R-:W3:-:S15]  /*57030*/  LDL.LU.64 R54, [R1+0x9a8] ;  /* 0x0009a80001367983 */ /* 0x000ede0000300a00 */
[----:B------:R-:W-:-:S01]  /*57040*/  NOP ;  /* 0x0000000000007918 */ /* 0x000fc20000000000 */
[----:B------:R1:W-:Y:S04]  /*57050*/  STL.64 [R1+0x960], R8 ;  /* 0x0009600801007387 */ /* 0x0003e80000100a00 */
[----:B------:R4:W-:Y:S04]  /*57060*/  STL.64 [R1+0x968], R10 ;  /* 0x0009680a01007387 */ /* 0x0009e80000100a00 */
[----:B-1----:R-:W3:Y:S04]  /*57070*/  LDL.LU.64 R8, [R1+0x9c0] ;  /* 0x0009c00001087983 */ /* 0x002ee80000300a00 */
[----:B----4-:R-:W4:Y:S01]  /*57080*/  LDL.LU.64 R10, [R1+0x9c8] ;  /* 0x0009c800010a7983 */ /* 0x010f220000300a00 */
[----:B------:R-:W-:-:S02]  /*57090*/  F2FP.F16.E4M3.UNPACK_B R18, R18 ;  /* 0x00000012ff12723e */ /* 0x000fc400020006ff */
[----:B------:R-:W-:Y:S01]  /*570a0*/  F2FP.F16.E4M3.UNPACK_B R19, R19 ;  /* 0x00000013ff13723e */ /* 0x000fe200020006ff */
[----:B0-----:R-:W-:Y:S04]  /*570b0*/  STL.64 [R1+0x3c0], R12 ;  /* 0x0003c00c01007387 */ /* 0x001fe80000100a00 */
[----:B------:R-:W-:Y:S01]  /*570c0*/  STL.64 [R1+0x3c8], R14 ;  /* 0x0003c80e01007387 */ /* 0x000fe20000100a00 */
[----:B------:R-:W-:Y:S02]  /*570d0*/  F2FP.F16.E4M3.UNPACK_B R20, R20 ;  /* 0x00000014ff14723e */ /* 0x000fe400020006ff */
[----:B------:R-:W-:Y:S02]  /*570e0*/  F2FP.F16.E4M3.UNPACK_B R21, R21 ;  /* 0x00000015ff15723e */ /* 0x000fe400020006ff */
[----:B------:R-:W-:-:S02]  /*570f0*/  F2FP.F16.E4M3.UNPACK_B R22, R22 ;  /* 0x00000016ff16723e */ /* 0x000fc400020006ff */
[----:B------:R-:W-:Y:S01]  /*57100*/  F2FP.F16.E4M3.UNPACK_B R23, R23 ;  /* 0x00000017ff17723e */ /* 0x000fe200020006ff */
[----:B--2---:R-:W-:Y:S01]  /*57110*/  HMMA.16816.F32 R56, R28, R18, R48 ;  /* 0x000000121c38723c */ /* 0x004fe20000001830 */
[----:B------:R-:W2:Y:S04]  /*57120*/  LDL.LU.64 R48, [R1+0x9e0] ;  /* 0x0009e00001307983 */ /* 0x000ea80000300a00 */
[----:B------:R-:W2:-:S15]  /*57130*/  LDL.LU.64 R50, [R1+0x9e8] ;  /* 0x0009e80001327983 */ /* 0x000e9e0000300a00 */
[----:B------:R-:W-:-:S03]  /*57140*/  NOP ;  /* 0x0000000000007918 */ /* 0x000fc60000000000 */
[----:B------:R-:W-:Y:S04]  /*57150*/  STL.64 [R1+0x980], R56 ;  /* 0x0009803801007387 */ /* 0x000fe80000100a00 */
[----:B------:R-:W-:Y:S04]  /*57160*/  STL.64 [R1+0x988], R58 ;  /* 0x0009883a01007387 */ /* 0x000fe80000100a00 */
[----:B------:R-:W-:Y:S04]  /*57170*/  STL.64 [R1+0x3dd8], R18 ;  /* 0x003dd81201007387 */ /* 0x000fe80000100a00 */
[----:B------:R3:W-:Y:S02]  /*57180*/  STL.64 [R1+0x3dd0], R16 ;  /* 0x003dd01001007387 */ /* 0x0007e40000100a00 */
[----:B---3--:R-:W-:-:S15]  /*57190*/  HMMA.16816.F32 R16, R28, R20, R52 ;  /* 0x000000141c10723c */ /* 0x008fde0000001834 */
[----:B------:R-:W-:-:S08]  /*571a0*/  NOP ;  /* 0x0000000000007918 */ /* 0x000fd00000000000 */
[----:B------:R-:W-:Y:S04]  /*571b0*/  STL.64 [R1+0x9a0], R16 ;  /* 0x0009a01001007387 */ /* 0x000fe80000100a00 */
[----:B------:R4:W-:Y:S02]  /*571c0*/  STL.64 [R1+0x9a8], R18 ;  /* 0x0009a81201007387 */ /* 0x0009e40000100a00 */
[----:B----4-:R-:W-:Y:S02]  /*571d0*/  HMMA.16816.F32 R16, R28, R22, R8 ;  /* 0x000000161c10723c */ /* 0x010fe40000001808 */
[----:B------:R-:W3:Y:S04]  /*571e0*/  LDL.LU.64 R8, [R1+0xa00] ;  /* 0x000a000001087983 */ /* 0x000ee80000300a00 */
[----:B------:R-:W3:Y:S01]  /*571f0*/  LDL.LU.64 R10, [R1+0xa08] ;  /* 0x000a0800010a7983 */ /* 0x000ee20000300a00 */
[----:B------:R-:W-:-:S02]  /*57200*/  F2FP.F16.E4M3.UNPACK_B R24, R24 ;  /* 0x00000018ff18723e */ /* 0x000fc400020006ff */
[----:B------:R-:W-:-:S14]  /*57210*/  F2FP.F16.E4M3.UNPACK_B R25, R7 ;  /* 0x00000007ff19723e */ /* 0x000fdc00020006ff */
[----:B------:R-:W-:Y:S04]  /*57220*/  STL.64 [R1+0x9c0], R16 ;  /* 0x0009c01001007387 */ /* 0x000fe80000100a00 */
[----:B------:R-:W-:Y:S04]  /*57230*/  STL.64 [R1+0x9c8], R18 ;  /* 0x0009c81201007387 */ /* 0x000fe80000100a00 */
[----:B------:R-:W0:Y:S04]  /*57240*/  LDSM.16.M88.4 R16, [R32+0x3c00] ;  /* 0x003c00002010783b */ /* 0x000e280000000200 */
[----:B------:R-:W-:Y:S04]  /*57250*/  STL.64 [R1+0x3d98], R22 ;  /* 0x003d981601007387 */ /* 0x000fe80000100a00 */
[----:B------:R-:W-:Y:S04]  /*57260*/  STL.64 [R1+0x3d90], R20 ;  /* 0x003d901401007387 */ /* 0x000fe80000100a00 */
[----:B------:R-:W1:Y:S01]  /*57270*/  LDSM.16.M88.4 R20, [R32+0x3e00] ;  /* 0x003e00002014783b */ /* 0x000e620000000200 */
[----:B------:R-:W-:-:S02]  /*57280*/  F2FP.F16.E4M3.UNPACK_B R26, R26 ;  /* 0x0000001aff1a723e */ /* 0x000fc400020006ff */
[----:B------:R-:W-:Y:S01]  /*57290*/  F2FP.F16.E4M3.UNPACK_B R27, R6 ;  /* 0x00000006ff1b723e */ /* 0x000fe200020006ff */
[----:B------:R-:W-:Y:S02]  /*572a0*/  IMAD.MOV.U32 R42, RZ, RZ, R12 ;  /* 0x000000ffff2a7224 */ /* 0x000fe400078e000c */
[----:B------:R-:W-:Y:S02]  /*572b0*/  IMAD.MOV.U32 R43, RZ, RZ, R13 ;  /* 0x000000ffff2b7224 */ /* 0x000fe400078e000d */
[----:B------:R-:W-:Y:S01]  /*572c0*/  IMAD.MOV.U32 R44, RZ, RZ, R14 ;  /* 0x000000ffff2c7224 */ /* 0x000fe200078e000e */
[----:B0-----:R1:W-:Y:S04]  /*572d0*/  STL.64 [R1+0x3e0], R16 ;  /* 0x0003e01001007387 */ /* 0x0013e80000100a00 */
[----:B------:R0:W-:Y:S01]  /*572e0*/  STL.64 [R1+0x3e8], R18 ;  /* 0x0003e81201007387 */ /* 0x0001e20000100a00 */
[----:B------:R-:W-:-:S02]  /*572f0*/  IMAD.MOV.U32 R13, RZ, RZ, R18 ;  /* 0x000000ffff0d7224 */ /* 0x000fc400078e0012 */
[----:B------:R-:W-:Y:S02]  /*57300*/  IMAD.MOV.U32 R12, RZ, RZ, R19 ;  /* 0x000000ffff0c7224 */ /* 0x000fe400078e0013 */
[----:B------:R-:W-:Y:S02]  /*57310*/  IMAD.MOV.U32 R14, RZ, RZ, R16 ;  /* 0x000000ffff0e7224 */ /* 0x000fe400078e0010 */
[----:B------:R-:W-:Y:S02]  /*57320*/  IMAD.MOV.U32 R7, RZ, RZ, R17 ;  /* 0x000000ffff077224 */ /* 0x000fe400078e0011 */
[----:B-1----:R-:W-:Y:S02]  /*57330*/  IMAD.MOV.U32 R16, RZ, RZ, R22 ;  /* 0x000000ffff107224 */ /* 0x002fe400078e0016 */
[----:B0-----:R-:W-:Y:S02]  /*57340*/  IMAD.MOV.U32 R19, RZ, RZ, R20 ;  /* 0x000000ffff137224 */ /* 0x001fe400078e0014 */
[----:B------:R-:W-:-:S02]  /*57350*/  IMAD.MOV.U32 R18, RZ, RZ, R21 ;  /* 0x000000ffff127224 */ /* 0x000fc400078e0015 */
[----:B------:R-:W-:Y:S01]  /*57360*/  IMAD.MOV.U32 R17, RZ, RZ, R23 ;  /* 0x000000ffff117224 */ /* 0x000fe200078e0017 */
[----:B--2---:R-:W-:-:S15]  /*57370*/  HMMA.16816.F32 R48, R28, R24, R48 ;  /* 0x000000181c30723c */ /* 0x004fde0000001830 */
[----:B------:R-:W-:-:S08]  /*57380*/  NOP ;  /* 0x0000000000007918 */ /* 0x000fd00000000000 */
[----:B------:R-:W-:Y:S04]  /*57390*/  STL.64 [R1+0x9e0], R48 ;  /* 0x0009e03001007387 */ /* 0x000fe80000100a00 */
[----:B------:R-:W-:Y:S04]  /*573a0*/  STL.64 [R1+0x9e8], R50 ;  /* 0x0009e83201007387 */ /* 0x000fe80000100a00 */
[----:B------:R0:W-:Y:S04]  /*573b0*/  STL.64 [R1+0x3f0], R20 ;  /* 0x0003f01401007387 */ /* 0x0001e80000100a00 */
[----:B------:R1:W-:Y:S04]  /*573c0*/  STL.64 [R1+0x3f8], R22 ;  /* 0x0003f81601007387 */ /* 0x0003e80000100a00 */
[----:B0-----:R-:W2:Y:S04]  /*573d0*/  LDL.LU.64 R20, [R1+0xa20] ;  /* 0x000a200001147983 */ /* 0x001ea80000300a00 */
[----:B-1----:R-:W2:Y:S01]  /*573e0*/  LDL.LU.64 R22, [R1+0xa28] ;  /* 0x000a280001167983 */ /* 0x002ea20000300a00 */
[----:B---3--:R-:W-:Y:S03]  /*573f0*/  HMMA.16816.F32 R48, R28, R26, R8 ;  /* 0x0000001a1c30723c */ /* 0x008fe60000001808 */
[----:B------:R-:W3:Y:S04]  /*57400*/  LDL.LU.64 R8, [R1+0xa40] ;  /* 0x000a400001087983 */ /* 0x000ee80000300a00 */
[----:B------:R-:W3:Y:S01]  /*57410*/  LDL.LU.64 R10, [R1+0xa48] ;  /* 0x000a4800010a7983 */ /* 0x000ee20000300a00 */
[----:B------:R-:W-:-:S02]  /*57420*/  F2FP.F16.E4M3.UNPACK_B R33, R4 ;  /* 0x00000004ff21723e */ /* 0x000fc400020006ff */
[----:B------:R-:W-:Y:S02]  /*57430*/  F2FP.F16.E4M3.UNPACK_B R32, R5 ;  /* 0x00000005ff20723e */ /* 0x000fe400020006ff */
[----:B------:R-:W-:Y:S02]  /*57440*/  F2FP.F16.E4M3.UNPACK_B R34, R34 ;  /* 0x00000022ff22723e */ /* 0x000fe400020006ff */
[----:B------:R-:W-:-:S09]  /*57450*/  F2FP.F16.E4M3.UNPACK_B R35, R35 ;  /* 0x00000023ff23723e */ /* 0x000fd200020006ff */
[----:B------:R-:W-:Y:S04]  /*57460*/  STL.64 [R1+0xa00], R48 ;  /* 0x000a003001007387 */ /* 0x000fe80000100a00 */
[----:B------:R0:W-:Y:S04]  /*57470*/  STL.64 [R1+0xa08], R50 ;  /* 0x000a083201007387 */ /* 0x0001e80000100a00 */
[----:B------:R-:W4:Y:S04]  /*57480*/  LDL.LU.64 R52, [R1+0xa60] ;  /* 0x000a600001347983 */ /* 0x000f280000300a00 */
[----:B------:R-:W4:Y:S04]  /*57490*/  LDL.LU.64 R54, [R1+0xa68] ;  /* 0x000a680001367983 */ /* 0x000f280000300a00 */
[----:B------:R-:W4:Y:S04]  /*574a0*/  LDL.LU R59, [R1+0x175c] ;  /* 0x00175c00013b7983 */ /* 0x000f280000300800 */
[----:B------:R-:W4:Y:S04]  /*574b0*/  LDL.LU R4, [R1+0x1758] ;  /* 0x0017580001047983 */ /* 0x000f280000300800 */
[----:B------:R-:W4:Y:S04]  /*574c0*/  LDL.LU R5, [R1+0x1764] ;  /* 0x0017640001057983 */ /* 0x000f280000300800 */
[----:B------:R-:W4:Y:S04]  /*574d0*/  LDL.LU R6, [R1+0x1760] ;  /* 0x0017600001067983 */ /* 0x000f280000300800 */
[----:B0-----:R-:W4:Y:S04]  /*574e0*/  LDL.LU R51, [R1+0x176c] ;  /* 0x00176c0001337983 */ /* 0x001f280000300800 */
[----:B------:R-:W4:Y:S04]  /*574f0*/  LDL.LU R48, [R1+0x1768] ;  /* 0x0017680001307983 */ /* 0x000f280000300800 */
[----:B------:R-:W-:Y:S04]  /*57500*/  STL.64 [R1+0x3df8], R26 ;  /* 0x003df81a01007387 */ /* 0x000fe80000100a00 */
[----:B------:R2:W-:Y:S02]  /*57510*/  STL.64 [R1+0x3df0], R24 ;  /* 0x003df01801007387 */ /* 0x0005e40000100a00 */
[C---:B--2---:R-:W-:Y:S02]  /*57520*/  HMMA.16816.F32 R24, R28.reuse, R32, R20 ;  /* 0x000000201c18723c */ /* 0x044fe40000001814 */
[----:B------:R-:W2:Y:S04]  /*57530*/  LDL.LU.64 R20, [R1+0xa80] ;  /* 0x000a800001147983 */ /* 0x000ea80000300a00 */
[----:B------:R-:W2:Y:S01]  /*57540*/  LDL.LU.64 R22, [R1+0xa88] ;  /* 0x000a880001167983 */ /* 0x000ea20000300a00 */
[----:B---3--:R-:W-:-:S15]  /*57550*/  HMMA.16816.F32 R8, R28, R34, R8 ;  /* 0x000000221c08723c */ /* 0x008fde0000001808 */
[----:B------:R-:W-:-:S01]  /*57560*/  NOP ;  /* 0x0000000000007918 */ /* 0x000fc20000000000 */
[----:B------:R0:W-:Y:S04]  /*57570*/  STL.64 [R1+0xa20], R24 ;  /* 0x000a201801007387 */ /* 0x0001e80000100a00 */
[----:B------:R1:W-:Y:S04]  /*57580*/  STL.64 [R1+0xa28], R26 ;  /* 0x000a281a01007387 */ /* 0x0003e80000100a00 */
[----:B0-----:R-:W3:Y:S04]  /*57590*/  LDL.LU.64 R24, [R1+0xaa0] ;  /* 0x000aa00001187983 */ /* 0x001ee80000300a00 */
[----:B-1----:R-:W3:Y:S04]  /*575a0*/  LDL.LU.64 R26, [R1+0xaa8] ;  /* 0x000aa800011a7983 */ /* 0x002ee80000300a00 */
[----:B------:R0:W-:Y:S04]  /*575b0*/  STL.64 [R1+0xa40], R8 ;  /* 0x000a400801007387 */ /* 0x0001e80000100a00 */
[----:B------:R1:W-:Y:S04]  /*575c0*/  STL.64 [R1+0xa48], R10 ;  /* 0x000a480a01007387 */ /* 0x0003e80000100a00 */
[----:B0-----:R-:W3:Y:S04]  /*575d0*/  LDL.LU.64 R8, [R1+0xac0] ;  /* 0x000ac00001087983 */ /* 0x001ee80000300a00 */
[----:B-1----:R-:W3:Y:S01]  /*575e0*/  LDL.LU.64 R10, [R1+0xac8] ;  /* 0x000ac800010a7983 */ /* 0x002ee20000300a00 */
[----:B------:R-:W-:-:S02]  /*575f0*/  F2FP.F16.E4M3.UNPACK_B R36, R36 ;  /* 0x00000024ff24723e */ /* 0x000fc400020006ff */
[----:B------:R-:W-:Y:S01]  /*57600*/  F2FP.F16.E4M3.UNPACK_B R37, R37 ;  /* 0x00000025ff25723e */ /* 0x000fe200020006ff */
[----:B------:R-:W3:Y:S04]  /*57610*/  LDL.LU R49, [R1+0x1778] ;  /* 0x0017780001317983 */ /* 0x000ee80000300800 */
[----:B------:R-:W3:Y:S04]  /*57620*/  LDL.LU R50, [R1+0x1774] ;  /* 0x0017740001327983 */ /* 0x000ee80000300800 */
[----:B------:R-:W-:Y:S04]  /*57630*/  STL.64 [R1+0x3e08], R34 ;  /* 0x003e082201007387 */ /* 0x000fe80000100a00 */
[----:B------:R4:W-:Y:S02]  /*57640*/  STL.64 [R1+0x3e00], R32 ;  /* 0x003e002001007387 */ /* 0x0009e40000100a00 */
[----:B----4-:R-:W-:Y:S01]  /*57650*/  HMMA.16816.F32 R32, R28, R36, R52 ;  /* 0x000000241c20723c */ /* 0x010fe20000001834 */
[----:B------:R-:W-:-:S02]  /*57660*/  F2FP.F16.E4M3.UNPACK_B R38, R38 ;  /* 0x00000026ff26723e */ /* 0x000fc400020006ff */
[----:B------:R-:W-:Y:S02]  /*57670*/  F2FP.F16.E4M3.UNPACK_B R39, R39 ;  /* 0x00000027ff27723e */ /* 0x000fe400020006ff */
[----:B------:R-:W-:Y:S02]  /*57680*/  F2FP.F16.E4M3.UNPACK_B R40, R40 ;  /* 0x00000028ff28723e */ /* 0x000fe400020006ff */
[----:B------:R-:W-:Y:S02]  /*57690*/  F2FP.F16.E4M3.UNPACK_B R41, R41 ;  /* 0x00000029ff29723e */ /* 0x000fe400020006ff */
[----:B------:R-:W-:Y:S02]  /*576a0*/  F2FP.F16.E4M3.UNPACK_B R42, R42 ;  /* 0x0000002aff2a723e */ /* 0x000fe400020006ff */
[----:B------:R-:W-:-:S12]  /*576b0*/  F2FP.F16.E4M3.UNPACK_B R43, R43 ;  /* 0x0000002bff2b723e */ /* 0x000fd800020006ff */
[----:B------:R-:W-:Y:S04]  /*576c0*/  STL.64 [R1+0xa60], R32 ;  /* 0x000a602001007387 */ /* 0x000fe80000100a00 */
[----:B------:R2:W-:Y:S02]  /*576d0*/  STL.64 [R1+0xa68], R34 ;  /* 0x000a682201007387 */ /* 0x0005e40000100a00 */
[----:B--2---:R-:W-:Y:S02]  /*576e0*/  HMMA.16816.F32 R32, R28, R38, R20 ;  /* 0x000000261c20723c */ /* 0x004fe40000001814 */
[----:B------:R-:W2:Y:S04]  /*576f0*/  LDL.LU.64 R20, [R1+0xae0] ;  /* 0x000ae00001147983 */ /* 0x000ea80000300a00 */
[----:B------:R-:W2:-:S15]  /*57700*/  LDL.LU.64 R22, [R1+0xae8] ;  /* 0x000ae80001167983 */ /* 0x000e9e0000300a00 */
[----:B------:R-:W-:-:S02]  /*57710*/  NOP ;  /* 0x0000000000007918 */ /* 0x000fc40000000000 */
[----:B------:R-:W-:Y:S04]  /*57720*/  STL.64 [R1+0xa80], R32 ;  /* 0x000a802001007387 */ /* 0x000fe80000100a00 */
[----:B------:R-:W-:Y:S04]  /*57730*/  STL.64 [R1+0xa88], R34 ;  /* 0x000a882201007387 */ /* 0x000fe80000100a00 */
[----:B------:R-:W-:Y:S04]  /*57740*/  STL.64 [R1+0x3e18], R38 ;  /* 0x003e182601007387 */ /* 0x000fe80000100a00 */
[----:B------:R-:W-:Y:S01]  /*57750*/  STL.64 [R1+0x3e10], R36 ;  /* 0x003e102401007387 */ /* 0x000fe20000100a00 */
[C---:B---3--:R-:W-:Y:S06]  /*57760*/  HMMA.16816.F32 R24, R28.reuse, R40, R24 ;  /* 0x000000281c18723c */ /* 0x048fec0000001818 */
[----:B------:R-:W-:-:S15]  /*57770*/  HMMA.16816.F32 R8, R28, R42, R8 ;  /* 0x0000002a1c08723c */ /* 0x000fde0000001808 */
[----:B------:R-:W-:-:S02]  /*57780*/  NOP ;  /* 0x0000000000007918 */ /* 0x000fc40000000000 */
[----:B------:R-:W-:Y:S04]  /*57790*/  STL.64 [R1+0xaa0], R24 ;  /* 0x000aa01801007387 */ /* 0x000fe80000100a00 */
[----:B------:R-:W-:Y:S04]  /*577a0*/  STL.64 [R1+0xaa8], R26 ;  /* 0x000aa81a01007387 */ /* 0x000fe80000100a00 */
[----:B------:R-:W-:Y:S04]  /*577b0*/  STL.64 [R1+0x3e28], R42 ;  /* 0x003e282a01007387 */ /* 0x000fe80000100a00 */
[----:B------:R-:W-:Y:S04]  /*577c0*/  STL.64 [R1+0x3e20], R40 ;  /* 0x003e202801007387 */ /* 0x000fe80000100a00 */
[----:B------:R0:W-:Y:S04]  /*577d0*/  STL.64 [R1+0xac0], R8 ;  /* 0x000ac00801007387 */ /* 0x0001e80000100a00 */
[----:B------:R1:W-:Y:S04]  /*577e0*/  STL.64 [R1+0xac8], R10 ;  /* 0x000ac80a01007387 */ /* 0x0003e80000100a00 */
[----:B0-----:R-:W3:Y:S04]  /*577f0*/  LDL.LU.64 R8, [R1+0xb10] ;  /* 0x000b100001087983 */ /* 0x001ee80000300a00 */
[----:B-1----:R-:W3:Y:S01]  /*57800*/  LDL.LU.64 R10, [R1+0xb18] ;  /* 0x000b1800010a7983 */ /* 0x002ee20000300a00 */
[----:B------:R-:W-:-:S02]  /*57810*/  F2FP.F16.E4M3.UNPACK_B R44, R44 ;  /* 0x0000002cff2c723e */ /* 0x000fc400020006ff */
[----:B------:R-:W-:Y:S01]  /*57820*/  F2FP.F16.E4M3.UNPACK_B R45, R15 ;  /* 0x0000000fff2d723e */ /* 0x000fe200020006ff */
[----:B------:R-:W-:Y:S02]  /*57830*/  IMAD.MOV.U32 R56, RZ, RZ, R47 ;  /* 0x000000ffff387224 */ /* 0x000fe400078e002f */
[----:B------:R-:W-:Y:S01]  /*57840*/  IMAD.MOV.U32 R57, RZ, RZ, R46 ;  /* 0x000000ffff397224 */ /* 0x000fe200078e002e */
[----:B------:R-:W-:Y:S02]  /*57850*/  F2FP.F16.E4M3.UNPACK_B R46, R14 ;  /* 0x0000000eff2e723e */ /* 0x000fe400020006ff */
[----:B------:R-:W-:Y:S01]  /*57860*/  F2FP.F16.E4M3.UNPACK_B R47, R7 ;  /* 0x00000007ff2f723e */ /* 0x000fe200020006ff */
[----:B------:R-:W-:Y:S02]  /*57870*/  IMAD R4, R4, 0x100, R59 ;  /* 0x0000010004047824 */ /* 0x000fe400078e023b */
[----:B------:R-:W4:Y:S04]  /*57880*/  LDL.64 R58, [R1+0x118] ;  /* 0x00011800013a7983 */ /* 0x000f280000100a00 */
[----:B------:R-:W-:Y:S04]  /*57890*/  STL [R1+0x3d88], R44 ;  /* 0x003d882c01007387 */ /* 0x000fe80000100800 */
[----:B------:R-:W-:Y:S01]  /*578a0*/  STL [R1+0x3d84], R45 ;  /* 0x003d842d01007387 */ /* 0x000fe20000100800 */
[----:B------:R-:W-:-:S02]  /*578b0*/  IMAD R5, R6, 0x100, R5 ;  /* 0x0000010006057824 */ /* 0x000fc400078e0205 */
[----:B------:R-:W-:Y:S02]  /*578c0*/  IMAD R6, R48, 0x100, R51 ;  /* 0x0000010030067824 */ /* 0x000fe400078e0233 */
[----:B------:R-:W-:Y:S01]  /*578d0*/  IMAD R7, R50, 0x100, R49 ;  /* 0x0000010032077824 */ /* 0x000fe200078e0231 */
[----:B------:R-:W-:Y:S02]  /*578e0*/  F2FP.F16.E4M3.UNPACK_B R48, R13 ;  /* 0x0000000dff30723e */ /* 0x000fe400020006ff */
[----:B------:R-:W-:Y:S01]  /*578f0*/  F2FP.F16.E4M3.UNPACK_B R49, R12 ;  /* 0x0000000cff31723e */ /* 0x000fe200020006ff */
[----:B--2---:R-:W-:-:S15]  /*57900*/  HMMA.16816.F32 R20, R28, R44, R20 ;  /* 0x0000002c1c14723c */ /* 0x004fde0000001814 */
[----:B------:R-:W-:-:S08]  /*57910*/  NOP ;  /* 0x0000000000007918 */ /* 0x000fd00000000000 */
[----:B------:R0:W-:Y:S04]  /*57920*/  STL.64 [R1+0xae0], R20 ;  /* 0x000ae01401007387 */ /* 0x0001e80000100a00 */
[----:B------:R1:W-:Y:S04]  /*57930*/  STL.64 [R1+0xae8], R22 ;  /* 0x000ae81601007387 */ /* 0x0003e80000100a00 */
[----:B------:R-:W2:Y:S04]  /*57940*/  LDL.LU.64 R32, [R1+0x1340] ;  /* 0x0013400001207983 */ /* 0x000ea80000300a00 */
[----:B------:R-:W2:Y:S04]  /*57950*/  LDL.LU.64 R34, [R1+0x1348] ;  /* 0x0013480001227983 */ /* 0x000ea80000300a00 */
[----:B------:R-:W4:Y:S04]  /*57960*/  LDL.LU.64 R24, [R1+0x1330] ;  /* 0x0013300001187983 */ /* 0x000f280000300a00 */
[----:B------:R-:W4:Y:S01]  /*57970*/  LDL.LU.64 R26, [R1+0x1338] ;  /* 0x00133800011a7983 */ /* 0x000f220000300a00 */
[----:B---3--:R-:W-:-:S15]  /*57980*/  HMMA.16816.F32 R8, R28, R46, R8 ;  /* 0x0000002e1c08723c */ /* 0x008fde0000001808 */
[----:B------:R-:W-:-:S08]  /*57990*/  NOP ;  /* 0x0000000000007918 */ /* 0x000fd00000000000 */
[----:B------:R3:W-:Y:S04]  /*579a0*/  STL.64 [R1+0xb10], R8 ;  /* 0x000b100801007387 */ /* 0x0007e80000100a00 */
[----:B------:R3:W-:Y:S04]  /*579b0*/  STL.64 [R1+0xb18], R10 ;  /* 0x000b180a01007387 */ /* 0x0007e80000100a00 */
[----:B0-----:R-:W4:Y:S04]  /*579c0*/  LDL.LU.64 R20, [R1+0x12e0] ;  /* 0x0012e00001147983 */ /* 0x001f280000300a00 */
[----:B-1----:R-:W4:Y:S04]  /*579d0*/  LDL.LU.64 R22, [R1+0x12e8] ;  /* 0x0012e80001167983 */ /* 0x002f280000300a00 */
[----:B------:R-:W4:Y:S04]  /*579e0*/  LDL.LU.64 R12, [R1+0x12d0] ;  /* 0x0012d000010c7983 */ /* 0x000f280000300a00 */
[----:B------:R-:W4:Y:S04]  /*579f0*/  LDL.LU.64 R14, [R1+0x12d8] ;  /* 0x0012d800010e7983 */ /* 0x000f280000300a00 */
[----:B---3--:R-:W3:Y:S04]  /*57a00*/  LDL.LU.64 R8, [R1+0x12c0] ;  /* 0x0012c00001087983 */ /* 0x008ee80000300a00 */
[----:B------:R-:W3:Y:S01]  /*57a10*/  LDL.LU.64 R10, [R1+0x12c8] ;  /* 0x0012c800010a7983 */ /* 0x000ee20000300a00 */
[----:B------:R-:W-:-:S02]  /*57a20*/  F2FP.F16.E4M3.UNPACK_B R50, R19 ;  /* 0x00000013ff32723e */ /* 0x000fc400020006ff */
[----:B------:R-:W-:Y:S02]  /*57a30*/  F2FP.F16.E4M3.UNPACK_B R51, R18 ;  /* 0x00000012ff33723e */ /* 0x000fe400020006ff */
[----:B------:R-:W-:Y:S02]  /*57a40*/  F2FP.F16.E4M3.UNPACK_B R16, R16 ;  /* 0x00000010ff10723e */ /* 0x000fe400020006ff */
[----:B------:R-:W-:Y:S02]  /*57a50*/  F2FP.F16.E4M3.UNPACK_B R17, R17 ;  /* 0x00000011ff11723e */ /* 0x000fe400020006ff */
[----:B------:R-:W-:Y:S02]  /*57a60*/  F2FP.F16.E4M3.UNPACK_B R4, R4 ;  /* 0x00000004ff04723e */ /* 0x000fe400020006ff */
[----:B------:R-:W-:Y:S02]  /*57a70*/  F2FP.F16.E4M3.UNPACK_B R5, R5 ;  /* 0x00000005ff05723e */ /* 0x000fe400020006ff */
[----:B------:R-:W-:-:S02]  /*57a80*/  F2FP.F16.E4M3.UNPACK_B R6, R6 ;  /* 0x00000006ff06723e */ /* 0x000fc400020006ff */
[----:B------:R-:W-:Y:S01]  /*57a90*/  F2FP.F16.E4M3.UNPACK_B R7, R7 ;  /* 0x00000007ff07723e */ /* 0x000fe200020006ff */
[----:B------:R-:W-:Y:S04]  /*57aa0*/  STL [R1+0x3d7c], R46 ;  /* 0x003d7c2e01007387 */ /* 0x000fe80000100800 */
[----:B------:R-:W-:Y:S04]  /*57ab0*/  STL [R1+0x3d78], R47 ;  /* 0x003d782f01007387 */ /* 0x000fe80000100800 */
[----:B------:R0:W-:Y:S04]  /*57ac0*/  STL [R1+0x3d6c], R48 ;  /* 0x003d6c3001007387 */ /* 0x0001e80000100800 */
[----:B------:R-:W-:Y:S01]  /*57ad0*/  STL [R1+0x128], R16 ;  /* 0x0001281001007387 */ /* 0x000fe20000100800 */
[C---:B--2---:R-:W-:Y:S06]  /*57ae0*/  HMMA.16816.F32 R32, R28.reuse, R48, R32 ;  /* 0x000000301c20723c */ /* 0x044fec0000001820 */
[----:B----4-:R-:W-:Y:S01]  /*57af0*/  HMMA.16816.F32 R24, R28, R50, R24 ;  /* 0x000000321c18723c */ /* 0x010fe20000001818 */
[----:B0-----:R-:W-:-:S15]  /*57b00*/  IMAD.MOV.U32 R48, RZ, RZ, R16 ;  /* 0x000000ffff307224 */ /* 0x001fde00078e0010 */
[----:B------:R-:W-:-:S01]  /*57b10*/  NOP ;  /* 0x0000000000007918 */ /* 0x000fc20000000000 */
[----:B------:R-:W-:Y:S04]  /*57b20*/  STL.64 [R1+0x1340], R32 ;  /* 0x0013402001007387 */ /* 0x000fe80000100a00 */
[----:B------:R-:W-:Y:S04]  /*57b30*/  STL.64 [R1+0x1348], R34 ;  /* 0x0013482201007387 */ /* 0x000fe80000100a00 */
[----:B------:R0:W-:Y:S04]  /*57b40*/  STL [R1+0x3d68], R49 ;  /* 0x003d683101007387 */ /* 0x0001e80000100800 */
[----:B------:R-:W-:Y:S04]  /*57b50*/  STL [R1+0x12c], R17 ;  /* 0x00012c1101007387 */ /* 0x000fe80000100800 */
[----:B------:R-:W-:Y:S04]  /*57b60*/  STL [R1+0x3d74], R50 ;  /* 0x003d743201007387 */ /* 0x000fe80000100800 */
[----:B------:R-:W-:Y:S04]  /*57b70*/  STL [R1+0x3d70], R51 ;  /* 0x003d703301007387 */ /* 0x000fe80000100800 */
[----:B------:R-:W-:Y:S04]  /*57b80*/  STL.64 [R1+0x1330], R24 ;  /* 0x0013301801007387 */ /* 0x000fe80000100a00 */
[----:B------:R-:W-:Y:S01]  /*57b90*/  STL.64 [R1+0x1338], R26 ;  /* 0x0013381a01007387 */ /* 0x000fe20000100a00 */
[----:B0-----:R-:W-:Y:S01]  /*57ba0*/  IMAD.MOV.U32 R49, RZ, RZ, R17 ;  /* 0x000000ffff317224 */ /* 0x001fe200078e0011 */
[----:B------:R-:W-:Y:S06]  /*57bb0*/  HMMA.16816.F32 R20, R28, R16, R20 ;  /* 0x000000101c14723c */ /* 0x000fec0000001814 */
[C---:B------:R-:W-:Y:S06]  /*57bc0*/  HMMA.16816.F32 R12, R4.reuse, R56, R12 ;  /* 0x00000038040c723c */ /* 0x040fec000000180c */
[----:B---3--:R-:W-:Y:S11]  /*57bd0*/  HMMA.16816.F32 R8, R4, R58, R8 ;  /* 0x0000003a0408723c */ /* 0x008ff60000001808 */
[----:B------:R-:W-:Y:S04]  /*57be0*/  STL.64 [R1+0x12e0], R20 ;  /* 0x0012e01401007387 */ /* 0x000fe80000100a00 */
[----:B------:R-:W-:Y:S04]  /*57bf0*/  STL.64 [R1+0x12e8], R22 ;  /* 0x0012e81601007387 */ /* 0x000fe80000100a00 */
[----:B------:R-:W-:Y:S04]  /*57c00*/  STL [R1+0x3d8c], R49 ;  /* 0x003d8c3101007387 */ /* 0x000fe80000100800 */
[----:B------:R-:W-:Y:S04]  /*57c10*/  STL [R1+0x3d80], R48 ;  /* 0x003d803001007387 */ /* 0x000fe80000100800 */
[----:B------:R-:W-:Y:S04]  /*57c20*/  STL.64 [R1+0x12d0], R12 ;  /* 0x0012d00c01007387 */ /* 0x000fe80000100a00 */
[----:B------:R0:W-:Y:S04]  /*57c30*/  STL.64 [R1+0x12d8], R14 ;  /* 0x0012d80e01007387 */ /* 0x0001e80000100a00 */
[----:B------:R1:W-:Y:S04]  /*57c40*/  STL.64 [R1+0x12c0], R8 ;  /* 0x0012c00801007387 */ /* 0x0003e80000100a00 */
[----:B------:R2:W-:Y:S04]  /*57c50*/  STL.64 [R1+0x12c8], R10 ;  /* 0x0012c80a01007387 */ /* 0x0005e80000100a00 */
[----:B------:R-:W3:Y:S04]  /*57c60*/  LDL R54, [R1+0xb0] ;  /* 0x0000b00001367983 */ /* 0x000ee80000100800 */
[----:B------:R-:W3:Y:S04]  /*57c70*/  LDL R55, [R1+0xb4] ;  /* 0x0000b40001377983 */ /* 0x000ee80000100800 */
[----:B------:R-:W4:Y:S04]  /*57c80*/  LDL.LU.64 R32, [R1+0x12b0] ;  /* 0x0012b00001207983 */ /* 0x000f280000300a00 */
[----:B------:R-:W4:Y:S04]  /*57c90*/  LDL.LU.64 R34, [R1+0x12b8] ;  /* 0x0012b80001227983 */ /* 0x000f280000300a00 */
[----:B------:R-:W4:Y:S04]  /*57ca0*/  LDL R52, [R1+0xb8] ;  /* 0x0000b80001347983 */ /* 0x000f280000100800 */
[----:B------:R-:W4:Y:S04]  /*57cb0*/  LDL R53, [R1+0xbc] ;  /* 0x0000bc0001357983 */ /* 0x000f280000100800 */
[----:B0-----:R-:W4:Y:S04]  /*57cc0*/  LDL.64 R14, [R1+0x110] ;  /* 0x00011000010e7983 */ /* 0x001f280000100a00 */
[----:B------:R-:W4:Y:S04]  /*57cd0*/  LDL R12, [R1+0x108] ;  /* 0x00010800010c7983 */ /* 0x000f280000100800 */
[----:B------:R-:W4:Y:S04]  /*57ce0*/  LDL R13, [R1+0x10c] ;  /* 0x00010c00010d7983 */ /* 0x000f280000100800 */
[----:B-1----:R-:W4:Y:S04]  /*57cf0*/  LDL.64 R8, [R1+0x100] ;  /* 0x0001000001087983 */ /* 0x002f280000100a00 */
[----:B--2---:R-:W2:Y:S04]  /*57d00*/  LDL.64 R10, [R1+0xf8] ;  /* 0x0000f800010a7983 */ /* 0x004ea80000100a00 */
[----:B------:R-:W2:Y:S04]  /*57d10*/  LDL.LU.64 R28, [R1+0x12a0] ;  /* 0x0012a000011c7983 */ /* 0x000ea80000300a00 */
[----:B------:R-:W2:Y:S04]  /*57d20*/  LDL.LU.64 R30, [R1+0x12a8] ;  /* 0x0012a800011e7983 */ /* 0x000ea80000300a00 */
[----:B---3--:R-:W-:Y:S04]  /*57d30*/  STL.64 [R1+0x3eb0], R54 ;  /* 0x003eb03601007387 */ /* 0x008fe80000100a00 */
[----:B----4-:R-:W-:Y:S04]  /*57d40*/  STL.64 [R1+0x3ea8], R52 ;  /* 0x003ea83401007387 */ /* 0x010fe80000100a00 */
[----:B------:R-:W3:Y:S04]  /*57d50*/  LDL R26, [R1+0xc0] ;  /* 0x0000c000011a7983 */ /* 0x000ee80000100800 */
[----:B------:R-:W3:Y:S04]  /*57d60*/  LDL R27, [R1+0xc4] ;  /* 0x0000c400011b7983 */ /* 0x000ee80000100800 */
[----:B------:R-:W4:Y:S04]  /*57d70*/  LDL R24, [R1+0xc8] ;  /* 0x0000c80001187983 */ /* 0x000f280000100800 */
[----:B------:R-:W4:Y:S04]  /*57d80*/  LDL R25, [R1+0xcc] ;  /* 0x0000cc0001197983 */ /* 0x000f280000100800 */
[----:B------:R-:W2:Y:S04]  /*57d90*/  LDL R56, [R1+0xa8] ;  /* 0x0000a80001387983 */ /* 0x000ea80000100800 */
[----:B------:R-:W2:Y:S04]  /*57da0*/  LDL R57, [R1+0xac] ;  /* 0x0000ac0001397983 */ /* 0x000ea80000100800 */
[----:B------:R-:W2:Y:S04]  /*57db0*/  LDL.LU.64 R20, [R1+0x1290] ;  /* 0x0012900001147983 */ /* 0x000ea80000300a00 */
[----:B------:R-:W2:Y:S01]  /*57dc0*/  LDL.LU.64 R22, [R1+0x1298] ;  /* 0x0012980001167983 */ /* 0x000ea20000300a00 */
[----:B------:R-:W-:-:S02]  /*57dd0*/  IMAD.MOV.U32 R50, RZ, RZ, R58 ;  /* 0x000000ffff327224 */ /* 0x000fc400078e003a */
[----:B------:R-:W-:Y:S01]  /*57de0*/  IMAD.MOV.U32 R51, RZ, RZ, R59 ;  /* 0x000000ffff337224 */ /* 0x000fe200078e003b */
[----:B---3--:R-:W-:Y:S04]  /*57df0*/  STL.64 [R1+0x3ec0], R26 ;  /* 0x003ec01a01007387 */ /* 0x008fe80000100a00 */
[----:B----4-:R0:W-:Y:S04]  /*57e00*/  STL.64 [R1+0x3eb8], R24 ;  /* 0x003eb81801007387 */ /* 0x0101e80000100a00 */
[----:B------:R-:W3:Y:S04]  /*57e10*/  LDL R58, [R1+0xa0] ;  /* 0x0000a000013a7983 */ /* 0x000ee80000100800 */
[----:B------:R-:W3:Y:S04]  /*57e20*/  LDL R59, [R1+0xa4] ;  /* 0x0000a400013b7983 */ /* 0x000ee80000100800 */
[----:B------:R-:W4:Y:S04]  /*57e30*/  LDL.LU.64 R16, [R1+0x1280] ;  /* 0x0012800001107983 */ /* 0x000f280000300a00 */
[----:B------:R-:W4:Y:S01]  /*57e40*/  LDL.LU.64 R18, [R1+0x1288] ;  /* 0x0012880001127983 */ /* 0x000f220000300a00 */
[C---:B0-----:R-:W-:Y:S06]  /*57e50*/  HMMA.16816.F32 R24, R4.reuse, R14, R32 ;  /* 0x0000000e0418723c */ /* 0x041fec0000001820 */
[----:B--2---:R-:W-:Y:S01]  /*57e60*/  HMMA.16816.F32 R20, R4, R8, R20 ;  /* 0x000000080414723c */ /* 0x004fe20000001814 */
[----:B------:R-:W-:-:S02]  /*57e70*/  IMAD.MOV.U32 R46, RZ, RZ, R14 ;  /* 0x000000ffff2e7224 */ /* 0x000fc400078e000e */
[----:B------:R-:W-:-:S03]  /*57e80*/  IMAD.MOV.U32 R47, RZ, RZ, R15 ;  /* 0x000000ffff2f7224 */ /* 0x000fc600078e000f */
[----:B------:R-:W-:Y:S02]  /*57e90*/  IMAD.MOV.U32 R45, RZ, RZ, R8 ;  /* 0x000000ffff2d7224 */ /* 0x000fe400078e0008 */
[----:B------:R-:W-:Y:S02]  /*57ea0*/  IMAD.MOV.U32 R44, RZ, RZ, R11 ;  /* 0x000000ffff2c7224 */ /* 0x000fe400078e000b */
[----:B------:R-:W-:Y:S02]  /*57eb0*/  IMAD.MOV.U32 R48, RZ, RZ, R9 ;  /* 0x000000ffff307224 */ /* 0x000fe400078e0009 */
[----:B------:R-:W-:Y:S01]  /*57ec0*/  IMAD.MOV.U32 R49, RZ, RZ, R10 ;  /* 0x000000ffff317224 */ /* 0x000fe200078e000a */
[----:B---3--:R-:W-:Y:S04]  /*57ed0*/  STL.64 [R1+0x3ed0], R58 ;  /* 0x003ed03a01007387 */ /* 0x008fe80000100a00 */
[----:B------:R-:W-:Y:S04]  /*57ee0*/  STL.64 [R1+0x3ec8], R56 ;  /* 0x003ec83801007387 */ /* 0x000fe80000100a00 */
[----:B------:R-:W2:Y:S04]  /*57ef0*/  LDL R38, [R1+0xd0] ;  /* 0x0000d00001267983 */ /* 0x000ea80000100800 */
[----:B------:R-:W2:Y:S04]  /*57f00*/  LDL R39, [R1+0xd4] ;  /* 0x0000d40001277983 */ /* 0x000ea80000100800 */
[----:B------:R-:W3:Y:S04]  /*57f10*/  LDL R36, [R1+0xd8] ;  /* 0x0000d80001247983 */ /* 0x000ee80000100800 */
[----:B------:R-:W3:Y:S04]  /*57f20*/  LDL R37, [R1+0xdc] ;  /* 0x0000dc0001257983 */ /* 0x000ee80000100800 */
[----:B------:R-:W-:Y:S04]  /*57f30*/  STL.64 [R1+0x12b0], R24 ;  /* 0x0012b01801007387 */ /* 0x000fe80000100a00 */
[----:B------:R0:W-:Y:S01]  /*57f40*/  STL.64 [R1+0x12b8], R26 ;  /* 0x0012b81a01007387 */ /* 0x0001e20000100a00 */
[C---:B----4-:R-:W-:Y:S03]  /*57f50*/  HMMA.16816.F32 R16, R4.reuse, R10, R16 ;  /* 0x0000000a0410723c */ /* 0x050fe60000001810 */
[----:B------:R-:W4:Y:S04]  /*57f60*/  LDL R14, [R1+0xe8] ;  /* 0x0000e800010e7983 */ /* 0x000f280000100800 */
[----:B------:R-:W4:Y:S01]  /*57f70*/  LDL R15, [R1+0xec] ;  /* 0x0000ec00010f7983 */ /* 0x000f220000100800 */
[----:B0-----:R-:W-:Y:S03]  /*57f80*/  HMMA.16816.F32 R24, R4, R12, R28 ;  /* 0x0000000c0418723c */ /* 0x001fe6000000181c */
[----:B------:R-:W2:-:S15]  /*57f90*/  LDL R12, [R1+0xf0] ;  /* 0x0000f000010c7983 */ /* 0x000e9e0000100800 */
[----:B------:R-:W-:-:S05]  /*57fa0*/  NOP ;  /* 0x0000000000007918 */ /* 0x000fca0000000000 */
[----:B------:R0:W-:Y:S04]  /*57fb0*/  STL.64 [R1+0x12a0], R24 ;  /* 0x0012a01801007387 */ /* 0x0001e80000100a00 */
[----:B------:R1:W-:Y:S04]  /*57fc0*/  STL.64 [R1+0x12a8], R26 ;  /* 0x0012a81a01007387 */ /* 0x0003e80000100a00 */
[----:B------:R-:W2:Y:S04]  /*57fd0*/  LDL R13, [R1+0xf4] ;  /* 0x0000f400010d7983 */ /* 0x000ea80000100800 */
[----:B------:R1:W-:Y:S04]  /*57fe0*/  STL.64 [R1+0x1290], R20 ;  /* 0x0012901401007387 */ /* 0x0003e80000100a00 */
[----:B------:R1:W-:Y:S04]  /*57ff0*/  STL.64 [R1+0x1298], R22 ;  /* 0x0012981601007387 */ /* 0x0003e80000100a00 */
[----:B------:R1:W-:Y:S04]  /*58000*/  STL.64 [R1+0x1280], R16 ;  /* 0x0012801001007387 */ /* 0x0003e80000100a00 */
[----:B------:R1:W-:Y:S04]  /*58010*/  STL.64 [R1+0x1288], R18 ;  /* 0x0012881201007387 */ /* 0x0003e80000100a00 */
[----:B------:R-:W2:Y:S04]  /*58020*/  LDL.LU.64 R56, [R1+0x1270] ;  /* 0x0012700001387983 */ /* 0x000ea80000300a00 */
[----:B------:R-:W2:Y:S04]  /*58030*/  LDL.LU.64 R58, [R1+0x1278] ;  /* 0x00127800013a7983 */ /* 0x000ea80000300a00 */
[----:B0-----:R-:W4:Y:S04]  /*58040*/  LDL.LU.64 R24, [R1+0x1260] ;  /* 0x0012600001187983 */ /* 0x001f280000300a00 */
[----:B-1----:R-:W4:Y:S04]  /*58050*/  LDL.LU.64 R26, [R1+0x1268] ;  /* 0x00126800011a7983 */ /* 0x002f280000300a00 */
[----:B------:R-:W3:Y:S04]  /*58060*/  LDL.LU.64 R52, [R1+0x1250] ;  /* 0x0012500001347983 */ /* 0x000ee80000300a00 */
        /* <DEDUP_REMOVED lines=13> */
[----:B------:R-:W-:Y:S04]  /*58140*/  STL.64 [R1+0x3e48], R46 ;  /* 0x003e482e01007387 */ /* 0x000fe80000100a00 */
[----:B------:R0:W-:Y:S04]  /*58150*/  STL.64 [R1+0x3e40], R44 ;  /* 0x003e402c01007387 */ /* 0x0001e80000100a00 */
[----:B0-----:R-:W3:Y:S04]  /*58160*/  LDL.LU.64 R44, [R1+0x1240] ;  /* 0x00124000012c7983 */ /* 0x001ee80000300a00 */
[----:B------:R-:W3:Y:S04]  /*58170*/  LDL.LU.64 R46, [R1+0x1248] ;  /* 0x00124800012e7983 */ /* 0x000ee80000300a00 */
[----:B------:R0:W-:Y:S04]  /*58180*/  STL.64 [R1+0x3e38], R50 ;  /* 0x003e383201007387 */ /* 0x0001e80000100a00 */
[----:B0-----:R-:W3:Y:S04]  /*58190*/  LDL R50, [R1+0xe0] ;  /* 0x0000e00001327983 */ /* 0x001ee80000100800 */
[----:B------:R-:W3:Y:S04]  /*581a0*/  LDL R51, [R1+0xe4] ;  /* 0x0000e40001337983 */ /* 0x000ee80000100800 */
[----:B------:R-:W-:Y:S01]  /*581b0*/  STL.64 [R1+0x3e30], R48 ;  /* 0x003e303001007387 */ /* 0x000fe20000100a00 */
[C---:B--2---:R-:W-:Y:S06]  /*581c0*/  HMMA.16816.F32 R56, R4.reuse, R12, R56 ;  /* 0x0000000c0438723c */ /* 0x044fec0000001838 */
[----:B----4-:R-:W-:-:S15]  /*581d0*/  HMMA.16816.F32 R12, R4, R14, R24 ;  /* 0x0000000e040c723c */ /* 0x010fde0000001818 */
[----:B------:R-:W-:-:S02]  /*581e0*/  NOP ;  /* 0x0000000000007918 */ /* 0x000fc40000000000 */
[----:B------:R-:W-:Y:S04]  /*581f0*/  STL.64 [R1+0x1270], R56 ;  /* 0x0012703801007387 */ /* 0x000fe80000100a00 */
[----:B------:R0:W-:Y:S04]  /*58200*/  STL.64 [R1+0x1278], R58 ;  /* 0x0012783a01007387 */ /* 0x0001e80000100a00 */
[----:B0-----:R-:W2:Y:S04]  /*58210*/  LDL.LU.64 R58, [R1+0x3ed0] ;  /* 0x003ed000013a7983 */ /* 0x001ea80000300a00 */
[----:B------:R-:W4:Y:S04]  /*58220*/  LDL.LU.64 R56, [R1+0x3ec8] ;  /* 0x003ec80001387983 */ /* 0x000f280000300a00 */
[----:B------:R-:W2:Y:S04]  /*58230*/  LDL.LU.64 R26, [R1+0x3ec0] ;  /* 0x003ec000011a7983 */ /* 0x000ea80000300a00 */
[----:B------:R-:W4:Y:S04]  /*58240*/  LDL.LU.64 R24, [R1+0x3eb8] ;  /* 0x003eb80001187983 */ /* 0x000f280000300a00 */
[----:B------:R0:W-:Y:S04]  /*58250*/  STL.64 [R1+0x1260], R12 ;  /* 0x0012600c01007387 */ /* 0x0001e80000100a00 */
[----:B------:R1:W-:Y:S01]  /*58260*/  STL.64 [R1+0x1268], R14 ;  /* 0x0012680e01007387 */ /* 0x0003e20000100a00 */
[C---:B---3--:R-:W-:Y:S03]  /*58270*/  HMMA.16816.F32 R48, R4.reuse, R50, R52 ;  /* 0x000000320430723c */ /* 0x048fe60000001834 */
[----:B0-----:R-:W3:Y:S04]  /*58280*/  LDL.LU.64 R12, [R1+0x11d0] ;  /* 0x0011d000010c7983 */ /* 0x001ee80000300a00 */
[----:B-1----:R-:W3:Y:S04]  /*58290*/  LDL.LU.64 R14, [R1+0x11d8] ;  /* 0x0011d800010e7983 */ /* 0x002ee80000300a00 */
[----:B------:R-:W3:Y:S04]  /*582a0*/  LDL.LU.64 R54, [R1+0x3eb0] ;  /* 0x003eb00001367983 */ /* 0x000ee80000300a00 */
[----:B------:R-:W3:Y:S01]  /*582b0*/  LDL.LU.64 R52, [R1+0x3ea8] ;  /* 0x003ea80001347983 */ /* 0x000ee20000300a00 */
[C---:B------:R-:W-:Y:S06]  /*582c0*/  HMMA.16816.F32 R44, R4.reuse, R36, R44 ;  /* 0x00000024042c723c */ /* 0x040fec000000182c */
[----:B------:R-:W-:Y:S01]  /*582d0*/  HMMA.16816.F32 R36, R4, R38, R40 ;  /* 0x000000260424723c */ /* 0x000fe20000001828 */
[----:B------:R-:W-:Y:S04]  /*582e0*/  STL.64 [R1+0x1250], R48 ;  /* 0x0012503001007387 */ /* 0x000fe80000100a00 */
[----:B------:R-:W-:-:S12]  /*582f0*/  STL.64 [R1+0x1258], R50 ;  /* 0x0012583201007387 */ /* 0x000fd80000100a00 */
[----:B------:R-:W-:Y:S04]  /*58300*/  STL.64 [R1+0x1240], R44 ;  /* 0x0012402c01007387 */ /* 0x000fe80000100a00 */
[----:B------:R-:W-:Y:S04]  /*58310*/  STL.64 [R1+0x1248], R46 ;  /* 0x0012482e01007387 */ /* 0x000fe80000100a00 */
[----:B------:R-:W-:Y:S04]  /*58320*/  STL.64 [R1+0x1230], R36 ;  /* 0x0012302401007387 */ /* 0x000fe80000100a00 */
[----:B------:R-:W-:Y:S01]  /*58330*/  STL.64 [R1+0x1238], R38 ;  /* 0x0012382601007387 */ /* 0x000fe20000100a00 */
[C---:B----4-:R-:W-:Y:S06]  /*58340*/  HMMA.16816.F32 R32, R4.reuse, R24, R32 ;  /* 0x000000180420723c */ /* 0x050fec0000001820 */
[C---:B--2---:R-:W-:Y:S06]  /*58350*/  HMMA.16816.F32 R28, R4.reuse, R26, R28 ;  /* 0x0000001a041c723c */ /* 0x044fec000000181c */
[C---:B---3--:R-:W-:Y:S06]  /*58360*/  HMMA.16816.F32 R24, R4.reuse, R52, R20 ;  /* 0x000000340418723c */ /* 0x048fec0000001814 */
[C---:B------:R-:W-:Y:S05]  /*58370*/  HMMA.16816.F32 R16, R4.reuse, R54, R16 ;  /* 0x000000360410723c */ /* 0x040fea0000001810 */
[----:B------:R-:W-:Y:S04]  /*58380*/  STL.64 [R1+0x1220], R32 ;  /* 0x0012202001007387 */ /* 0x000fe80000100a00 */
[----:B------:R-:W-:Y:S04]  /*58390*/  STL.64 [R1+0x1228], R34 ;  /* 0x0012282201007387 */ /* 0x000fe80000100a00 */
[----:B------:R-:W-:Y:S04]  /*583a0*/  STL.64 [R1+0x1210], R28 ;  /* 0x0012101c01007387 */ /* 0x000fe80000100a00 */
[----:B------:R-:W-:Y:S04]  /*583b0*/  STL.64 [R1+0x1218], R30 ;  /* 0x0012181e01007387 */ /* 0x000fe80000100a00 */
[----:B------:R-:W2:Y:S01]  /*583c0*/  LDL R20, [R1+0x98] ;  /* 0x0000980001147983 */ /* 0x000ea20000100800 */
[C---:B------:R-:W-:Y:S03]  /*583d0*/  HMMA.16816.F32 R12, R4.reuse, R58, R12 ;  /* 0x0000003a040c723c */ /* 0x040fe6000000180c */
[----:B------:R-:W-:Y:S04]  /*583e0*/  STL.64 [R1+0x1200], R24 ;  /* 0x0012001801007387 */ /* 0x000fe80000100a00 */
[----:B------:R-:W-:Y:S04]  /*583f0*/  STL.64 [R1+0x1208], R26 ;  /* 0x0012081a01007387 */ /* 0x000fe80000100a00 */
[----:B------:R-:W-:Y:S04]  /*58400*/  STL.64 [R1+0x11f0], R16 ;  /* 0x0011f01001007387 */ /* 0x000fe80000100a00 */
[----:B------:R0:W-:Y:S04]  /*58410*/  STL.64 [R1+0x11f8], R18 ;  /* 0x0011f81201007387 */ /* 0x0001e80000100a00 */
[----:B------:R-:W2:Y:S04]  /*58420*/  LDL R21, [R1+0x9c] ;  /* 0x00009c0001157983 */ /* 0x000ea80000100800 */
[----:B------:R-:W3:Y:S04]  /*58430*/  LDL R22, [R1+0x90] ;  /* 0x0000900001167983 */ /* 0x000ee80000100800 */
[----:B------:R-:W3:Y:S01]  /*58440*/  LDL R23, [R1+0x94] ;  /* 0x0000940001177983 */ /* 0x000ee20000100800 */
[----:B0-----:R-:W-:Y:S03]  /*58450*/  HMMA.16816.F32 R16, R4, R56, R8 ;  /* 0x000000380410723c */ /* 0x001fe60000001808 */
[----:B------:R-:W4:-:S15]  /*58460*/  LDL R10, [R1+0x88] ;  /* 0x00008800010a7983 */ /* 0x000f1e0000100800 */
[----:B------:R-:W-:-:S05]  /*58470*/  NOP ;  /* 0x0000000000007918 */ /* 0x000fca0000000000 */
[----:B------:R0:W-:Y:S04]  /*58480*/  STL.64 [R1+0x11e0], R16 ;  /* 0x0011e01001007387 */ /* 0x0001e80000100a00 */
[----:B------:R1:W-:Y:S04]  /*58490*/  STL.64 [R1+0x11e8], R18 ;  /* 0x0011e81201007387 */ /* 0x0003e80000100a00 */
[----:B------:R-:W4:Y:S04]  /*584a0*/  LDL R11, [R1+0x8c] ;  /* 0x00008c00010b7983 */ /* 0x000f280000100800 */
[----:B------:R-:W4:Y:S04]  /*584b0*/  LDL R56, [R1+0x38] ;  /* 0x0000380001387983 */ /* 0x000f280000100800 */
[----:B------:R-:W4:Y:S04]  /*584c0*/  LDL R57, [R1+0x3c] ;  /* 0x00003c0001397983 */ /* 0x000f280000100800 */
[----:B------:R-:W2:Y:S04]  /*584d0*/  LDL.LU.64 R28, [R1+0x11c0] ;  /* 0x0011c000011c7983 */ /* 0x000ea80000300a00 */
[----:B------:R-:W2:Y:S04]  /*584e0*/  LDL.LU.64 R30, [R1+0x11c8] ;  /* 0x0011c800011e7983 */ /* 0x000ea80000300a00 */
[----:B------:R3:W-:Y:S04]  /*584f0*/  STL.64 [R1+0x11d0], R12 ;  /* 0x0011d00c01007387 */ /* 0x0007e80000100a00 */
[----:B------:R3:W-:Y:S04]  /*58500*/  STL.64 [R1+0x11d8], R14 ;  /* 0x0011d80e01007387 */ /* 0x0007e80000100a00 */
[----:B------:R-:W4:Y:S04]  /*58510*/  LDL.LU.64 R24, [R1+0x11b0] ;  /* 0x0011b00001187983 */ /* 0x000f280000300a00 */
[----:B------:R-:W4:Y:S04]  /*58520*/  LDL.LU.64 R26, [R1+0x11b8] ;  /* 0x0011b800011a7983 */ /* 0x000f280000300a00 */
[----:B0-----:R-:W4:Y:S04]  /*58530*/  LDL.LU.64 R16, [R1+0x11a0] ;  /* 0x0011a00001107983 */ /* 0x001f280000300a00 */
[----:B-1----:R-:W4:Y:S04]  /*58540*/  LDL.LU.64 R18, [R1+0x11a8] ;  /* 0x0011a80001127983 */ /* 0x002f280000300a00 */
[----:B------:R-:W3:Y:S04]  /*58550*/  LDL R54, [R1+0x40] ;  /* 0x0000400001367983 */ /* 0x000ee80000100800 */
[----:B------:R-:W3:Y:S04]  /*58560*/  LDL R55, [R1+0x44] ;  /* 0x0000440001377983 */ /* 0x000ee80000100800 */
[----:B------:R-:W2:Y:S04]  /*58570*/  LDL R52, [R1+0x48] ;  /* 0x0000480001347983 */ /* 0x000ea80000100800 */
[----:B------:R-:W2:Y:S04]  /*58580*/  LDL R53, [R1+0x4c] ;  /* 0x00004c0001357983 */ /* 0x000ea80000100800 */
[----:B------:R-:W4:Y:S04]  /*58590*/  LDL R8, [R1+0x80] ;  /* 0x0000800001087983 */ /* 0x000f280000100800 */
[----:B------:R-:W4:Y:S04]  /*585a0*/  LDL R9, [R1+0x84] ;  /* 0x0000840001097983 */ /* 0x000f280000100800 */
[----:B---3--:R-:W-:Y:S04]  /*585b0*/  STL.64 [R1+0x3e58], R54 ;  /* 0x003e583601007387 */ /* 0x008fe80000100a00 */
[----:B--2---:R-:W-:Y:S04]  /*585c0*/  STL.64 [R1+0x3e50], R52 ;  /* 0x003e503401007387 */ /* 0x004fe80000100a00 */
[----:B------:R-:W2:Y:S04]  /*585d0*/  LDL R58, [R1+0x30] ;  /* 0x00003000013a7983 */ /* 0x000ea80000100800 */
[----:B------:R-:W2:Y:S04]  /*585e0*/  LDL R59, [R1+0x34] ;  /* 0x00003400013b7983 */ /* 0x000ea80000100800 */
[----:B------:R-:W3:Y:S04]  /*585f0*/  LDL.64 R38, [R1+0x50] ;  /* 0x0000500001267983 */ /* 0x000ee80000100a00 */
[----:B------:R-:W3:Y:S04]  /*58600*/  LDL.LU.64 R12, [R1+0x1190] ;  /* 0x00119000010c7983 */ /* 0x000ee80000300a00 */
[----:B------:R-:W3:Y:S01]  /*58610*/  LDL.LU.64 R14, [R1+0x1198] ;  /* 0x00119800010e7983 */ /* 0x000ee20000300a00 */
[C---:B------:R-:W-:Y:S06]  /*58620*/  HMMA.16816.F32 R28, R4.reuse, R20, R28 ;  /* 0x00000014041c723c */ /* 0x040fec000000181c */
[C---:B----4-:R-:W-:Y:S01]  /*58630*/  HMMA.16816.F32 R20, R4.reuse, R22, R24 ;  /* 0x000000160414723c */ /* 0x050fe20000001818 */
[----:B--2---:R-:W-:Y:S04]  /*58640*/  STL.64 [R1+0x3e68], R58 ;  /* 0x003e683a01007387 */ /* 0x004fe80000100a00 */
[----:B------:R-:W-:Y:S04]  /*58650*/  STL.64 [R1+0x3e60], R56 ;  /* 0x003e603801007387 */ /* 0x000fe80000100a00 */
[----:B------:R-:W2:Y:S04]  /*58660*/  LDL R36, [R1+0x58] ;  /* 0x0000580001247983 */ /* 0x000ea80000100800 */
[----:B------:R-:W2:Y:S04]  /*58670*/  LDL R37, [R1+0x5c] ;  /* 0x00005c0001257983 */ /* 0x000ea80000100800 */
[----:B---3--:R0:W-:Y:S01]  /*58680*/  STL.64 [R1+0x3e78], R38 ;  /* 0x003e782601007387 */ /* 0x0081e20000100a00 */
[C---:B------:R-:W-:Y:S03]  /*58690*/  HMMA.16816.F32 R16, R4.reuse, R10, R16 ;  /* 0x0000000a0410723c */ /* 0x040fe60000001810 */
[----:B--2---:R1:W-:Y:S04]  /*586a0*/  STL.64 [R1+0x3e70], R36 ;  /* 0x003e702401007387 */ /* 0x0043e80000100a00 */
[----:B------:R-:W2:Y:S04]  /*586b0*/  LDL R46, [R1+0x60] ;  /* 0x00006000012e7983 */ /* 0x000ea80000100800 */
[----:B------:R-:W-:Y:S04]  /*586c0*/  STL.64 [R1+0x11c0], R28 ;  /* 0x0011c01c01007387 */ /* 0x000fe80000100a00 */
[----:B------:R-:W-:Y:S04]  /*586d0*/  STL.64 [R1+0x11c8], R30 ;  /* 0x0011c81e01007387 */ /* 0x000fe80000100a00 */
[----:B------:R-:W2:Y:S04]  /*586e0*/  LDL R47, [R1+0x64] ;  /* 0x00006400012f7983 */ /* 0x000ea80000100800 */
[----:B------:R-:W3:Y:S04]  /*586f0*/  LDL R44, [R1+0x68] ;  /* 0x00006800012c7983 */ /* 0x000ee80000100800 */
[----:B------:R-:W-:Y:S04]  /*58700*/  STL.64 [R1+0x11b0], R20 ;  /* 0x0011b01401007387 */ /* 0x000fe80000100a00 */
[----:B------:R-:W-:Y:S04]  /*58710*/  STL.64 [R1+0x11b8], R22 ;  /* 0x0011b81601007387 */ /* 0x000fe80000100a00 */
[----:B------:R-:W3:Y:S01]  /*58720*/  LDL R45, [R1+0x6c] ;  /* 0x00006c00012d7983 */ /* 0x000ee20000100800 */
[C---:B------:R-:W-:Y:S03]  /*58730*/  HMMA.16816.F32 R12, R4.reuse, R8, R12 ;  /* 0x00000008040c723c */ /* 0x040fe6000000180c */
[----:B--2---:R-:W-:Y:S04]  /*58740*/  STL.64 [R1+0x3e88], R46 ;  /* 0x003e882e01007387 */ /* 0x004fe80000100a00 */
[----:B---3--:R-:W-:Y:S04]  /*58750*/  STL.64 [R1+0x3e80], R44 ;  /* 0x003e802c01007387 */ /* 0x008fe80000100a00 */
[----:B0-----:R-:W2:Y:S04]  /*58760*/  LDL R38, [R1+0x70] ;  /* 0x0000700001267983 */ /* 0x001ea80000100800 */
[----:B------:R-:W-:Y:S04]  /*58770*/  STL.64 [R1+0x11a0], R16 ;  /* 0x0011a01001007387 */ /* 0x000fe80000100a00 */
[----:B------:R-:W-:Y:S04]  /*58780*/  STL.64 [R1+0x11a8], R18 ;  /* 0x0011a81201007387 */ /* 0x000fe80000100a00 */
[----:B------:R-:W2:Y:S04]  /*58790*/  LDL R39, [R1+0x74] ;  /* 0x0000740001277983 */ /* 0x000ea80000100800 */
[----:B-1----:R-:W3:Y:S04]  /*587a0*/  LDL R36, [R1+0x78] ;  /* 0x0000780001247983 */ /* 0x002ee80000100800 */
[----:B------:R-:W3:Y:S04]  /*587b0*/  LDL R37, [R1+0x7c] ;  /* 0x00007c0001257983 */ /* 0x000ee80000100800 */
[----:B--2---:R-:W-:Y:S04]  /*587c0*/  STL.64 [R1+0x3e90], R38 ;  /* 0x003e902601007387 */ /* 0x004fe80000100a00 */
[----:B------:R-:W2:Y:S04]  /*587d0*/  LDL R10, [R1+0x8] ;  /* 0x00000800010a7983 */ /* 0x000ea80000100800 */
[----:B------:R-:W2:Y:S04]  /*587e0*/  LDL R11, [R1+0xc] ;  /* 0x00000c00010b7983 */ /* 0x000ea80000100800 */
[----:B------:R-:W4:Y:S04]  /*587f0*/  LDL R8, [R1+0x10] ;  /* 0x0000100001087983 */ /* 0x000f280000100800 */
[----:B------:R-:W-:Y:S04]  /*58800*/  STL.64 [R1+0x1190], R12 ;  /* 0x0011900c01007387 */ /* 0x000fe80000100a00 */
[----:B------:R-:W-:Y:S04]  /*58810*/  STL.64 [R1+0x1198], R14 ;  /* 0x0011980e01007387 */ /* 0x000fe80000100a00 */
[----:B------:R-:W4:Y:S04]  /*58820*/  LDL R9, [R1+0x14] ;  /* 0x0000140001097983 */ /* 0x000f280000100800 */
[----:B--2---:R-:W-:Y:S04]  /*58830*/  STL.64 [R1+0x3ea0], R10 ;  /* 0x003ea00a01007387 */ /* 0x004fe80000100a00 */
[----:B----4-:R0:W-:Y:S04]  /*58840*/  STL.64 [R1+0x3e98], R8 ;  /* 0x003e980801007387 */ /* 0x0101e80000100a00 */
[----:B0-----:R-:W3:Y:S04]  /*58850*/  LDL.LU.64 R8, [R1+0x1180] ;  /* 0x0011800001087983 */ /* 0x001ee80000300a00 */
[----:B------:R-:W3:Y:S04]  /*58860*/  LDL.LU.64 R10, [R1+0x1188] ;  /* 0x00118800010a7983 */ /* 0x000ee80000300a00 */
[----:B------:R-:W2:Y:S04]  /*58870*/  LDL R14, [R1+0x20] ;  /* 0x00002000010e7983 */ /* 0x000ea80000100800 */
[----:B------:R-:W2:Y:S04]  /*58880*/  LDL R15, [R1+0x24] ;  /* 0x00002400010f7983 */ /* 0x000ea80000100800 */
[----:B------:R-:W4:Y:S04]  /*58890*/  LDL.LU.64 R44, [R1+0x1170] ;  /* 0x00117000012c7983 */ /* 0x000f280000300a00 */
[----:B------:R-:W4:Y:S04]  /*588a0*/  LDL.LU.64 R46, [R1+0x1178] ;  /* 0x00117800012e7983 */ /* 0x000f280000300a00 */
[----:B------:R-:W2:Y:S04]  /*588b0*/  LDL.LU.64 R56, [R1+0x1160] ;  /* 0x0011600001387983 */ /* 0x000ea80000300a00 */
        /* <DEDUP_REMOVED lines=13> */
[----:B------:R-:W2:Y:S04]  /*58990*/  LDL R12, [R1+0x28] ;  /* 0x00002800010c7983 */ /* 0x000ea80000100800 */
[----:B------:R-:W2:Y:S04]  /*589a0*/  LDL R13, [R1+0x2c] ;  /* 0x00002c00010d7983 */ /* 0x000ea80000100800 */
[----:B------:R-:W2:Y:S04]  /*589b0*/  LDL R24, [R1+0x18] ;  /* 0x0000180001187983 */ /* 0x000ea80000100800 */
[----:B------:R-:W2:Y:S04]  /*589c0*/  LDL R25, [R1+0x1c] ;  /* 0x00001c0001197983 */ /* 0x000ea80000100800 */
[----:B------:R-:W2:Y:S04]  /*589d0*/  LDL.LU.64 R16, [R1+0x10f0] ;  /* 0x0010f00001107983 */ /* 0x000ea80000300a00 */
[----:B------:R-:W2:Y:S04]  /*589e0*/  LDL.LU.64 R18, [R1+0x10f8] ;  /* 0x0010f80001127983 */ /* 0x000ea80000300a00 */
[----:B------:R-:W2:Y:S01]  /*589f0*/  LDL R26, [R1] ;  /* 0x00000000011a7983 */ /* 0x000ea20000100800 */
[----:B---3--:R-:W-:Y:S03]  /*58a00*/  HMMA.16816.F32 R36, R4, R36, R8 ;  /* 0x000000240424723c */ /* 0x008fe60000001808 */
[----:B------:R-:W3:Y:S04]  /*58a10*/  LDL.LU.64 R10, [R1+0x3ea0] ;  /* 0x003ea000010a7983 */ /* 0x000ee80000300a00 */
[----:B------:R-:W3:-:S15]  /*58a20*/  LDL.LU.64 R8, [R1+0x3e98] ;  /* 0x003e980001087983 */ /* 0x000ede0000300a00 */
[----:B------:R-:W-:-:S01]  /*58a30*/  NOP ;  /* 0x0000000000007918 */ /* 0x000fc20000000000 */
[----:B------:R-:W-:Y:S04]  /*58a40*/  STL.64 [R1+0x1180], R36 ;  /* 0x0011802401007387 */ /* 0x000fe80000100a00 */
[----:B------:R0:W-:Y:S04]  /*58a50*/  STL.64 [R1+0x1188], R38 ;  /* 0x0011882601007387 */ /* 0x0001e80000100a00 */
[----:B0-----:R-:W4:Y:S02]  /*58a60*/  LDL.LU.64 R38, [R1+0x3e90] ;  /* 0x003e900001267983 */ /* 0x001f240000300a00 */
[----:B----4-:R-:W-:Y:S02]  /*58a70*/  HMMA.16816.F32 R36, R4, R38, R44 ;  /* 0x000000260424723c */ /* 0x010fe4000000182c */
[----:B------:R-:W4:Y:S04]  /*58a80*/  LDL.LU.64 R46, [R1+0x3e88] ;  /* 0x003e8800012e7983 */ /* 0x000f280000300a00 */
[----:B------:R-:W2:-:S15]  /*58a90*/  LDL.LU.64 R44, [R1+0x3e80] ;  /* 0x003e8000012c7983 */ /* 0x000e9e0000300a00 */
[----:B------:R-:W-:-:S02]  /*58aa0*/  NOP ;  /* 0x0000000000007918 */ /* 0x000fc40000000000 */
[----:B------:R-:W-:Y:S04]  /*58ab0*/  STL.64 [R1+0x1170], R36 ;  /* 0x0011702401007387 */ /* 0x000fe80000100a00 */
[----:B------:R0:W-:Y:S04]  /*58ac0*/  STL.64 [R1+0x1178], R38 ;  /* 0x0011782601007387 */ /* 0x0001e80000100a00 */
[----:B0-----:R-:W3:Y:S04]  /*58ad0*/  LDL.LU.64 R38, [R1+0x3e78] ;  /* 0x003e780001267983 */ /* 0x001ee80000300a00 */
[----:B------:R-:W3:Y:S01]  /*58ae0*/  LDL.LU.64 R36, [R1+0x3e70] ;  /* 0x003e700001247983 */ /* 0x000ee20000300a00 */
        /* <DEDUP_REMOVED lines=8> */
[----:B------:R-:W4:Y:S01]  /*58b70*/  LDL.LU.64 R52, [R1+0x3e50] ;  /* 0x003e500001347983 */ /* 0x000f220000300a00 */
[C---:B---3--:R-:W-:Y:S06]  /*58b80*/  HMMA.16816.F32 R48, R4.reuse, R36, R48 ;  /* 0x000000240430723c */ /* 0x048fec0000001830 */
[----:B------:R-:W-:Y:S01]  /*58b90*/  HMMA.16816.F32 R40, R4, R38, R40 ;  /* 0x000000260428723c */ /* 0x000fe20000001828 */
[----:B------:R-:W-:Y:S04]  /*58ba0*/  STL.64 [R1+0x1150], R44 ;  /* 0x0011502c01007387 */ /* 0x000fe80000100a00 */
[----:B------:R0:W-:Y:S04]  /*58bb0*/  STL.64 [R1+0x1158], R46 ;  /* 0x0011582e01007387 */ /* 0x0001e80000100a00 */
[----:B0-----:R-:W3:Y:S04]  /*58bc0*/  LDL.LU.64 R46, [R1+0x3e48] ;  /* 0x003e4800012e7983 */ /* 0x001ee80000300a00 */
[----:B------:R-:W3:Y:S04]  /*58bd0*/  LDL.LU.64 R44, [R1+0x3e40] ;  /* 0x003e4000012c7983 */ /* 0x000ee80000300a00 */
[----:B------:R0:W-:Y:S04]  /*58be0*/  STL.64 [R1+0x1140], R48 ;  /* 0x0011403001007387 */ /* 0x0001e80000100a00 */
[----:B------:R1:W-:Y:S04]  /*58bf0*/  STL.64 [R1+0x1148], R50 ;  /* 0x0011483201007387 */ /* 0x0003e80000100a00 */
[----:B------:R-:W-:Y:S04]  /*58c00*/  STL.64 [R1+0x1130], R40 ;  /* 0x0011302801007387 */ /* 0x000fe80000100a00 */
[----:B------:R-:W-:Y:S01]  /*58c10*/  STL.64 [R1+0x1138], R42 ;  /* 0x0011382a01007387 */ /* 0x000fe20000100a00 */
[----:B------:R-:W-:-:S02]  /*58c20*/  IMAD.MOV.U32 R27, RZ, RZ, R0 ;  /* 0x000000ffff1b7224 */ /* 0x000fc400078e0000 */
[----:B------:R-:W-:Y:S01]  /*58c30*/  IMAD.MOV.U32 R0, RZ, RZ, R39 ;  /* 0x000000ffff007224 */ /* 0x000fe200078e0027 */
[C---:B----4-:R-:W-:Y:S06]  /*58c40*/  HMMA.16816.F32 R32, R4.reuse, R52, R32 ;  /* 0x000000340420723c */ /* 0x050fec0000001820 */
[C---:B--2---:R-:W-:Y:S06]  /*58c50*/  HMMA.16816.F32 R28, R4.reuse, R54, R28 ;  /* 0x00000036041c723c */ /* 0x044fec000000181c */
[C---:B------:R-:W-:Y:S06]  /*58c60*/  HMMA.16816.F32 R20, R4.reuse, R56, R20 ;  /* 0x000000380414723c */ /* 0x040fec0000001814 */
[C---:B------:R-:W-:Y:S05]  /*58c70*/  HMMA.16816.F32 R16, R4.reuse, R58, R16 ;  /* 0x0000003a0410723c */ /* 0x040fea0000001810 */
[----:B------:R-:W-:Y:S04]  /*58c80*/  STL.64 [R1+0x1120], R32 ;  /* 0x0011202001007387 */ /* 0x000fe80000100a00 */
[----:B------:R-:W-:Y:S04]  /*58c90*/  STL.64 [R1+0x1128], R34 ;  /* 0x0011282201007387 */ /* 0x000fe80000100a00 */
[----:B0-----:R-:W2:Y:S04]  /*58ca0*/  LDL.LU.64 R48, [R1+0x10e0] ;  /* 0x0010e00001307983 */ /* 0x001ea80000300a00 */
[----:B------:R0:W-:Y:S04]  /*58cb0*/  STL.64 [R1+0x1110], R28 ;  /* 0x0011101c01007387 */ /* 0x0001e80000100a00 */
[----:B------:R4:W-:Y:S04]  /*58cc0*/  STL.64 [R1+0x1118], R30 ;  /* 0x0011181e01007387 */ /* 0x0009e80000100a00 */
[----:B-1----:R-:W2:Y:S04]  /*58cd0*/  LDL.LU.64 R50, [R1+0x10e8] ;  /* 0x0010e80001327983 */ /* 0x002ea80000300a00 */
[----:B------:R1:W-:Y:S04]  /*58ce0*/  STL.64 [R1+0x1100], R20 ;  /* 0x0011001401007387 */ /* 0x0003e80000100a00 */
[----:B------:R3:W-:Y:S04]  /*58cf0*/  STL.64 [R1+0x1108], R22 ;  /* 0x0011081601007387 */ /* 0x0007e80000100a00 */
[----:B0-----:R-:W2:Y:S04]  /*58d00*/  LDL.LU.64 R28, [R1+0x10d0] ;  /* 0x0010d000011c7983 */ /* 0x001ea80000300a00 */
[----:B----4-:R-:W4:Y:S04]  /*58d10*/  LDL.LU.64 R30, [R1+0x10d8] ;  /* 0x0010d800011e7983 */ /* 0x010f280000300a00 */
[----:B------:R-:W4:Y:S04]  /*58d20*/  LDL.LU.64 R40, [R1+0x10c0] ;  /* 0x0010c00001287983 */ /* 0x000f280000300a00 */
[----:B------:R-:W4:Y:S04]  /*58d30*/  LDL.LU.64 R42, [R1+0x10c8] ;  /* 0x0010c800012a7983 */ /* 0x000f280000300a00 */
[----:B------:R0:W-:Y:S04]  /*58d40*/  STL.64 [R1+0x10f0], R16 ;  /* 0x0010f01001007387 */ /* 0x0001e80000100a00 */
[----:B------:R0:W-:Y:S04]  /*58d50*/  STL.64 [R1+0x10f8], R18 ;  /* 0x0010f81201007387 */ /* 0x0001e80000100a00 */
[----:B------:R-:W4:Y:S04]  /*58d60*/  LDL.LU.64 R36, [R1+0x10b0] ;  /* 0x0010b00001247983 */ /* 0x000f280000300a00 */
[----:B------:R-:W4:Y:S04]  /*58d70*/  LDL.LU.64 R38, [R1+0x10b8] ;  /* 0x0010b80001267983 */ /* 0x000f280000300a00 */
[----:B-1----:R-:W4:Y:S04]  /*58d80*/  LDL.LU.64 R20, [R1+0x10a0] ;  /* 0x0010a00001147983 */ /* 0x002f280000300a00 */
[----:B---3--:R-:W3:Y:S04]  /*58d90*/  LDL.LU.64 R22, [R1+0x10a8] ;  /* 0x0010a80001167983 */ /* 0x008ee80000300a00 */
[----:B------:R-:W3:Y:S04]  /*58da0*/  LDL.LU.64 R32, [R1+0x1090] ;  /* 0x0010900001207983 */ /* 0x000ee80000300a00 */
[----:B------:R-:W3:Y:S04]  /*58db0*/  LDL.LU.64 R34, [R1+0x1098] ;  /* 0x0010980001227983 */ /* 0x000ee80000300a00 */
[----:B------:R-:W3:Y:S04]  /*58dc0*/  LDL.LU.64 R56, [R1+0x1080] ;  /* 0x0010800001387983 */ /* 0x000ee80000300a00 */
[----:B------:R-:W3:Y:S04]  /*58dd0*/  LDL.LU.64 R58, [R1+0x1088] ;  /* 0x00108800013a7983 */ /* 0x000ee80000300a00 */
[----:B0-----:R-:W3:Y:S04]  /*58de0*/  LDL.LU.64 R16, [R1+0x1070] ;  /* 0x0010700001107983 */ /* 0x001ee80000300a00 */
[----:B------:R-:W3:Y:S04]  /*58df0*/  LDL.LU.64 R18, [R1+0x1078] ;  /* 0x0010780001127983 */ /* 0x000ee80000300a00 */
[----:B------:R-:W3:Y:S04]  /*58e00*/  LDL.LU.64 R52, [R1+0x1060] ;  /* 0x0010600001347983 */ /* 0x000ee80000300a00 */
[----:B------:R-:W3:Y:S01]  /*58e10*/  LDL.LU.64 R54, [R1+0x1068] ;  /* 0x0010680001367983 */ /* 0x000ee20000300a00 */
[C---:B--2---:R-:W-:Y:S06]  /*58e20*/  HMMA.16816.F32 R48, R4.reuse, R12, R48 ;  /* 0x0000000c0430723c */ /* 0x044fec0000001830 */
[C---:B----4-:R-:W-:Y:S06]  /*58e30*/  HMMA.16816.F32 R28, R4.reuse, R14, R28 ;  /* 0x0000000e041c723c */ /* 0x050fec000000181c */
[C---:B------:R-:W-:Y:S06]  /*58e40*/  HMMA.16816.F32 R40, R4.reuse, R24, R40 ;  /* 0x000000180428723c */ /* 0x040fec0000001828 */
[C---:B------:R-:W-:Y:S06]  /*58e50*/  HMMA.16816.F32 R36, R4.reuse, R8, R36 ;  /* 0x000000080424723c */ /* 0x040fec0000001824 */
[C---:B---3--:R-:W-:Y:S06]  /*58e60*/  HMMA.16816.F32 R20, R4.reuse, R10, R20 ;  /* 0x0000000a0414723c */ /* 0x048fec0000001814 */
[C---:B------:R-:W-:Y:S01]  /*58e70*/  HMMA.16816.F32 R24, R4.reuse, R26, R32 ;  /* 0x0000001a0418723c */ /* 0x040fe20000001820 */
[----:B------:R-:W-:Y:S04]  /*58e80*/  STL.64 [R1+0x10e0], R48 ;  /* 0x0010e03001007387 */ /* 0x000fe80000100a00 */
[----:B------:R0:W-:Y:S01]  /*58e90*/  STL.64 [R1+0x10e8], R50 ;  /* 0x0010e83201007387 */ /* 0x0001e20000100a00 */
[C---:B------:R-:W-:Y:S03]  /*58ea0*/  HMMA.16816.F32 R56, R4.reuse, R60, R56 ;  /* 0x0000003c0438723c */ /* 0x040fe60000001838 */
[----:B0-----:R-:W2:Y:S04]  /*58eb0*/  LDL.LU.64 R50, [R1+0x3e38] ;  /* 0x003e380001327983 */ /* 0x001ea80000300a00 */
[----:B------:R-:W3:Y:S04]  /*58ec0*/  LDL.LU.64 R48, [R1+0x3e30] ;  /* 0x003e300001307983 */ /* 0x000ee80000300a00 */
[----:B------:R-:W4:Y:S04]  /*58ed0*/  LDL.LU.64 R12, [R1+0x1050] ;  /* 0x00105000010c7983 */ /* 0x000f280000300a00 */
[----:B------:R-:W4:Y:S04]  /*58ee0*/  LDL.LU.64 R14, [R1+0x1058] ;  /* 0x00105800010e7983 */ /* 0x000f280000300a00 */
[----:B------:R0:W-:Y:S04]  /*58ef0*/  STL.64 [R1+0x10d0], R28 ;  /* 0x0010d01c01007387 */ /* 0x0001e80000100a00 */
[----:B------:R1:W-:Y:S04]  /*58f00*/  STL.64 [R1+0x10d8], R30 ;  /* 0x0010d81e01007387 */ /* 0x0003e80000100a00 */
[----:B0-----:R-:W2:Y:S04]  /*58f10*/  LDL.LU.64 R28, [R1+0x1040] ;  /* 0x00104000011c7983 */ /* 0x001ea80000300a00 */
[----:B-1----:R-:W2:Y:S04]  /*58f20*/  LDL.LU.64 R30, [R1+0x1048] ;  /* 0x00104800011e7983 */ /* 0x002ea80000300a00 */
[----:B------:R-:W-:Y:S04]  /*58f30*/  STL.64 [R1+0x10c0], R40 ;  /* 0x0010c02801007387 */ /* 0x000fe80000100a00 */
[----:B------:R0:W-:Y:S04]  /*58f40*/  STL.64 [R1+0x10c8], R42 ;  /* 0x0010c82a01007387 */ /* 0x0001e80000100a00 */
[----:B0-----:R-:W3:Y:S04]  /*58f50*/  LDL.LU.64 R42, [R1+0x3e28] ;  /* 0x003e2800012a7983 */ /* 0x001ee80000300a00 */
[----:B------:R-:W3:Y:S04]  /*58f60*/  LDL.LU.64 R40, [R1+0x3e20] ;  /* 0x003e200001287983 */ /* 0x000ee80000300a00 */
[----:B------:R-:W-:Y:S04]  /*58f70*/  STL.64 [R1+0x10b0], R36 ;  /* 0x0010b02401007387 */ /* 0x000fe80000100a00 */
[----:B------:R0:W-:Y:S04]  /*58f80*/  STL.64 [R1+0x10b8], R38 ;  /* 0x0010b82601007387 */ /* 0x0001e80000100a00 */
[----:B0-----:R-:W3:Y:S04]  /*58f90*/  LDL.LU.64 R38, [R1+0x3e18] ;  /* 0x003e180001267983 */ /* 0x001ee80000300a00 */
[----:B------:R-:W3:Y:S04]  /*58fa0*/  LDL.LU.64 R36, [R1+0x3e10] ;  /* 0x003e100001247983 */ /* 0x000ee80000300a00 */
[----:B------:R-:W4:Y:S04]  /*58fb0*/  LDL.LU.64 R8, [R1+0x1030] ;  /* 0x0010300001087983 */ /* 0x000f280000300a00 */
[----:B------:R-:W4:Y:S04]  /*58fc0*/  LDL.LU.64 R10, [R1+0x1038] ;  /* 0x00103800010a7983 */ /* 0x000f280000300a00 */
[----:B------:R0:W-:Y:S04]  /*58fd0*/  STL.64 [R1+0x10a0], R20 ;  /* 0x0010a01401007387 */ /* 0x0001e80000100a00 */
[----:B------:R1:W-:Y:S04]  /*58fe0*/  STL.64 [R1+0x10a8], R22 ;  /* 0x0010a81601007387 */ /* 0x0003e80000100a00 */
[----:B0-----:R-:W3:Y:S04]  /*58ff0*/  LDL.LU.64 R20, [R1+0x1010] ;  /* 0x0010100001147983 */ /* 0x001ee80000300a00 */
[----:B-1----:R-:W3:Y:S04]  /*59000*/  LDL.LU.64 R22, [R1+0x1018] ;  /* 0x0010180001167983 */ /* 0x002ee80000300a00 */
[----:B------:R-:W3:Y:S04]  /*59010*/  LDL.LU.64 R34, [R1+0x3e08] ;  /* 0x003e080001227983 */ /* 0x000ee80000300a00 */
[----:B------:R-:W3:Y:S04]  /*59020*/  LDL.LU.64 R32, [R1+0x3e00] ;  /* 0x003e000001207983 */ /* 0x000ee80000300a00 */
[----:B------:R-:W-:Y:S04]  /*59030*/  STL.64 [R1+0x1090], R24 ;  /* 0x0010901801007387 */ /* 0x000fe80000100a00 */
[----:B------:R0:W-:Y:S04]  /*59040*/  STL.64 [R1+0x1098], R26 ;  /* 0x0010981a01007387 */ /* 0x0001e80000100a00 */
[----:B0-----:R-:W3:Y:S04]  /*59050*/  LDL.LU.64 R26, [R1+0x3df8] ;  /* 0x003df800011a7983 */ /* 0x001ee80000300a00 */
[----:B------:R-:W3:Y:S04]  /*59060*/  LDL.LU.64 R24, [R1+0x3df0] ;  /* 0x003df00001187983 */ /* 0x000ee80000300a00 */
[----:B------:R-:W-:Y:S04]  /*59070*/  STL.64 [R1+0x1080], R56 ;  /* 0x0010803801007387 */ /* 0x000fe80000100a00 */
[----:B------:R0:W-:Y:S04]  /*59080*/  STL.64 [R1+0x1088], R58 ;  /* 0x0010883a01007387 */ /* 0x0001e80000100a00 */
[----:B0-----:R-:W2:Y:S04]  /*59090*/  LDL.LU.64 R58, [R1+0x3de8] ;  /* 0x003de800013a7983 */ /* 0x001ea80000300a00 */
[----:B------:R-:W4:Y:S01]  /*590a0*/  LDL.LU.64 R56, [R1+0x3de0] ;  /* 0x003de00001387983 */ /* 0x000f220000300a00 */
[C---:B--2---:R-:W-:Y:S06]  /*590b0*/  HMMA.16816.F32 R16, R4.reuse, R58, R16 ;  /* 0x0000003a0410723c */ /* 0x044fec0000001810 */
[----:B----4-:R-:W-:-:S15]  /*590c0*/  HMMA.16816.F32 R52, R4, R56, R52 ;  /* 0x000000380434723c */ /* 0x010fde0000001834 */
[----:B------:R-:W-:-:S02]  /*590d0*/  NOP ;  /* 0x0000000000007918 */ /* 0x000fc40000000000 */
[----:B------:R-:W-:Y:S04]  /*590e0*/  STL.64 [R1+0x1070], R16 ;  /* 0x0010701001007387 */ /* 0x000fe80000100a00 */
[----:B------:R0:W-:Y:S04]  /*590f0*/  STL.64 [R1+0x1078], R18 ;  /* 0x0010781201007387 */ /* 0x0001e80000100a00 */
[----:B0-----:R-:W2:Y:S04]  /*59100*/  LDL.LU.64 R18, [R1+0x3dd8] ;  /* 0x003dd80001127983 */ /* 0x001ea80000300a00 */
[----:B------:R-:W4:Y:S04]  /*59110*/  LDL.LU.64 R16, [R1+0x3dd0] ;  /* 0x003dd00001107983 */ /* 0x000f280000300a00 */
[----:B------:R-:W-:Y:S04]  /*59120*/  STL.64 [R1+0x1060], R52 ;  /* 0x0010603401007387 */ /* 0x000fe80000100a00 */
[----:B------:R0:W-:Y:S04]  /*59130*/  STL.64 [R1+0x1068], R54 ;  /* 0x0010683601007387 */ /* 0x0001e80000100a00 */
[----:B0-----:R-:W3:Y:S04]  /*59140*/  LDL.LU.64 R54, [R1+0x3dc8] ;  /* 0x003dc80001367983 */ /* 0x001ee80000300a00 */
[----:B------:R-:W2:Y:S01]  /*59150*/  LDL.LU.64 R52, [R1+0x3dc0] ;  /* 0x003dc00001347983 */ /* 0x000ea20000300a00 */
[C---:B------:R-:W-:Y:S03]  /*59160*/  HMMA.16816.F32 R8, R4.reuse, R2, R8 ;  /* 0x000000020408723c */ /* 0x040fe60000001808 */
[----:B------:R-:W-:Y:S04]  /*59170*/  STL.64 [R1+0x3cd8], R58 ;  /* 0x003cd83a01007387 */ /* 0x000fe80000100a00 */
[----:B------:R0:W-:Y:S04]  /*59180*/  STL.64 [R1+0x3cd0], R56 ;  /* 0x003cd03801007387 */ /* 0x0001e80000100a00 */
[----:B0-----:R-:W4:Y:S04]  /*59190*/  LDL.LU.64 R56, [R1+0x1000] ;  /* 0x0010000001387983 */ /* 0x001f280000300a00 */
[----:B------:R-:W4:Y:S01]  /*591a0*/  LDL.LU.64 R58, [R1+0x1008] ;  /* 0x00100800013a7983 */ /* 0x000f220000300a00 */
[C---:B---3--:R-:W-:Y:S06]  /*591b0*/  HMMA.16816.F32 R12, R4.reuse, R54, R12 ;  /* 0x00000036040c723c */ /* 0x048fec000000180c */
[----:B--2---:R-:W-:-:S15]  /*591c0*/  HMMA.16816.F32 R28, R4, R52, R28 ;  /* 0x00000034041c723c */ /* 0x004fde000000181c */
[----:B------:R-:W-:-:S02]  /*591d0*/  NOP ;  /* 0x0000000000007918 */ /* 0x000fc40000000000 */
[----:B------:R-:W-:Y:S04]  /*591e0*/  STL.64 [R1+0x1050], R12 ;  /* 0x0010500c01007387 */ /* 0x000fe80000100a00 */
[----:B------:R0:W-:Y:S04]  /*591f0*/  STL.64 [R1+0x1058], R14 ;  /* 0x0010580e01007387 */ /* 0x0001e80000100a00 */
[----:B0-----:R-:W2:Y:S04]  /*59200*/  LDL.LU.64 R14, [R1+0x3db8] ;  /* 0x003db800010e7983 */ /* 0x001ea80000300a00 */
        /* <DEDUP_REMOVED lines=11> */
[----:B0-----:R-:W4:Y:S04]  /*592c0*/  LDL.LU.64 R10, [R1+0x3da8] ;  /* 0x003da800010a7983 */ /* 0x001f280000300a00 */
[----:B------:R-:W3:Y:S02]  /*592d0*/  LDL.LU.64 R8, [R1+0x3da0] ;  /* 0x003da00001087983 */ /* 0x000ee40000300a00 */
[----:B---3--:R-:W-:-:S15]  /*592e0*/  HMMA.16816.F32 R52, R4, R8, R52 ;  /* 0x000000080434723c */ /* 0x008fde0000001834 */
[----:B------:R-:W-:-:S08]  /*592f0*/  NOP ;  /* 0x0000000000007918 */ /* 0x000fd00000000000 */
[----:B------:R-:W-:Y:S04]  /*59300*/  STL.64 [R1+0x1020], R52 ;  /* 0x0010203401007387 */ /* 0x000fe80000100a00 */
[----:B------:R4:W-:Y:S02]  /*59310*/  STL.64 [R1+0x1028], R54 ;  /* 0x0010283601007387 */ /* 0x0009e40000100a00 */
[----:B----4-:R-:W-:Y:S02]  /*59320*/  HMMA.16816.F32 R52, R4, R10, R20 ;  /* 0x0000000a0434723c */ /* 0x010fe40000001814 */
[----:B------:R-:W3:Y:S04]  /*59330*/  LDL.LU.64 R20, [R1+0xfd0] ;  /* 0x000fd00001147983 */ /* 0x000ee80000300a00 */
[----:B------:R-:W3:-:S15]  /*59340*/  LDL.LU.64 R22, [R1+0xfd8] ;  /* 0x000fd80001167983 */ /* 0x000ede0000300a00 */
[----:B------:R-:W-:-:S02]  /*59350*/  NOP ;  /* 0x0000000000007918 */ /* 0x000fc40000000000 */
[----:B------:R-:W-:Y:S04]  /*59360*/  STL.64 [R1+0x1010], R52 ;  /* 0x0010103401007387 */ /* 0x000fe80000100a00 */
[----:B------:R-:W-:Y:S04]  /*59370*/  STL.64 [R1+0x1018], R54 ;  /* 0x0010183601007387 */ /* 0x000fe80000100a00 */
[----:B------:R-:W-:Y:S04]  /*59380*/  STL.64 [R1+0x3c98], R10 ;  /* 0x003c980a01007387 */ /* 0x000fe80000100a00 */
[----:B------:R0:W-:Y:S04]  /*59390*/  STL.64 [R1+0x3c90], R8 ;  /* 0x003c900801007387 */ /* 0x0001e80000100a00 */
[----:B0-----:R-:W4:Y:S04]  /*593a0*/  LDL.LU.64 R8, [R1+0xfe0] ;  /* 0x000fe00001087983 */ /* 0x001f280000300a00 */
[----:B------:R-:W4:Y:S01]  /*593b0*/  LDL.LU.64 R10, [R1+0xfe8] ;  /* 0x000fe800010a7983 */ /* 0x000f220000300a00 */
[C---:B------:R-:W-:Y:S06]  /*593c0*/  HMMA.16816.F32 R52, R4.reuse, R12, R56 ;  /* 0x0000000c0434723c */ /* 0x040fec0000001838 */
[----:B--2---:R-:W-:Y:S01]  /*593d0*/  HMMA.16816.F32 R28, R4, R14, R28 ;  /* 0x0000000e041c723c */ /* 0x004fe2000000181c */
[----:B------:R-:W2:Y:S04]  /*593e0*/  LDL.LU.64 R56, [R1+0xfa0] ;  /* 0x000fa00001387983 */ /* 0x000ea80000300a00 */
[----:B------:R-:W2:-:S12]  /*593f0*/  LDL.LU.64 R58, [R1+0xfa8] ;  /* 0x000fa800013a7983 */ /* 0x000e980000300a00 */
[----:B------:R0:W-:Y:S04]  /*59400*/  STL.64 [R1+0x1000], R52 ;  /* 0x0010003401007387 */ /* 0x0001e80000100a00 */
[----:B------:R1:W-:Y:S04]  /*59410*/  STL.64 [R1+0x1008], R54 ;  /* 0x0010083601007387 */ /* 0x0003e80000100a00 */
[----:B0-----:R-:W2:Y:S04]  /*59420*/  LDL.LU.64 R52, [R1+0xf90] ;  /* 0x000f900001347983 */ /* 0x001ea80000300a00 */
[----:B-1----:R-:W2:Y:S04]  /*59430*/  LDL.LU.64 R54, [R1+0xf98] ;  /* 0x000f980001367983 */ /* 0x002ea80000300a00 */
[----:B------:R0:W-:Y:S04]  /*59440*/  STL.64 [R1+0xff0], R28 ;  /* 0x000ff01c01007387 */ /* 0x0001e80000100a00 */
[----:B------:R1:W-:Y:S04]  /*59450*/  STL.64 [R1+0xff8], R30 ;  /* 0x000ff81e01007387 */ /* 0x0003e80000100a00 */
[----:B0-----:R-:W2:Y:S04]  /*59460*/  LDL.LU.64 R28, [R1+0xf80] ;  /* 0x000f8000011c7983 */ /* 0x001ea80000300a00 */
[----:B-1----:R-:W2:Y:S04]  /*59470*/  LDL.LU.64 R30, [R1+0xf88] ;  /* 0x000f8800011e7983 */ /* 0x002ea80000300a00 */
[----:B------:R-:W-:Y:S04]  /*59480*/  STL.64 [R1+0x3ca8], R14 ;  /* 0x003ca80e01007387 */ /* 0x000fe80000100a00 */
[----:B------:R0:W-:Y:S04]  /*59490*/  STL.64 [R1+0x3ca0], R12 ;  /* 0x003ca00c01007387 */ /* 0x0001e80000100a00 */
[----:B0-----:R-:W2:Y:S04]  /*594a0*/  LDL.LU.64 R12, [R1+0xfb0] ;  /* 0x000fb000010c7983 */ /* 0x001ea80000300a00 */
[----:B------:R-:W2:Y:S01]  /*594b0*/  LDL.LU.64 R14, [R1+0xfb8] ;  /* 0x000fb800010e7983 */ /* 0x000ea20000300a00 */
[C---:B---3--:R-:W-:Y:S06]  /*594c0*/  HMMA.16816.F32 R20, R4.reuse, R18, R20 ;  /* 0x000000120414723c */ /* 0x048fec0000001814 */
[----:B----4-:R-:W-:-:S15]  /*594d0*/  HMMA.16816.F32 R8, R4, R16, R8 ;  /* 0x000000100408723c */ /* 0x010fde0000001808 */
[----:B------:R-:W-:-:S08]  /*594e0*/  NOP ;  /* 0x0000000000007918 */ /* 0x000fd00000000000 */
[----:B------:R0:W-:Y:S04]  /*594f0*/  STL.64 [R1+0xfe0], R8 ;  /* 0x000fe00801007387 */ /* 0x0001e80000100a00 */
[----:B------:R1:W-:Y:S04]  /*59500*/  STL.64 [R1+0xfe8], R10 ;  /* 0x000fe80a01007387 */ /* 0x0003e80000100a00 */
[----:B0-----:R-:W3:Y:S04]  /*59510*/  LDL.LU.64 R8, [R1+0xf70] ;  /* 0x000f700001087983 */ /* 0x001ee80000300a00 */
[----:B-1----:R-:W3:Y:S04]  /*59520*/  LDL.LU.64 R10, [R1+0xf78] ;  /* 0x000f7800010a7983 */ /* 0x002ee80000300a00 */
[----:B------:R-:W-:Y:S04]  /*59530*/  STL.64 [R1+0xfd0], R20 ;  /* 0x000fd01401007387 */ /* 0x000fe80000100a00 */
[----:B------:R0:W-:Y:S04]  /*59540*/  STL.64 [R1+0xfd8], R22 ;  /* 0x000fd81601007387 */ /* 0x0001e80000100a00 */
[----:B0-----:R-:W2:Y:S04]  /*59550*/  LDL.LU.64 R22, [R1+0x3d98] ;  /* 0x003d980001167983 */ /* 0x001ea80000300a00 */
[----:B------:R-:W4:Y:S04]  /*59560*/  LDL.LU.64 R20, [R1+0x3d90] ;  /* 0x003d900001147983 */ /* 0x000f280000300a00 */
[----:B------:R-:W-:Y:S04]  /*59570*/  STL.64 [R1+0x3cb8], R18 ;  /* 0x003cb81201007387 */ /* 0x000fe80000100a00 */
[----:B------:R0:W-:Y:S04]  /*59580*/  STL.64 [R1+0x3cb0], R16 ;  /* 0x003cb01001007387 */ /* 0x0001e80000100a00 */
[----:B0-----:R-:W4:Y:S04]  /*59590*/  LDL.LU.64 R16, [R1+0xfc0] ;  /* 0x000fc00001107983 */ /* 0x001f280000300a00 */
[----:B------:R-:W4:Y:S01]  /*595a0*/  LDL.LU.64 R18, [R1+0xfc8] ;  /* 0x000fc80001127983 */ /* 0x000f220000300a00 */
[C---:B--2---:R-:W-:Y:S06]  /*595b0*/  HMMA.16816.F32 R12, R4.reuse, R22, R12 ;  /* 0x00000016040c723c */ /* 0x044fec000000180c */
[----:B----4-:R-:W-:Y:S01]  /*595c0*/  HMMA.16816.F32 R16, R4, R20, R16 ;  /* 0x000000140410723c */ /* 0x010fe20000001810 */
[----:B------:R-:W-:-:S15]  /*595d0*/  STL.64 [R1+0x3ce8], R22 ;  /* 0x003ce81601007387 */ /* 0x000fde0000100a00 */
[----:B------:R-:W-:-:S07]  /*595e0*/  NOP ;  /* 0x0000000000007918 */ /* 0x000fce0000000000 */
[----:B------:R-:W-:Y:S04]  /*595f0*/  STL.64 [R1+0xfc0], R16 ;  /* 0x000fc01001007387 */ /* 0x000fe80000100a00 */
[----:B------:R0:W-:Y:S04]  /*59600*/  STL.64 [R1+0xfc8], R18 ;  /* 0x000fc81201007387 */ /* 0x0001e80000100a00 */
[----:B------:R-:W-:Y:S04]  /*59610*/  STL.64 [R1+0x3ce0], R20 ;  /* 0x003ce01401007387 */ /* 0x000fe80000100a00 */
[----:B------:R-:W-:Y:S04]  /*59620*/  STL.64 [R1+0xfb0], R12 ;  /* 0x000fb00c01007387 */ /* 0x000fe80000100a00 */
[----:B------:R1:W-:Y:S01]  /*59630*/  STL.64 [R1+0xfb8], R14 ;  /* 0x000fb80e01007387 */ /* 0x0003e20000100a00 */
[C---:B0-----:R-:W-:Y:S06]  /*59640*/  HMMA.16816.F32 R16, R4.reuse, R24, R56 ;  /* 0x000000180410723c */ /* 0x041fec0000001838 */
[C---:B-1----:R-:W-:Y:S06]  /*59650*/  HMMA.16816.F32 R12, R4.reuse, R26, R52 ;  /* 0x0000001a040c723c */ /* 0x042fec0000001834 */
[----:B------:R-:W-:Y:S01]  /*59660*/  STL.64 [R1+0x3cf8], R26 ;  /* 0x003cf81a01007387 */ /* 0x000fe20000100a00 */
[C---:B---3--:R-:W-:Y:S10]  /*59670*/  HMMA.16816.F32 R8, R4.reuse, R34, R8 ;  /* 0x000000220408723c */ /* 0x048ff40000001808 */
[----:B------:R-:W-:Y:S04]  /*59680*/  STL.64 [R1+0xfa0], R16 ;  /* 0x000fa01001007387 */ /* 0x000fe80000100a00 */
[----:B------:R-:W-:Y:S04]  /*59690*/  STL.64 [R1+0xfa8], R18 ;  /* 0x000fa81201007387 */ /* 0x000fe80000100a00 */
[----:B------:R0:W-:Y:S04]  /*596a0*/  STL.64 [R1+0x3cf0], R24 ;  /* 0x003cf01801007387 */ /* 0x0001e80000100a00 */
[----:B------:R-:W-:Y:S04]  /*596b0*/  STL.64 [R1+0xf90], R12 ;  /* 0x000f900c01007387 */ /* 0x000fe80000100a00 */
[----:B------:R1:W-:Y:S04]  /*596c0*/  STL.64 [R1+0xf98], R14 ;  /* 0x000f980e01007387 */ /* 0x0003e80000100a00 */
[----:B0-----:R-:W2:Y:S04]  /*596d0*/  LDL.LU.64 R24, [R1+0xf60] ;  /* 0x000f600001187983 */ /* 0x001ea80000300a00 */
[----:B------:R-:W2:Y:S01]  /*596e0*/  LDL.LU.64 R26, [R1+0xf68] ;  /* 0x000f6800011a7983 */ /* 0x000ea20000300a00 */
[----:B-1----:R-:W-:-:S15]  /*596f0*/  HMMA.16816.F32 R12, R4, R32, R28 ;  /* 0x00000020040c723c */ /* 0x002fde000000181c */
[----:B------:R-:W-:-:S08]  /*59700*/  NOP ;  /* 0x0000000000007918 */ /* 0x000fd00000000000 */
[----:B------:R0:W-:Y:S04]  /*59710*/  STL.64 [R1+0xf80], R12 ;  /* 0x000f800c01007387 */ /* 0x0001e80000100a00 */
[----:B------:R1:W-:Y:S04]  /*59720*/  STL.64 [R1+0xf88], R14 ;  /* 0x000f880e01007387 */ /* 0x0003e80000100a00 */
[----:B------:R-:W3:Y:S04]  /*59730*/  LDL.LU.64 R20, [R1+0xf50] ;  /* 0x000f500001147983 */ /* 0x000ee80000300a00 */
[----:B------:R-:W3:Y:S04]  /*59740*/  LDL.LU.64 R22, [R1+0xf58] ;  /* 0x000f580001167983 */ /* 0x000ee80000300a00 */
[----:B0-----:R-:W4:Y:S04]  /*59750*/  LDL.LU.64 R12, [R1+0xf40] ;  /* 0x000f4000010c7983 */ /* 0x001f280000300a00 */
[----:B-1----:R-:W4:Y:S04]  /*59760*/  LDL.LU.64 R14, [R1+0xf48] ;  /* 0x000f4800010e7983 */ /* 0x002f280000300a00 */
[----:B------:R0:W-:Y:S04]  /*59770*/  STL.64 [R1+0xf70], R8 ;  /* 0x000f700801007387 */ /* 0x0001e80000100a00 */
[----:B------:R1:W-:Y:S04]  /*59780*/  STL.64 [R1+0xf78], R10 ;  /* 0x000f780a01007387 */ /* 0x0003e80000100a00 */
[----:B0-----:R-:W4:Y:S04]  /*59790*/  LDL.LU.64 R8, [R1+0xf30] ;  /* 0x000f300001087983 */ /* 0x001f280000300a00 */
[----:B-1----:R-:W4:Y:S04]  /*597a0*/  LDL.LU.64 R10, [R1+0xf38] ;  /* 0x000f3800010a7983 */ /* 0x002f280000300a00 */
        /* <DEDUP_REMOVED lines=8> */
[----:B------:R-:W-:Y:S04]  /*59830*/  STL.64 [R1+0x3d08], R34 ;  /* 0x003d082201007387 */ /* 0x000fe80000100a00 */
[----:B------:R2:W-:Y:S01]  /*59840*/  STL.64 [R1+0x3d00], R32 ;  /* 0x003d002001007387 */ /* 0x0005e20000100a00 */
[----:B------:R-:W-:-:S02]  /*59850*/  IMAD.MOV.U32 R56, RZ, RZ, R49 ;  /* 0x000000ffff387224 */ /* 0x000fc400078e0031 */
[----:B------:R-:W-:Y:S02]  /*59860*/  IMAD.MOV.U32 R57, RZ, RZ, R44 ;  /* 0x000000ffff397224 */ /* 0x000fe400078e002c */
[----:B------:R-:W-:Y:S02]  /*59870*/  IMAD.MOV.U32 R54, RZ, RZ, R45 ;  /* 0x000000ffff367224 */ /* 0x000fe400078e002d */
[----:B------:R-:W-:Y:S01]  /*59880*/  IMAD.MOV.U32 R55, RZ, RZ, R48 ;  /* 0x000000ffff377224 */ /* 0x000fe200078e0030 */
[C---:B--2---:R-:W-:Y:S01]  /*59890*/  HMMA.16816.F32 R32, R4.reuse, R36, R24 ;  /* 0x000000240420723c */ /* 0x044fe20000001818 */
[----:B------:R-:W2:Y:S05]  /*598a0*/  LDL.LU.64 R24, [R1+0xf20] ;  /* 0x000f200001187983 */ /* 0x000eaa0000300a00 */
[C---:B---3--:R-:W-:Y:S06]  /*598b0*/  HMMA.16816.F32 R20, R4.reuse, R38, R20 ;  /* 0x000000260414723c */ /* 0x048fec0000001814 */
[C---:B----4-:R-:W-:Y:S11]  /*598c0*/  HMMA.16816.F32 R12, R4.reuse, R40, R12 ;  /* 0x00000028040c723c */ /* 0x050ff6000000180c */
[----:B------:R-:W-:Y:S01]  /*598d0*/  STL.64 [R1+0xf60], R32 ;  /* 0x000f602001007387 */ /* 0x000fe20000100a00 */
[----:B------:R-:W-:Y:S03]  /*598e0*/  HMMA.16816.F32 R8, R4, R42, R8 ;  /* 0x0000002a0408723c */ /* 0x000fe60000001808 */
[----:B------:R-:W-:Y:S04]  /*598f0*/  STL.64 [R1+0xf68], R34 ;  /* 0x000f682201007387 */ /* 0x000fe80000100a00 */
[----:B------:R-:W2:Y:S04]  /*59900*/  LDL.LU.64 R26, [R1+0xf28] ;  /* 0x000f2800011a7983 */ /* 0x000ea80000300a00 */
[----:B------:R-:W-:Y:S04]  /*59910*/  STL.64 [R1+0xf50], R20 ;  /* 0x000f501401007387 */ /* 0x000fe80000100a00 */
[----:B------:R-:W-:Y:S04]  /*59920*/  STL.64 [R1+0xf58], R22 ;  /* 0x000f581601007387 */ /* 0x000fe80000100a00 */
[----:B------:R-:W-:Y:S04]  /*59930*/  STL.64 [R1+0x3c78], R38 ;  /* 0x003c782601007387 */ /* 0x000fe80000100a00 */
[----:B------:R-:W-:Y:S04]  /*59940*/  STL.64 [R1+0x3c70], R36 ;  /* 0x003c702401007387 */ /* 0x000fe80000100a00 */
[----:B------:R0:W-:Y:S04]  /*59950*/  STL.64 [R1+0xf40], R12 ;  /* 0x000f400c01007387 */ /* 0x0001e80000100a00 */
[----:B------:R1:W-:Y:S04]  /*59960*/  STL.64 [R1+0xf48], R14 ;  /* 0x000f480e01007387 */ /* 0x0003e80000100a00 */
[----:B------:R-:W3:Y:S04]  /*59970*/  LDL.LU R49, [R1+0x3d8c] ;  /* 0x003d8c0001317983 */ /* 0x000ee80000300800 */
[----:B------:R4:W-:Y:S04]  /*59980*/  STL.64 [R1+0xf30], R8 ;  /* 0x000f300801007387 */ /* 0x0009e80000100a00 */
[----:B------:R4:W-:Y:S04]  /*59990*/  STL.64 [R1+0xf38], R10 ;  /* 0x000f380a01007387 */ /* 0x0009e80000100a00 */
[----:B------:R-:W2:Y:S04]  /*599a0*/  LDL.LU R44, [R1+0x3d88] ;  /* 0x003d8800012c7983 */ /* 0x000ea80000300800 */
[----:B0-----:R-:W3:Y:S04]  /*599b0*/  LDL.LU.64 R12, [R1+0xf10] ;  /* 0x000f1000010c7983 */ /* 0x001ee80000300a00 */
[----:B-1----:R-:W3:Y:S04]  /*599c0*/  LDL.LU.64 R14, [R1+0xf18] ;  /* 0x000f1800010e7983 */ /* 0x002ee80000300a00 */
[----:B------:R0:W-:Y:S04]  /*599d0*/  STL.64 [R1+0x3d60], R56 ;  /* 0x003d603801007387 */ /* 0x0001e80000100a00 */
[----:B------:R-:W2:Y:S04]  /*599e0*/  LDL.LU R45, [R1+0x3d84] ;  /* 0x003d8400012d7983 */ /* 0x000ea80000300800 */
[----:B------:R-:W3:Y:S01]  /*599f0*/  LDL.LU R48, [R1+0x3d80] ;  /* 0x003d800001307983 */ /* 0x000ee20000300800 */
[----:B------:R-:W-:-:S02]  /*59a00*/  IMAD.MOV.U32 R22, RZ, RZ, R46 ;  /* 0x000000ffff167224 */ /* 0x000fc400078e002e */
[----:B------:R-:W-:Y:S01]  /*59a10*/  IMAD.MOV.U32 R23, RZ, RZ, R47 ;  /* 0x000000ffff177224 */ /* 0x000fe200078e002f */
[----:B------:R-:W3:Y:S04]  /*59a20*/  LDL.LU R46, [R1+0x3d7c] ;  /* 0x003d7c00012e7983 */ /* 0x000ee80000300800 */
[----:B------:R-:W3:Y:S04]  /*59a30*/  LDL.LU R47, [R1+0x3d78] ;  /* 0x003d7800012f7983 */ /* 0x000ee80000300800 */
[----:B----4-:R-:W4:Y:S04]  /*59a40*/  LDL.LU.64 R8, [R1+0x1320] ;  /* 0x0013200001087983 */ /* 0x010f280000300a00 */
[----:B------:R-:W4:Y:S04]  /*59a50*/  LDL.LU.64 R10, [R1+0x1328] ;  /* 0x00132800010a7983 */ /* 0x000f280000300a00 */
[----:B------:R-:W4:Y:S04]  /*59a60*/  LDL.64 R52, [R1+0x108] ;  /* 0x0001080001347983 */ /* 0x000f280000100a00 */
[----:B------:R-:W-:Y:S04]  /*59a70*/  STL.64 [R1+0x3c88], R42 ;  /* 0x003c882a01007387 */ /* 0x000fe80000100a00 */
[----:B------:R-:W-:Y:S04]  /*59a80*/  STL.64 [R1+0x3c80], R40 ;  /* 0x003c802801007387 */ /* 0x000fe80000100a00 */
[----:B------:R-:W4:Y:S01]  /*59a90*/  LDL.64 R38, [R1+0x120] ;  /* 0x0001200001267983 */ /* 0x000f220000100a00 */
[----:B------:R-:W-:-:S02]  /*59aa0*/  IMAD.MOV.U32 R20, RZ, RZ, R50 ;  /* 0x000000ffff147224 */ /* 0x000fc400078e0032 */
[----:B------:R-:W-:Y:S02]  /*59ab0*/  IMAD.MOV.U32 R21, RZ, RZ, R51 ;  /* 0x000000ffff157224 */ /* 0x000fe400078e0033 */
[----:B------:R-:W-:Y:S02]  /*59ac0*/  IMAD R30, R30, 0x100, R58 ;  /* 0x000001001e1e7824 */ /* 0x000fe400078e023a */
[----:B------:R-:W-:Y:S01]  /*59ad0*/  IMAD R31, R31, 0x100, R59 ;  /* 0x000001001f1f7824 */ /* 0x000fe200078e023b */
[----:B--2---:R-:W-:Y:S01]  /*59ae0*/  HMMA.16816.F32 R24, R4, R44, R24 ;  /* 0x0000002c0418723c */ /* 0x004fe20000001818 */
[----:B---3--:R-:W-:Y:S02]  /*59af0*/  IMAD.MOV.U32 R36, RZ, RZ, R48 ;  /* 0x000000ffff247224 */ /* 0x008fe400078e0030 */
[----:B------:R-:W-:-:S03]  /*59b00*/  IMAD.MOV.U32 R37, RZ, RZ, R49 ;  /* 0x000000ffff257224 */ /* 0x000fc600078e0031 */
[----:B------:R-:W-:-:S15]  /*59b10*/  HMMA.16816.F32 R12, R4, R46, R12 ;  /* 0x0000002e040c723c */ /* 0x000fde000000180c */
[----:B------:R-:W-:-:S02]  /*59b20*/  NOP ;  /* 0x0000000000007918 */ /* 0x000fc40000000000 */
[----:B------:R-:W-:Y:S04]  /*59b30*/  STL.64 [R1+0xf20], R24 ;  /* 0x000f201801007387 */ /* 0x000fe80000100a00 */
[----:B------:R-:W-:Y:S04]  /*59b40*/  STL.64 [R1+0xf28], R26 ;  /* 0x000f281a01007387 */ /* 0x000fe80000100a00 */
[----:B------:R-:W2:Y:S04]  /*59b50*/  LDL.LU R50, [R1+0x3d74] ;  /* 0x003d740001327983 */ /* 0x000ea80000300800 */
[----:B------:R-:W2:Y:S04]  /*59b60*/  LDL.LU R51, [R1+0x3d70] ;  /* 0x003d700001337983 */ /* 0x000ea80000300800 */
[----:B------:R-:W4:Y:S04]  /*59b70*/  LDL.LU R48, [R1+0x3d6c] ;  /* 0x003d6c0001307983 */ /* 0x000f280000300800 */
[----:B------:R-:W4:Y:S04]  /*59b80*/  LDL.LU R49, [R1+0x3d68] ;  /* 0x003d680001317983 */ /* 0x000f280000300800 */
[----:B------:R-:W-:Y:S04]  /*59b90*/  STL.64 [R1+0x3d18], R46 ;  /* 0x003d182e01007387 */ /* 0x000fe80000100a00 */
[----:B------:R1:W-:Y:S04]  /*59ba0*/  STL.64 [R1+0x3d10], R44 ;  /* 0x003d102c01007387 */ /* 0x0003e80000100a00 */
[----:B------:R3:W-:Y:S04]  /*59bb0*/  STL.64 [R1+0xf10], R12 ;  /* 0x000f100c01007387 */ /* 0x0007e80000100a00 */
[----:B------:R3:W-:Y:S04]  /*59bc0*/  STL.64 [R1+0xf18], R14 ;  /* 0x000f180e01007387 */ /* 0x0007e80000100a00 */
[----:B0-----:R-:W2:Y:S04]  /*59bd0*/  LDL.LU.64 R56, [R1+0x1310] ;  /* 0x0013100001387983 */ /* 0x001ea80000300a00 */
[----:B------:R-:W2:Y:S01]  /*59be0*/  LDL.LU.64 R58, [R1+0x1318] ;  /* 0x00131800013a7983 */ /* 0x000ea20000300a00 */
[----:B------:R-:W-:-:S02]  /*59bf0*/  IMAD R28, R28, 0x100, R18 ;  /* 0x000001001c1c7824 */ /* 0x000fc400078e0212 */
[----:B------:R-:W-:Y:S01]  /*59c00*/  IMAD R29, R29, 0x100, R19 ;  /* 0x000001001d1d7824 */ /* 0x000fe200078e0213 */
[C---:B----4-:R-:W-:Y:S06]  /*59c10*/  HMMA.16816.F32 R8, R4.reuse, R48, R8 ;  /* 0x000000300408723c */ /* 0x050fec0000001808 */
[----:B--2---:R-:W-:-:S15]  /*59c20*/  HMMA.16816.F32 R56, R4, R50, R56 ;  /* 0x000000320438723c */ /* 0x004fde0000001838 */
[----:B------:R-:W-:-:S02]  /*59c30*/  NOP ;  /* 0x0000000000007918 */ /* 0x000fc40000000000 */
[----:B------:R0:W-:Y:S04]  /*59c40*/  STL.64 [R1+0x1320], R8 ;  /* 0x0013200801007387 */ /* 0x0001e80000100a00 */
[----:B------:R2:W-:Y:S04]  /*59c50*/  STL.64 [R1+0x1328], R10 ;  /* 0x0013280a01007387 */ /* 0x0005e80000100a00 */
[----:B-1----:R-:W4:Y:S04]  /*59c60*/  LDL.LU.64 R44, [R1+0xf00] ;  /* 0x000f0000012c7983 */ /* 0x002f280000300a00 */
[----:B------:R-:W4:Y:S04]  /*59c70*/  LDL.LU.64 R46, [R1+0xf08] ;  /* 0x000f0800012e7983 */ /* 0x000f280000300a00 */
        /* <DEDUP_REMOVED lines=8> */
[----:B---3--:R-:W3:Y:S04]  /*59d00*/  LDL.LU.64 R12, [R1+0xeb0] ;  /* 0x000eb000010c7983 */ /* 0x008ee80000300a00 */
[----:B------:R-:W3:Y:S04]  /*59d10*/  LDL.LU.64 R14, [R1+0xeb8] ;  /* 0x000eb800010e7983 */ /* 0x000ee80000300a00 */
[----:B0-----:R-:W3:Y:S04]  /*59d20*/  LDL.LU.64 R8, [R1+0xea0] ;  /* 0x000ea00001087983 */ /* 0x001ee80000300a00 */
[----:B--2---:R-:W2:Y:S04]  /*59d30*/  LDL.LU.64 R10, [R1+0xea8] ;  /* 0x000ea800010a7983 */ /* 0x004ea80000300a00 */
[----:B------:R-:W-:Y:S04]  /*59d40*/  STL [R1+0x3c60], R48 ;  /* 0x003c603001007387 */ /* 0x000fe80000100800 */
[----:B------:R-:W-:Y:S04]  /*59d50*/  STL [R1+0x3c5c], R49 ;  /* 0x003c5c3101007387 */ /* 0x000fe80000100800 */
[----:B------:R0:W-:Y:S04]  /*59d60*/  STL.64 [R1+0x1310], R56 ;  /* 0x0013103801007387 */ /* 0x0001e80000100a00 */
[----:B------:R1:W-:Y:S04]  /*59d70*/  STL.64 [R1+0x1318], R58 ;  /* 0x0013183a01007387 */ /* 0x0003e80000100a00 */
[----:B0-----:R-:W2:Y:S01]  /*59d80*/  LDL.LU.64 R56, [R1+0x3d60] ;  /* 0x003d600001387983 */ /* 0x001ea20000300a00 */
[----:B------:R-:W-:-:S02]  /*59d90*/  F2FP.F16.E4M3.UNPACK_B R28, R28 ;  /* 0x0000001cff1c723e */ /* 0x000fc400020006ff */
[----:B------:R-:W-:Y:S02]  /*59da0*/  F2FP.F16.E4M3.UNPACK_B R29, R29 ;  /* 0x0000001dff1d723e */ /* 0x000fe400020006ff */
[----:B------:R-:W-:Y:S02]  /*59db0*/  F2FP.F16.E4M3.UNPACK_B R30, R30 ;  /* 0x0000001eff1e723e */ /* 0x000fe400020006ff */
[----:B------:R-:W-:Y:S01]  /*59dc0*/  F2FP.F16.E4M3.UNPACK_B R31, R31 ;  /* 0x0000001fff1f723e */ /* 0x000fe200020006ff */
[----:B-1----:R-:W2:Y:S04]  /*59dd0*/  LDL.64 R58, [R1+0xf0] ;  /* 0x0000f000013a7983 */ /* 0x002ea80000100a00 */
[----:B------:R0:W-:Y:S04]  /*59de0*/  STL [R1+0x3c64], R50 ;  /* 0x003c643201007387 */ /* 0x0001e80000100800 */
[----:B------:R-:W-:Y:S01]  /*59df0*/  STL [R1+0x3c58], R51 ;  /* 0x003c583301007387 */ /* 0x000fe20000100800 */
[----:B0-----:R-:W-:Y:S01]  /*59e00*/  IMAD.MOV.U32 R50, RZ, RZ, R39 ;  /* 0x000000ffff327224 */ /* 0x001fe200078e0027 */
[----:B----4-:R-:W-:Y:S06]  /*59e10*/  HMMA.16816.F32 R44, R4, R36, R44 ;  /* 0x00000024042c723c */ /* 0x010fec000000182c */
[C---:B------:R-:W-:Y:S06]  /*59e20*/  HMMA.16816.F32 R4, R28.reuse, R38, R40 ;  /* 0x000000261c04723c */ /* 0x040fec0000001828 */
[C---:B------:R-:W-:Y:S06]  /*59e30*/  HMMA.16816.F32 R32, R28.reuse, R20, R32 ;  /* 0x000000141c20723c */ /* 0x040fec0000001820 */
[C---:B------:R-:W-:Y:S06]  /*59e40*/  HMMA.16816.F32 R20, R28.reuse, R22, R24 ;  /* 0x000000161c14723c */ /* 0x040fec0000001818 */
[C---:B---3--:R-:W-:Y:S01]  /*59e50*/  HMMA.16816.F32 R12, R28.reuse, R54, R12 ;  /* 0x000000361c0c723c */ /* 0x048fe2000000180c */
[----:B------:R-:W-:Y:S04]  /*59e60*/  STL.64 [R1+0xf00], R44 ;  /* 0x000f002c01007387 */ /* 0x000fe80000100a00 */
[----:B------:R-:W-:Y:S04]  /*59e70*/  STL.64 [R1+0xf08], R46 ;  /* 0x000f082e01007387 */ /* 0x000fe80000100a00 */
[----:B------:R-:W-:Y:S04]  /*59e80*/  STL [R1+0x3c68], R50 ;  /* 0x003c683201007387 */ /* 0x000fe80000100800 */
[----:B------:R-:W-:Y:S04]  /*59e90*/  STL.64 [R1+0xef0], R4 ;  /* 0x000ef00401007387 */ /* 0x000fe80000100a00 */
[----:B------:R0:W-:Y:S01]  /*59ea0*/  STL.64 [R1+0xef8], R6 ;  /* 0x000ef80601007387 */ /* 0x0001e20000100a00 */
[C---:B--2---:R-:W-:Y:S06]  /*59eb0*/  HMMA.16816.F32 R8, R28.reuse, R56, R8 ;  /* 0x000000381c08723c */ /* 0x044fec0000001808 */
[C---:B0-----:R-:W-:Y:S06]  /*59ec0*/  HMMA.16816.F32 R4, R28.reuse, R52, R16 ;  /* 0x000000341c04723c */ /* 0x041fec0000001810 */
[----:B------:R-:W-:Y:S01]  /*59ed0*/  IMAD.MOV.U32 R50, RZ, RZ, R52 ;  /* 0x000000ffff327224 */ /* 0x000fe200078e0034 */
[----:B------:R-:W-:Y:S04]  /*59ee0*/  STL.64 [R1+0xee0], R32 ;  /* 0x000ee02001007387 */ /* 0x000fe80000100a00 */
[----:B------:R-:W-:Y:S04]  /*59ef0*/  STL.64 [R1+0xee8], R34 ;  /* 0x000ee82201007387 */ /* 0x000fe80000100a00 */
[----:B------:R-:W-:Y:S04]  /*59f00*/  STL.64 [R1+0xed0], R20 ;  /* 0x000ed01401007387 */ /* 0x000fe80000100a00 */
[----:B------:R-:W-:Y:S04]  /*59f10*/  STL.64 [R1+0xed8], R22 ;  /* 0x000ed81601007387 */ /* 0x000fe80000100a00 */
[----:B------:R-:W-:Y:S04]  /*59f20*/  STL [R1+0x3c6c], R50 ;  /* 0x003c6c3201007387 */ /* 0x000fe80000100800 */
[----:B------:R0:W-:Y:S04]  /*59f30*/  STL.64 [R1+0xec0], R4 ;  /* 0x000ec00401007387 */ /* 0x0001e80000100a00 */
[----:B------:R1:W-:Y:S04]  /*59f40*/  STL.64 [R1+0xec8], R6 ;  /* 0x000ec80601007387 */ /* 0x0003e80000100a00 */
[----:B0-----:R-:W2:Y:S04]  /*59f50*/  LDL.LU.64 R4, [R1+0xe90] ;  /* 0x000e900001047983 */ /* 0x001ea80000300a00 */
[----:B------:R0:W-:Y:S04]  /*59f60*/  STL.64 [R1+0xeb0], R12 ;  /* 0x000eb00c01007387 */ /* 0x0001e80000100a00 */
[----:B------:R3:W-:Y:S04]  /*59f70*/  STL.64 [R1+0xeb8], R14 ;  /* 0x000eb80e01007387 */ /* 0x0007e80000100a00 */
[----:B-1----:R-:W2:Y:S04]  /*59f80*/  LDL.LU.64 R6, [R1+0xe98] ;  /* 0x000e980001067983 */ /* 0x002ea80000300a00 */
[----:B------:R-:W-:Y:S04]  /*59f90*/  STL.64 [R1+0xea0], R8 ;  /* 0x000ea00801007387 */ /* 0x000fe80000100a00 */
[----:B------:R1:W-:Y:S04]  /*59fa0*/  STL.64 [R1+0xea8], R10 ;  /* 0x000ea80a01007387 */ /* 0x0003e80000100a00 */
[----:B------:R-:W4:Y:S04]  /*59fb0*/  LDL R26, [R1+0xa8] ;  /* 0x0000a800011a7983 */ /* 0x000f280000100800 */
[----:B------:R-:W4:Y:S04]  /*59fc0*/  LDL R27, [R1+0xac] ;  /* 0x0000ac00011b7983 */ /* 0x000f280000100800 */
[----:B------:R-:W4:Y:S04]  /*59fd0*/  LDL R16, [R1+0xe8] ;  /* 0x0000e80001107983 */ /* 0x000f280000100800 */
[----:B------:R-:W4:Y:S04]  /*59fe0*/  LDL R17, [R1+0xec] ;  /* 0x0000ec0001117983 */ /* 0x000f280000100800 */
[----:B0-----:R-:W2:Y:S04]  /*59ff0*/  LDL R12, [R1+0xa0] ;  /* 0x0000a000010c7983 */ /* 0x001ea80000100800 */
[----:B---3--:R-:W3:Y:S04]  /*5a000*/  LDL R14, [R1+0x98] ;  /* 0x00009800010e7983 */ /* 0x008ee80000100800 */
[----:B------:R-:W3:Y:S04]  /*5a010*/  LDL R15, [R1+0x9c] ;  /* 0x00009c00010f7983 */ /* 0x000ee80000100800 */
[----:B------:R-:W2:Y:S04]  /*5a020*/  LDL R13, [R1+0xa4] ;  /* 0x0000a400010d7983 */ /* 0x000ea80000100800 */
[----:B-1----:R-:W4:Y:S04]  /*5a030*/  LDL R10, [R1+0x88] ;  /* 0x00008800010a7983 */ /* 0x002f280000100800 */
[----:B------:R-:W4:Y:S04]  /*5a040*/  LDL R11, [R1+0x8c] ;  /* 0x00008c00010b7983 */ /* 0x000f280000100800 */
[----:B------:R-:W4:Y:S04]  /*5a050*/  LDL.LU.64 R18, [R1+0xe0] ;  /* 0x0000e00001127983 */ /* 0x000f280000300a00 */
[----:B---3--:R-:W-:Y:S04]  /*5a060*/  STL.64 [R1+0x3d28], R14 ;  /* 0x003d280e01007387 */ /* 0x008fe80000100a00 */
[----:B--2---:R0:W-:Y:S04]  /*5a070*/  STL.64 [R1+0x3d20], R12 ;  /* 0x003d200c01007387 */ /* 0x0041e80000100a00 */
[----:B------:R-:W2:Y:S04]  /*5a080*/  LDL R24, [R1+0xb0] ;  /* 0x0000b00001187983 */ /* 0x000ea80000100800 */
[----:B------:R-:W2:Y:S01]  /*5a090*/  LDL R25, [R1+0xb4] ;  /* 0x0000b40001197983 */ /* 0x000ea20000100800 */
[C---:B------:R-:W-:Y:S03]  /*5a0a0*/  HMMA.16816.F32 R4, R28.reuse, R58, R4 ;  /* 0x0000003a1c04723c */ /* 0x040fe60000001804 */
[----:B----4-:R-:W-:Y:S04]  /*5a0b0*/  STL.64 [R1+0x3d38], R26 ;  /* 0x003d381a01007387 */ /* 0x010fe80000100a00 */
[----:B--2---:R-:W-:Y:S04]  /*5a0c0*/  STL.64 [R1+0x3d30], R24 ;  /* 0x003d301801007387 */ /* 0x004fe80000100a00 */
[----:B------:R-:W2:Y:S04]  /*5a0d0*/  LDL R46, [R1+0xb8] ;  /* 0x0000b800012e7983 */ /* 0x000ea80000100800 */
[----:B------:R-:W2:Y:S04]  /*5a0e0*/  LDL R47, [R1+0xbc] ;  /* 0x0000bc00012f7983 */ /* 0x000ea80000100800 */
[----:B0-----:R-:W3:Y:S04]  /*5a0f0*/  LDL.LU.64 R12, [R1+0xe80] ;  /* 0x000e8000010c7983 */ /* 0x001ee80000300a00 */
[----:B------:R0:W-:Y:S04]  /*5a100*/  STL.64 [R1+0xe90], R4 ;  /* 0x000e900401007387 */ /* 0x0001e80000100a00 */
[----:B------:R1:W-:Y:S04]  /*5a110*/  STL.64 [R1+0xe98], R6 ;  /* 0x000e980601007387 */ /* 0x0003e80000100a00 */
[----:B------:R-:W3:Y:S04]  /*5a120*/  LDL.LU.64 R14, [R1+0xe88] ;  /* 0x000e8800010e7983 */ /* 0x000ee80000300a00 */
[----:B0-----:R-:W4:Y:S04]  /*5a130*/  LDL.LU.64 R4, [R1+0xe70] ;  /* 0x000e700001047983 */ /* 0x001f280000300a00 */
[----:B-1----:R-:W4:Y:S04]  /*5a140*/  LDL.LU.64 R6, [R1+0xe78] ;  /* 0x000e780001067983 */ /* 0x002f280000300a00 */
[----:B------:R-:W3:Y:S04]  /*5a150*/  LDL R44, [R1+0xc0] ;  /* 0x0000c000012c7983 */ /* 0x000ee80000100800 */
[----:B------:R-:W3:Y:S04]  /*5a160*/  LDL R45, [R1+0xc4] ;  /* 0x0000c400012d7983 */ /* 0x000ee80000100800 */
[----:B--2---:R0:W-:Y:S04]  /*5a170*/  STL.64 [R1+0x3d48], R46 ;  /* 0x003d482e01007387 */ /* 0x0041e80000100a00 */
[----:B------:R-:W2:Y:S04]  /*5a180*/  LDL R20, [R1+0xd8] ;  /* 0x0000d80001147983 */ /* 0x000ea80000100800 */
[----:B------:R-:W2:Y:S04]  /*5a190*/  LDL R21, [R1+0xdc] ;  /* 0x0000dc0001157983 */ /* 0x000ea80000100800 */
[----:B------:R-:W2:Y:S04]  /*5a1a0*/  LDL.64 R22, [R1+0xd0] ;  /* 0x0000d00001167983 */ /* 0x000ea80000100a00 */
[----:B0-----:R-:W2:Y:S04]  /*5a1b0*/  LDL R46, [R1+0xc8] ;  /* 0x0000c800012e7983 */ /* 0x001ea80000100800 */
[----:B------:R-:W2:Y:S04]  /*5a1c0*/  LDL R47, [R1+0xcc] ;  /* 0x0000cc00012f7983 */ /* 0x000ea80000100800 */
[----:B---3--:R-:W-:Y:S04]  /*5a1d0*/  STL.64 [R1+0x3d40], R44 ;  /* 0x003d402c01007387 */ /* 0x008fe80000100a00 */
[----:B------:R-:W3:Y:S04]  /*5a1e0*/  LDL R8, [R1+0x90] ;  /* 0x0000900001087983 */ /* 0x000ee80000100800 */
[----:B------:R-:W3:Y:S04]  /*5a1f0*/  LDL R9, [R1+0x94] ;  /* 0x0000940001097983 */ /* 0x000ee80000100800 */
[----:B------:R-:W-:Y:S01]  /*5a200*/  STL.64 [R1+0x3d58], R10 ;  /* 0x003d580a01007387 */ /* 0x000fe20000100a00 */
[----:B----4-:R-:W-:Y:S01]  /*5a210*/  HMMA.16816.F32 R4, R28, R18, R4 ;  /* 0x000000121c04723c */ /* 0x010fe20000001804 */
[----:B------:R-:W-:-:S02]  /*5a220*/  IMAD.MOV.U32 R50, RZ, RZ, R59 ;  /* 0x000000ffff327224 */ /* 0x000fc400078e003b */
[----:B---3--:R0:W-:Y:S04]  /*5a230*/  STL.64 [R1+0x3d50], R8 ;  /* 0x003d500801007387 */ /* 0x0081e80000100a00 */
[----:B------:R-:W3:Y:S04]  /*5a240*/  LDL R56, [R1+0x70] ;  /* 0x0000700001387983 */ /* 0x000ee80000100800 */
[----:B------:R-:W3:Y:S04]  /*5a250*/  LDL R57, [R1+0x74] ;  /* 0x0000740001397983 */ /* 0x000ee80000100800 */
[----:B------:R-:W4:Y:S04]  /*5a260*/  LDL R52, [R1+0x80] ;  /* 0x0000800001347983 */ /* 0x000f280000100800 */
[----:B------:R-:W4:Y:S04]  /*5a270*/  LDL R53, [R1+0x84] ;  /* 0x0000840001357983 */ /* 0x000f280000100800 */
[----:B------:R-:W3:Y:S04]  /*5a280*/  LDL.64 R54, [R1+0x78] ;  /* 0x0000780001367983 */ /* 0x000ee80000100a00 */
[----:B------:R-:W4:Y:S01]  /*5a290*/  LDL.64 R58, [R1+0x68] ;  /* 0x00006800013a7983 */ /* 0x000f220000100a00 */
[----:B0-----:R-:W-:-:S15]  /*5a2a0*/  HMMA.16816.F32 R8, R28, R16, R12 ;  /* 0x000000101c08723c */ /* 0x001fde000000180c */
[----:B------:R-:W-:-:S08]  /*5a2b0*/  NOP ;  /* 0x0000000000007918 */ /* 0x000fd00000000000 */
[----:B------:R-:W-:Y:S04]  /*5a2c0*/  STL.64 [R1+0xe80], R8 ;  /* 0x000e800801007387 */ /* 0x000fe80000100a00 */
[----:B------:R-:W-:Y:S04]  /*5a2d0*/  STL.64 [R1+0xe88], R10 ;  /* 0x000e880a01007387 */ /* 0x000fe80000100a00 */
[----:B------:R0:W-:Y:S04]  /*5a2e0*/  STL.64 [R1+0xe70], R4 ;  /* 0x000e700401007387 */ /* 0x0001e80000100a00 */
[----:B------:R1:W-:Y:S04]  /*5a2f0*/  STL.64 [R1+0xe78], R6 ;  /* 0x000e780601007387 */ /* 0x0003e80000100a00 */
[----:B0-----:R-:W3:Y:S04]  /*5a300*/  LDL.LU.64 R4, [R1+0xe60] ;  /* 0x000e600001047983 */ /* 0x001ee80000300a00 */
[----:B-1----:R-:W3:Y:S04]  /*5a310*/  LDL.LU.64 R6, [R1+0xe68] ;  /* 0x000e680001067983 */ /* 0x002ee80000300a00 */
        /* <DEDUP_REMOVED lines=11> */
[----:B------:R-:W4:Y:S01]  /*5a3d0*/  LDL.LU.64 R38, [R1+0xe08] ;  /* 0x000e080001267983 */ /* 0x000f220000300a00 */
[----:B------:R-:W-:-:S02]  /*5a3e0*/  IMAD.MOV.U32 R48, RZ, RZ, R18 ;  /* 0x000000ffff307224 */ /* 0x000fc400078e0012 */
[----:B------:R-:W-:Y:S01]  /*5a3f0*/  IMAD.MOV.U32 R49, RZ, RZ, R19 ;  /* 0x000000ffff317224 */ /* 0x000fe200078e0013 */
[----:B------:R-:W4:Y:S04]  /*5a400*/  LDL.LU.64 R16, [R1+0xdf0] ;  /* 0x000df00001107983 */ /* 0x000f280000300a00 */
[----:B------:R-:W4:Y:S01]  /*5a410*/  LDL.LU.64 R18, [R1+0xdf8] ;  /* 0x000df80001127983 */ /* 0x000f220000300a00 */
[----:B--2---:R-:W-:Y:S01]  /*5a420*/  IMAD.MOV.U32 R51, RZ, RZ, R22 ;  /* 0x000000ffff337224 */ /* 0x004fe200078e0016 */
[C---:B---3--:R-:W-:Y:S06]  /*5a430*/  HMMA.16816.F32 R4, R28.reuse, R20, R4 ;  /* 0x000000141c04723c */ /* 0x048fec0000001804 */
[C---:B----4-:R-:W-:Y:S06]  /*5a440*/  HMMA.16816.F32 R32, R28.reuse, R22, R32 ;  /* 0x000000161c20723c */ /* 0x050fec0000001820 */
[C---:B------:R-:W-:Y:S11]  /*5a450*/  HMMA.16816.F32 R44, R28.reuse, R46, R8 ;  /* 0x0000002e1c2c723c */ /* 0x040ff60000001808 */
[----:B------:R0:W-:Y:S04]  /*5a460*/  STL.64 [R1+0xe60], R4 ;  /* 0x000e600401007387 */ /* 0x0001e80000100a00 */
[----:B------:R1:W-:Y:S04]  /*5a470*/  STL.64 [R1+0xe68], R6 ;  /* 0x000e680601007387 */ /* 0x0003e80000100a00 */
[----:B0-----:R-:W2:Y:S04]  /*5a480*/  LDL.LU.64 R4, [R1+0xde0] ;  /* 0x000de00001047983 */ /* 0x001ea80000300a00 */
[----:B-1----:R-:W2:Y:S04]  /*5a490*/  LDL.LU.64 R6, [R1+0xde8] ;  /* 0x000de80001067983 */ /* 0x002ea80000300a00 */
[----:B------:R0:W-:Y:S04]  /*5a4a0*/  STL.64 [R1+0xe50], R32 ;  /* 0x000e502001007387 */ /* 0x0001e80000100a00 */
[----:B------:R1:W-:Y:S04]  /*5a4b0*/  STL.64 [R1+0xe58], R34 ;  /* 0x000e582201007387 */ /* 0x0003e80000100a00 */
[----:B0-----:R-:W3:Y:S04]  /*5a4c0*/  LDL.LU.64 R32, [R1+0xdd0] ;  /* 0x000dd00001207983 */ /* 0x001ee80000300a00 */
[----:B-1----:R-:W3:Y:S04]  /*5a4d0*/  LDL.LU.64 R34, [R1+0xdd8] ;  /* 0x000dd80001227983 */ /* 0x002ee80000300a00 */
[----:B------:R-:W4:Y:S04]  /*5a4e0*/  LDL.LU.64 R20, [R1+0xdc0] ;  /* 0x000dc00001147983 */ /* 0x000f280000300a00 */
[----:B------:R-:W4:Y:S04]  /*5a4f0*/  LDL.LU.64 R22, [R1+0xdc8] ;  /* 0x000dc80001167983 */ /* 0x000f280000300a00 */
[----:B------:R-:W4:Y:S04]  /*5a500*/  LDL.LU.64 R10, [R1+0x3d58] ;  /* 0x003d5800010a7983 */ /* 0x000f280000300a00 */
[----:B------:R-:W3:Y:S04]  /*5a510*/  LDL.LU.64 R8, [R1+0x3d50] ;  /* 0x003d500001087983 */ /* 0x000ee80000300a00 */
[----:B------:R-:W-:Y:S04]  /*5a520*/  STL.64 [R1+0xe40], R44 ;  /* 0x000e402c01007387 */ /* 0x000fe80000100a00 */
[----:B------:R0:W-:Y:S04]  /*5a530*/  STL.64 [R1+0xe48], R46 ;  /* 0x000e482e01007387 */ /* 0x0001e80000100a00 */
[----:B0-----:R-:W2:Y:S04]  /*5a540*/  LDL.LU.64 R46, [R1+0x3d48] ;  /* 0x003d4800012e7983 */ /* 0x001ea80000300a00 */
[----:B------:R-:W4:Y:S02]  /*5a550*/  LDL.LU.64 R44, [R1+0x3d40] ;  /* 0x003d4000012c7983 */ /* 0x000f240000300a00 */
[C---:B----4-:R-:W-:Y:S06]  /*5a560*/  HMMA.16816.F32 R24, R28.reuse, R44, R24 ;  /* 0x0000002c1c18723c */ /* 0x050fec0000001818 */
[----:B--2---:R-:W-:-:S15]  /*5a570*/  HMMA.16816.F32 R44, R28, R46, R12 ;  /* 0x0000002e1c2c723c */ /* 0x004fde000000180c */
[----:B------:R-:W-:-:S02]  /*5a580*/  NOP ;  /* 0x0000000000007918 */ /* 0x000fc40000000000 */
[----:B------:R-:W-:Y:S04]  /*5a590*/  STL.64 [R1+0xe30], R24 ;  /* 0x000e301801007387 */ /* 0x000fe80000100a00 */
[----:B------:R0:W-:Y:S04]  /*5a5a0*/  STL.64 [R1+0xe38], R26 ;  /* 0x000e381a01007387 */ /* 0x0001e80000100a00 */
[----:B0-----:R-:W2:Y:S04]  /*5a5b0*/  LDL.LU.64 R26, [R1+0x3d38] ;  /* 0x003d3800011a7983 */ /* 0x001ea80000300a00 */
[----:B------:R-:W4:Y:S04]  /*5a5c0*/  LDL.LU.64 R24, [R1+0x3d30] ;  /* 0x003d300001187983 */ /* 0x000f280000300a00 */
[----:B------:R-:W3:Y:S04]  /*5a5d0*/  LDL.LU.64 R14, [R1+0x3d28] ;  /* 0x003d2800010e7983 */ /* 0x000ee80000300a00 */
[----:B------:R-:W3:Y:S04]  /*5a5e0*/  LDL.LU.64 R12, [R1+0x3d20] ;  /* 0x003d2000010c7983 */ /* 0x000ee80000300a00 */
        /* <DEDUP_REMOVED lines=8> */
[----:B------:R-:W2:Y:S04]  /*5a670*/  LDL.LU.64 R24, [R1+0xdb0] ;  /* 0x000db00001187983 */ /* 0x000ea80000300a00 */
[----:B------:R-:W-:Y:S04]  /*5a680*/  STL.64 [R1+0xe00], R36 ;  /* 0x000e002401007387 */ /* 0x000fe80000100a00 */
[----:B------:R-:W-:Y:S04]  /*5a690*/  STL.64 [R1+0xe08], R38 ;  /* 0x000e082601007387 */ /* 0x000fe80000100a00 */
[----:B------:R-:W2:Y:S04]  /*5a6a0*/  LDL.LU.64 R26, [R1+0xdb8] ;  /* 0x000db800011a7983 */ /* 0x000ea80000300a00 */
[----:B------:R0:W-:Y:S04]  /*5a6b0*/  STL.64 [R1+0xdf0], R16 ;  /* 0x000df01001007387 */ /* 0x0001e80000100a00 */
[----:B------:R1:W-:Y:S04]  /*5a6c0*/  STL.64 [R1+0xdf8], R18 ;  /* 0x000df81201007387 */ /* 0x0003e80000100a00 */
[----:B0-----:R-:W3:Y:S04]  /*5a6d0*/  LDL.LU.64 R16, [R1+0xda0] ;  /* 0x000da00001107983 */ /* 0x001ee80000300a00 */
[----:B-1----:R-:W3:Y:S04]  /*5a6e0*/  LDL.LU.64 R18, [R1+0xda8] ;  /* 0x000da80001127983 */ /* 0x002ee80000300a00 */
[----:B------:R-:W4:Y:S04]  /*5a6f0*/  LDL.LU.64 R12, [R1+0xd90] ;  /* 0x000d9000010c7983 */ /* 0x000f280000300a00 */
[----:B------:R-:W4:Y:S04]  /*5a700*/  LDL.LU.64 R14, [R1+0xd98] ;  /* 0x000d9800010e7983 */ /* 0x000f280000300a00 */
[----:B------:R0:W-:Y:S04]  /*5a710*/  STL.64 [R1+0xde0], R4 ;  /* 0x000de00401007387 */ /* 0x0001e80000100a00 */
[----:B------:R1:W-:Y:S04]  /*5a720*/  STL.64 [R1+0xde8], R6 ;  /* 0x000de80601007387 */ /* 0x0003e80000100a00 */
[----:B0-----:R-:W4:Y:S04]  /*5a730*/  LDL.LU.64 R4, [R1+0xd80] ;  /* 0x000d800001047983 */ /* 0x001f280000300a00 */
[----:B-1----:R-:W4:Y:S01]  /*5a740*/  LDL.LU.64 R6, [R1+0xd88] ;  /* 0x000d880001067983 */ /* 0x002f220000300a00 */
[C---:B------:R-:W-:Y:S06]  /*5a750*/  HMMA.16816.F32 R36, R28.reuse, R8, R32 ;  /* 0x000000081c24723c */ /* 0x040fec0000001820 */
[----:B------:R-:W-:Y:S01]  /*5a760*/  HMMA.16816.F32 R32, R28, R10, R20 ;  /* 0x0000000a1c20723c */ /* 0x000fe20000001814 */
[----:B------:R-:W4:Y:S06]  /*5a770*/  LDL.64 R22, [R1+0x48] ;  /* 0x0000480001167983 */ /* 0x000f2c0000100a00 */
[----:B------:R-:W-:-:S02]  /*5a780*/  IMAD.MOV.U32 R21, RZ, RZ, R0 ;  /* 0x000000ffff157224 */ /* 0x000fc400078e0000 */
[----:B------:R-:W-:-:S08]  /*5a790*/  IMAD.MOV.U32 R0, RZ, RZ, R55 ;  /* 0x000000ffff007224 */ /* 0x000fd000078e0037 */
[----:B------:R-:W-:Y:S04]  /*5a7a0*/  STL.64 [R1+0xdd0], R36 ;  /* 0x000dd02401007387 */ /* 0x000fe80000100a00 */
[----:B------:R-:W-:Y:S04]  /*5a7b0*/  STL.64 [R1+0xdd8], R38 ;  /* 0x000dd82601007387 */ /* 0x000fe80000100a00 */
[----:B------:R-:W4:Y:S04]  /*5a7c0*/  LDL R8, [R1+0x40] ;  /* 0x0000400001087983 */ /* 0x000f280000100800 */
[----:B------:R0:W-:Y:S04]  /*5a7d0*/  STL.64 [R1+0xdc0], R32 ;  /* 0x000dc02001007387 */ /* 0x0001e80000100a00 */
[----:B------:R-:W-:Y:S04]  /*5a7e0*/  STL.64 [R1+0xdc8], R34 ;  /* 0x000dc82201007387 */ /* 0x000fe80000100a00 */
[----:B------:R-:W4:Y:S04]  /*5a7f0*/  LDL R9, [R1+0x44] ;  /* 0x0000440001097983 */ /* 0x000f280000100800 */
[----:B------:R-:W4:Y:S04]  /*5a800*/  LDL R46, [R1+0x60] ;  /* 0x00006000012e7983 */ /* 0x000f280000100800 */
[----:B------:R-:W4:Y:S04]  /*5a810*/  LDL R47, [R1+0x64] ;  /* 0x00006400012f7983 */ /* 0x000f280000100800 */
[----:B------:R-:W4:Y:S04]  /*5a820*/  LDL R20, [R1+0x50] ;  /* 0x0000500001147983 */ /* 0x000f280000100800 */
[----:B0-----:R-:W4:Y:S01]  /*5a830*/  LDL.64 R32, [R1+0x58] ;  /* 0x0000580001207983 */ /* 0x001f220000100a00 */
[C---:B--2---:R-:W-:Y:S06]  /*5a840*/  HMMA.16816.F32 R24, R28.reuse, R52, R24 ;  /* 0x000000341c18723c */ /* 0x044fec0000001818 */
[----:B---3--:R-:W-:-:S15]  /*5a850*/  HMMA.16816.F32 R16, R28, R54, R16 ;  /* 0x000000361c10723c */ /* 0x008fde0000001810 */
[----:B------:R-:W-:-:S02]  /*5a860*/  NOP ;  /* 0x0000000000007918 */ /* 0x000fc40000000000 */
[----:B------:R-:W-:Y:S04]  /*5a870*/  STL.64 [R1+0xdb0], R24 ;  /* 0x000db01801007387 */ /* 0x000fe80000100a00 */
[----:B------:R-:W-:Y:S04]  /*5a880*/  STL.64 [R1+0xdb8], R26 ;  /* 0x000db81a01007387 */ /* 0x000fe80000100a00 */
[----:B------:R-:W-:Y:S04]  /*5a890*/  STL [R1+0x3c10], R0 ;  /* 0x003c100001007387 */ /* 0x000fe80000100800 */
[----:B------:R-:W-:Y:S04]  /*5a8a0*/  STL.64 [R1+0xda0], R16 ;  /* 0x000da01001007387 */ /* 0x000fe80000100a00 */
[----:B------:R4:W-:Y:S04]  /*5a8b0*/  STL.64 [R1+0xda8], R18 ;  /* 0x000da81201007387 */ /* 0x0009e80000100a00 */
[----:B------:R-:W2:Y:S01]  /*5a8c0*/  LDL.64 R10, [R1+0x38] ;  /* 0x00003800010a7983 */ /* 0x000ea20000100a00 */
[C---:B----4-:R-:W-:Y:S06]  /*5a8d0*/  HMMA.16816.F32 R16, R28.reuse, R56, R12 ;  /* 0x000000381c10723c */ /* 0x050fec000000180c */
[----:B------:R-:W-:-:S15]  /*5a8e0*/  HMMA.16816.F32 R12, R28, R58, R4 ;  /* 0x0000003a1c0c723c */ /* 0x000fde0000001804 */
[----:B------:R-:W-:-:S02]  /*5a8f0*/  NOP ;  /* 0x0000000000007918 */ /* 0x000fc40000000000 */
[----:B------:R0:W-:Y:S04]  /*5a900*/  STL.64 [R1+0xd90], R16 ;  /* 0x000d901001007387 */ /* 0x0001e80000100a00 */
[----:B------:R1:W-:Y:S04]  /*5a910*/  STL.64 [R1+0xd98], R18 ;  /* 0x000d981201007387 */ /* 0x0003e80000100a00 */
[----:B------:R-:W3:Y:S04]  /*5a920*/  LDL.LU.64 R4, [R1+0xd70] ;  /* 0x000d700001047983 */ /* 0x000ee80000300a00 */
[----:B------:R-:W-:Y:S04]  /*5a930*/  STL.64 [R1+0xd80], R12 ;  /* 0x000d800c01007387 */ /* 0x000fe80000100a00 */
[----:B------:R4:W-:Y:S04]  /*5a940*/  STL.64 [R1+0xd88], R14 ;  /* 0x000d880e01007387 */ /* 0x0009e80000100a00 */
[----:B------:R-:W3:Y:S04]  /*5a950*/  LDL.LU.64 R6, [R1+0xd78] ;  /* 0x000d780001067983 */ /* 0x000ee80000300a00 */
[----:B------:R-:W2:Y:S04]  /*5a960*/  LDL.64 R52, [R1+0x18] ;  /* 0x0000180001347983 */ /* 0x000ea80000100a00 */
[----:B------:R-:W2:Y:S04]  /*5a970*/  LDL R54, [R1+0x10] ;  /* 0x0000100001367983 */ /* 0x000ea80000100800 */
[----:B------:R-:W2:Y:S04]  /*5a980*/  LDL R55, [R1+0x14] ;  /* 0x0000140001377983 */ /* 0x000ea80000100800 */
[----:B------:R-:W2:Y:S04]  /*5a990*/  LDL.LU.64 R40, [R1+0xd60] ;  /* 0x000d600001287983 */ /* 0x000ea80000300a00 */
[----:B------:R-:W2:Y:S04]  /*5a9a0*/  LDL.LU.64 R42, [R1+0xd68] ;  /* 0x000d6800012a7983 */ /* 0x000ea80000300a00 */
[----:B------:R-:W2:Y:S04]  /*5a9b0*/  LDL.LU.64 R36, [R1+0xd50] ;  /* 0x000d500001247983 */ /* 0x000ea80000300a00 */
[----:B------:R-:W2:Y:S04]  /*5a9c0*/  LDL.LU.64 R38, [R1+0xd58] ;  /* 0x000d580001267983 */ /* 0x000ea80000300a00 */
[----:B------:R-:W2:Y:S04]  /*5a9d0*/  LDL.LU.64 R24, [R1+0xd40] ;  /* 0x000d400001187983 */ /* 0x000ea80000300a00 */
[----:B------:R-:W2:Y:S01]  /*5a9e0*/  LDL.LU.64 R26, [R1+0xd48] ;  /* 0x000d4800011a7983 */ /* 0x000ea20000300a00 */
[----:B------:R-:W-:-:S03]  /*5a9f0*/  IMAD.MOV.U32 R0, RZ, RZ, R58 ;  /* 0x000000ffff007224 */ /* 0x000fc600078e003a */
[----:B------:R-:W2:Y:S04]  /*5aa00*/  LDL.64 R56, [R1+0x28] ;  /* 0x0000280001387983 */ /* 0x000ea80000100a00 */
[----:B------:R-:W2:Y:S04]  /*5aa10*/  LDL R58, [R1+0x20] ;  /* 0x00002000013a7983 */ /* 0x000ea80000100800 */
[----:B------:R-:W2:Y:S04]  /*5aa20*/  LDL R59, [R1+0x24] ;  /* 0x00002400013b7983 */ /* 0x000ea80000100800 */
[----:B0-----:R-:W2:Y:S04]  /*5aa30*/  LDL.LU.64 R16, [R1+0xd30] ;  /* 0x000d300001107983 */ /* 0x001ea80000300a00 */
[----:B-1----:R-:W2:Y:S04]  /*5aa40*/  LDL.LU.64 R18, [R1+0xd38] ;  /* 0x000d380001127983 */ /* 0x002ea80000300a00 */
[----:B------:R-:W2:Y:S04]  /*5aa50*/  LDL R34, [R1+0x30] ;  /* 0x0000300001227983 */ /* 0x000ea80000100800 */
[----:B------:R-:W2:Y:S04]  /*5aa60*/  LDL R35, [R1+0x34] ;  /* 0x0000340001237983 */ /* 0x000ea80000100800 */
[----:B----4-:R-:W4:Y:S04]  /*5aa70*/  LDL R14, [R1] ;  /* 0x00000000010e7983 */ /* 0x010f280000100800 */
[----:B------:R-:W4:Y:S04]  /*5aa80*/  LDL R15, [R1+0x4] ;  /* 0x00000400010f7983 */ /* 0x000f280000100800 */
[----:B------:R-:W4:Y:S04]  /*5aa90*/  LDL.64 R12, [R1+0x8] ;  /* 0x00000800010c7983 */ /* 0x000f280000100a00 */
[----:B------:R0:W-:Y:S01]  /*5aaa0*/  STL [R1+0x3c14], R0 ;  /* 0x003c140001007387 */ /* 0x0001e20000100800 */
[C---:B---3--:R-:W-:Y:S03]  /*5aab0*/  HMMA.16816.F32 R44, R28.reuse, R46, R4 ;  /* 0x0000002e1c2c723c */ /* 0x048fe60000001804 */
[----:B------:R-:W3:Y:S04]  /*5aac0*/  LDL.LU.64 R4, [R1+0xd20] ;  /* 0x000d200001047983 */ /* 0x000ee80000300a00 */
[----:B------:R-:W3:Y:S01]  /*5aad0*/  LDL.LU.64 R6, [R1+0xd28] ;  /* 0x000d280001067983 */ /* 0x000ee20000300a00 */
[C---:B--2---:R-:W-:Y:S06]  /*5aae0*/  HMMA.16816.F32 R40, R28.reuse, R32, R40 ;  /* 0x000000201c28723c */ /* 0x044fec0000001828 */
[C---:B------:R-:W-:Y:S06]  /*5aaf0*/  HMMA.16816.F32 R36, R28.reuse, R20, R36 ;  /* 0x000000141c24723c */ /* 0x040fec0000001824 */
[----:B------:R-:W-:Y:S01]  /*5ab00*/  HMMA.16816.F32 R24, R28, R22, R24 ;  /* 0x000000161c18723c */ /* 0x000fe20000001818 */
[----:B0-----:R-:W-:-:S05]  /*5ab10*/  IMAD.MOV.U32 R0, RZ, RZ, R33 ;  /* 0x000000ffff007224 */ /* 0x001fca00078e0021 */
[----:B------:R-:W-:Y:S01]  /*5ab20*/  HMMA.16816.F32 R16, R28, R8, R16 ;  /* 0x000000081c10723c */ /* 0x000fe20000001810 */
[----:B------:R-:W-:Y:S04]  /*5ab30*/  STL.64 [R1+0xd70], R44 ;  /* 0x000d702c01007387 */ /* 0x000fe80000100a00 */
[----:B------:R-:W-:Y:S04]  /*5ab40*/  STL.64 [R1+0xd78], R46 ;  /* 0x000d782e01007387 */ /* 0x000fe80000100a00 */
[----:B------:R0:W-:Y:S04]  /*5ab50*/  STL [R1+0x3c18], R0 ;  /* 0x003c180001007387 */ /* 0x0001e80000100800 */
[----:B------:R-:W-:Y:S04]  /*5ab60*/  STL.64 [R1+0xd60], R40 ;  /* 0x000d602801007387 */ /* 0x000fe80000100a00 */
[----:B------:R-:W-:Y:S04]  /*5ab70*/  STL.64 [R1+0xd68], R42 ;  /* 0x000d682a01007387 */ /* 0x000fe80000100a00 */
[----:B------:R-:W-:Y:S04]  /*5ab80*/  STL.64 [R1+0xd50], R36 ;  /* 0x000d502401007387 */ /* 0x000fe80000100a00 */
[----:B------:R-:W-:Y:S01]  /*5ab90*/  STL.64 [R1+0xd58], R38 ;  /* 0x000d582601007387 */ /* 0x000fe20000100a00 */
[----:B0-----:R-:W-:-:S05]  /*5aba0*/  IMAD.MOV.U32 R0, RZ, RZ, R23 ;  /* 0x000000ffff007224 */ /* 0x001fca00078e0017 */
[----:B------:R-:W-:Y:S04]  /*5abb0*/  STL [R1+0x3c1c], R0 ;  /* 0x003c1c0001007387 */ /* 0x000fe80000100800 */
[----:B------:R0:W-:Y:S04]  /*5abc0*/  STL.64 [R1+0xd40], R24 ;  /* 0x000d401801007387 */ /* 0x0001e80000100a00 */
[----:B------:R1:W-:Y:S04]  /*5abd0*/  STL.64 [R1+0xd48], R26 ;  /* 0x000d481a01007387 */ /* 0x0003e80000100a00 */
[----:B------:R-:W2:Y:S04]  /*5abe0*/  LDL.LU.64 R44, [R1+0xd10] ;  /* 0x000d1000012c7983 */ /* 0x000ea80000300a00 */
[----:B------:R-:W2:Y:S04]  /*5abf0*/  LDL.LU.64 R46, [R1+0xd18] ;  /* 0x000d1800012e7983 */ /* 0x000ea80000300a00 */
[----:B------:R-:W-:Y:S04]  /*5ac00*/  STL.64 [R1+0xd30], R16 ;  /* 0x000d301001007387 */ /* 0x000fe80000100a00 */
[----:B------:R3:W-:Y:S04]  /*5ac10*/  STL.64 [R1+0xd38], R18 ;  /* 0x000d381201007387 */ /* 0x0007e80000100a00 */
[----:B0-----:R-:W4:Y:S04]  /*5ac20*/  LDL.LU.64 R24, [R1+0xd00] ;  /* 0x000d000001187983 */ /* 0x001f280000300a00 */
[----:B-1----:R-:W4:Y:S04]  /*5ac30*/  LDL.LU.64 R26, [R1+0xd08] ;  /* 0x000d0800011a7983 */ /* 0x002f280000300a00 */
[----:B------:R-:W4:Y:S04]  /*5ac40*/  LDL.LU.64 R20, [R1+0xcf0] ;  /* 0x000cf00001147983 */ /* 0x000f280000300a00 */
[----:B------:R-:W4:Y:S04]  /*5ac50*/  LDL.LU.64 R22, [R1+0xcf8] ;  /* 0x000cf80001167983 */ /* 0x000f280000300a00 */
[----:B------:R-:W4:Y:S04]  /*5ac60*/  LDL.LU.64 R40, [R1+0xce0] ;  /* 0x000ce00001287983 */ /* 0x000f280000300a00 */
[----:B------:R-:W4:Y:S01]  /*5ac70*/  LDL.LU.64 R42, [R1+0xce8] ;  /* 0x000ce800012a7983 */ /* 0x000f220000300a00 */
[----:B---3--:R-:W-:Y:S03]  /*5ac80*/  HMMA.16816.F32 R16, R28, R10, R4 ;  /* 0x0000000a1c10723c */ /* 0x008fe60000001804 */
[----:B------:R-:W3:-:S15]  /*5ac90*/  LDL.LU.64 R4, [R1+0xcd0] ;  /* 0x000cd00001047983 */ /* 0x000ede0000300a00 */
[----:B------:R-:W-:-:S05]  /*5aca0*/  NOP ;  /* 0x0000000000007918 */ /* 0x000fca0000000000 */
[----:B------:R0:W-:Y:S04]  /*5acb0*/  STL.64 [R1+0xd20], R16 ;  /* 0x000d201001007387 */ /* 0x0001e80000100a00 */
[----:B------:R1:W-:Y:S04]  /*5acc0*/  STL.64 [R1+0xd28], R18 ;  /* 0x000d281201007387 */ /* 0x0003e80000100a00 */
[----:B------:R-:W3:Y:S04]  /*5acd0*/  LDL.LU.64 R6, [R1+0xcd8] ;  /* 0x000cd80001067983 */ /* 0x000ee80000300a00 */
[----:B------:R-:W3:Y:S01]  /*5ace0*/  LDL.LU.64 R36, [R1+0xcc0] ;  /* 0x000cc00001247983 */ /* 0x000ee20000300a00 */
[----:B------:R-:W-:-:S03]  /*5acf0*/  IMAD.MOV.U32 R0, RZ, RZ, R11 ;  /* 0x000000ffff007224 */ /* 0x000fc600078e000b */
[----:B------:R-:W3:Y:S04]  /*5ad00*/  LDL.LU.64 R38, [R1+0xcc8] ;  /* 0x000cc80001267983 */ /* 0x000ee80000300a00 */
[----:B0-----:R-:W3:Y:S04]  /*5ad10*/  LDL.LU.64 R16, [R1+0xcb0] ;  /* 0x000cb00001107983 */ /* 0x001ee80000300a00 */
[----:B-1----:R-:W3:Y:S04]  /*5ad20*/  LDL.LU.64 R18, [R1+0xcb8] ;  /* 0x000cb80001127983 */ /* 0x002ee80000300a00 */
[----:B------:R-:W3:Y:S04]  /*5ad30*/  LDL.LU.64 R8, [R1+0xca0] ;  /* 0x000ca00001087983 */ /* 0x000ee80000300a00 */
[----:B------:R-:W3:Y:S01]  /*5ad40*/  LDL.LU.64 R10, [R1+0xca8] ;  /* 0x000ca800010a7983 */ /* 0x000ee20000300a00 */
[C---:B--2---:R-:W-:Y:S03]  /*5ad50*/  HMMA.16816.F32 R32, R28.reuse, R34, R44 ;  /* 0x000000221c20723c */ /* 0x044fe6000000182c */
[----:B------:R0:W-:Y:S04]  /*5ad60*/  STL [R1+0x3c20], R0 ;  /* 0x003c200001007387 */ /* 0x0001e80000100800 */
[----:B------:R-:W2:Y:S04]  /*5ad70*/  LDL.LU.64 R46, [R1+0x3d18] ;  /* 0x003d1800012e7983 */ /* 0x000ea80000300a00 */
[----:B------:R-:W2:Y:S01]  /*5ad80*/  LDL.LU.64 R44, [R1+0x3d10] ;  /* 0x003d1000012c7983 */ /* 0x000ea20000300a00 */
[----:B----4-:R-:W-:Y:S06]  /*5ad90*/  HMMA.16816.F32 R24, R28, R56, R24 ;  /* 0x000000381c18723c */ /* 0x010fec0000001818 */
[----:B0-----:R-:W-:-:S02]  /*5ada0*/  IMAD.MOV.U32 R0, RZ, RZ, R57 ;  /* 0x000000ffff007224 */ /* 0x001fc400078e0039 */
[C---:B------:R-:W-:Y:S06]  /*5adb0*/  HMMA.16816.F32 R56, R28.reuse, R58, R20 ;  /* 0x0000003a1c38723c */ /* 0x040fec0000001814 */
[----:B------:R-:W-:Y:S01]  /*5adc0*/  HMMA.16816.F32 R40, R28, R52, R40 ;  /* 0x000000341c28723c */ /* 0x000fe20000001828 */
[----:B------:R-:W-:Y:S04]  /*5add0*/  STL.64 [R1+0xd10], R32 ;  /* 0x000d102001007387 */ /* 0x000fe80000100a00 */
[----:B------:R0:W-:Y:S04]  /*5ade0*/  STL.64 [R1+0xd18], R34 ;  /* 0x000d182201007387 */ /* 0x0001e80000100a00 */
[----:B0-----:R-:W4:Y:S04]  /*5adf0*/  LDL.LU.64 R34, [R1+0x3d08] ;  /* 0x003d080001227983 */ /* 0x001f280000300a00 */
[----:B------:R-:W2:Y:S04]  /*5ae00*/  LDL.LU.64 R32, [R1+0x3d00] ;  /* 0x003d000001207983 */ /* 0x000ea80000300a00 */
[----:B------:R-:W-:Y:S04]  /*5ae10*/  STL.64 [R1+0xd00], R24 ;  /* 0x000d001801007387 */ /* 0x000fe80000100a00 */
[----:B------:R0:W-:Y:S04]  /*5ae20*/  STL.64 [R1+0xd08], R26 ;  /* 0x000d081a01007387 */ /* 0x0001e80000100a00 */
[----:B0-----:R-:W4:Y:S04]  /*5ae30*/  LDL.LU.64 R26, [R1+0x3cf8] ;  /* 0x003cf800011a7983 */ /* 0x001f280000300a00 */
[----:B------:R-:W2:Y:S04]  /*5ae40*/  LDL.LU.64 R24, [R1+0x3cf0] ;  /* 0x003cf00001187983 */ /* 0x000ea80000300a00 */
[----:B------:R0:W-:Y:S04]  /*5ae50*/  STL [R1+0x3c24], R0 ;  /* 0x003c240001007387 */ /* 0x0001e80000100800 */
[----:B------:R-:W4:Y:S04]  /*5ae60*/  LDL.LU.64 R22, [R1+0x3ce8] ;  /* 0x003ce80001167983 */ /* 0x000f280000300a00 */
[----:B------:R-:W2:Y:S04]  /*5ae70*/  LDL.LU.64 R20, [R1+0x3ce0] ;  /* 0x003ce00001147983 */ /* 0x000ea80000300a00 */
[----:B------:R-:W-:Y:S04]  /*5ae80*/  STL.64 [R1+0xcf0], R56 ;  /* 0x000cf03801007387 */ /* 0x000fe80000100a00 */
[----:B------:R1:W-:Y:S01]  /*5ae90*/  STL.64 [R1+0xcf8], R58 ;  /* 0x000cf83a01007387 */ /* 0x0003e20000100a00 */
[----:B0-----:R-:W-:-:S03]  /*5aea0*/  IMAD.MOV.U32 R0, RZ, RZ, R53 ;  /* 0x000000ffff007224 */ /* 0x001fc600078e0035 */
[----:B-1----:R-:W4:Y:S04]  /*5aeb0*/  LDL.LU.64 R58, [R1+0x3cd8] ;  /* 0x003cd800013a7983 */ /* 0x002f280000300a00 */
[----:B------:R-:W2:Y:S04]  /*5aec0*/  LDL.LU.64 R56, [R1+0x3cd0] ;  /* 0x003cd00001387983 */ /* 0x000ea80000300a00 */
[----:B------:R0:W-:Y:S04]  /*5aed0*/  STL [R1+0x3c28], R0 ;  /* 0x003c280001007387 */ /* 0x0001e80000100800 */
[----:B------:R-:W-:Y:S04]  /*5aee0*/  STL.64 [R1+0xce0], R40 ;  /* 0x000ce02801007387 */ /* 0x000fe80000100a00 */
[----:B------:R-:W-:Y:S04]  /*5aef0*/  STL.64 [R1+0xce8], R42 ;  /* 0x000ce82a01007387 */ /* 0x000fe80000100a00 */
[----:B------:R-:W4:Y:S01]  /*5af00*/  LDL.LU.64 R52, [R1+0xc90] ;  /* 0x000c900001347983 */ /* 0x000f220000300a00 */
[C---:B---3--:R-:W-:Y:S03]  /*5af10*/  HMMA.16816.F32 R4, R28.reuse, R54, R4 ;  /* 0x000000361c04723c */ /* 0x048fe60000001804 */
[----:B------:R-:W4:Y:S03]  /*5af20*/  LDL.LU.64 R54, [R1+0xc98] ;  /* 0x000c980001367983 */ /* 0x000f260000300a00 */
[----:B------:R-:W-:Y:S06]  /*5af30*/  HMMA.16816.F32 R36, R28, R12, R36 ;  /* 0x0000000c1c24723c */ /* 0x000fec0000001824 */
[----:B0-----:R-:W-:-:S02]  /*5af40*/  IMAD.MOV.U32 R0, RZ, RZ, R13 ;  /* 0x000000ffff007224 */ /* 0x001fc400078e000d */
[C---:B------:R-:W-:Y:S06]  /*5af50*/  HMMA.16816.F32 R12, R28.reuse, R14, R16 ;  /* 0x0000000e1c0c723c */ /* 0x040fec0000001810 */
[C---:B------:R-:W-:Y:S03]  /*5af60*/  HMMA.16816.F32 R8, R28.reuse, R60, R8 ;  /* 0x0000003c1c08723c */ /* 0x040fe60000001808 */
[----:B------:R0:W-:Y:S04]  /*5af70*/  STL.64 [R1+0xcd0], R4 ;  /* 0x000cd00401007387 */ /* 0x0001e80000100a00 */
[----:B------:R1:W-:Y:S04]  /*5af80*/  STL.64 [R1+0xcd8], R6 ;  /* 0x000cd80601007387 */ /* 0x0003e80000100a00 */
[----:B0-----:R-:W2:Y:S04]  /*5af90*/  LDL.LU.64 R4, [R1+0xc80] ;  /* 0x000c800001047983 */ /* 0x001ea80000300a00 */
[----:B-1----:R-:W2:Y:S04]  /*5afa0*/  LDL.LU.64 R6, [R1+0xc88] ;  /* 0x000c880001067983 */ /* 0x002ea80000300a00 */
[----:B------:R-:W-:Y:S04]  /*5afb0*/  STL.64 [R1+0xcc0], R36 ;  /* 0x000cc02401007387 */ /* 0x000fe80000100a00 */
[----:B------:R-:W-:Y:S04]  /*5afc0*/  STL.64 [R1+0xcc8], R38 ;  /* 0x000cc82601007387 */ /* 0x000fe80000100a00 */
[----:B------:R-:W3:Y:S04]  /*5afd0*/  LDL.LU.64 R16, [R1+0xc70] ;  /* 0x000c700001107983 */ /* 0x000ee80000300a00 */
[----:B------:R0:W-:Y:S04]  /*5afe0*/  STL.64 [R1+0xcb0], R12 ;  /* 0x000cb00c01007387 */ /* 0x0001e80000100a00 */
[----:B------:R1:W-:Y:S04]  /*5aff0*/  STL.64 [R1+0xcb8], R14 ;  /* 0x000cb80e01007387 */ /* 0x0003e80000100a00 */
[----:B------:R-:W3:Y:S04]  /*5b000*/  LDL.LU.64 R18, [R1+0xc78] ;  /* 0x000c780001127983 */ /* 0x000ee80000300a00 */
[----:B------:R1:W-:Y:S04]  /*5b010*/  STL.64 [R1+0xca0], R8 ;  /* 0x000ca00801007387 */ /* 0x0003e80000100a00 */
[----:B------:R1:W-:Y:S04]  /*5b020*/  STL.64 [R1+0xca8], R10 ;  /* 0x000ca80a01007387 */ /* 0x0003e80000100a00 */
[----:B0-----:R-:W3:Y:S04]  /*5b030*/  LDL.LU.64 R12, [R1+0xc60] ;  /* 0x000c6000010c7983 */ /* 0x001ee80000300a00 */
[----:B-1----:R-:W3:Y:S04]  /*5b040*/  LDL.LU.64 R14, [R1+0xc68] ;  /* 0x000c6800010e7983 */ /* 0x002ee80000300a00 */
[----:B------:R-:W3:Y:S04]  /*5b050*/  LDL.LU.64 R8, [R1+0xc50] ;  /* 0x000c500001087983 */ /* 0x000ee80000300a00 */
[----:B------:R-:W3:Y:S04]  /*5b060*/  LDL.LU.64 R10, [R1+0xc58] ;  /* 0x000c5800010a7983 */ /* 0x000ee80000300a00 */
[----:B------:R-:W3:Y:S04]  /*5b070*/  LDL.LU.64 R40, [R1+0xc20] ;  /* 0x000c200001287983 */ /* 0x000ee80000300a00 */
[----:B------:R-:W3:Y:S04]  /*5b080*/  LDL.LU.64 R42, [R1+0xc28] ;  /* 0x000c2800012a7983 */ /* 0x000ee80000300a00 */
[----:B------:R-:W3:Y:S04]  /*5b090*/  LDL.LU.64 R36, [R1+0xc10] ;  /* 0x000c100001247983 */ /* 0x000ee80000300a00 */
[----:B------:R-:W3:Y:S04]  /*5b0a0*/  LDL.LU.64 R38, [R1+0xc18] ;  /* 0x000c180001267983 */ /* 0x000ee80000300a00 */
[----:B------:R-:W-:Y:S01]  /*5b0b0*/  STL.64 [R1+0x3c40], R60 ;  /* 0x003c403c01007387 */ /* 0x000fe20000100a00 */
[----:B----4-:R-:W-:-:S15]  /*5b0c0*/  HMMA.16816.F32 R52, R28, R58, R52 ;  /* 0x0000003a1c34723c */ /* 0x010fde0000001834 */
[----:B------:R-:W-:-:S08]  /*5b0d0*/  NOP ;  /* 0x0000000000007918 */ /* 0x000fd00000000000 */
[----:B------:R-:W-:Y:S04]  /*5b0e0*/  STL.64 [R1+0xc90], R52 ;  /* 0x000c903401007387 */ /* 0x000fe80000100a00 */
[----:B------:R0:W-:Y:S04]  /*5b0f0*/  STL.64 [R1+0xc98], R54 ;  /* 0x000c983601007387 */ /* 0x0001e80000100a00 */
[----:B0-----:R-:W4:Y:S04]  /*5b100*/  LDL.LU.64 R54, [R1+0x3cc8] ;  /* 0x003cc80001367983 */ /* 0x001f280000300a00 */
[----:B------:R-:W4:Y:S01]  /*5b110*/  LDL.LU.64 R52, [R1+0x3cc0] ;  /* 0x003cc00001347983 */ /* 0x000f220000300a00 */
[C---:B--2---:R-:W-:Y:S06]  /*5b120*/  HMMA.16816.F32 R4, R28.reuse, R56, R4 ;  /* 0x000000381c04723c */ /* 0x044fec0000001804 */
[----:B---3--:R-:W-:-:S15]  /*5b130*/  HMMA.16816.F32 R8, R28, R2, R8 ;  /* 0x000000021c08723c */ /* 0x008fde0000001808 */
[----:B------:R-:W-:-:S02]  /*5b140*/  NOP ;  /* 0x0000000000007918 */ /* 0x000fc40000000000 */
[----:B------:R0:W-:Y:S04]  /*5b150*/  STL.64 [R1+0xc80], R4 ;  /* 0x000c800401007387 */ /* 0x0001e80000100a00 */
[----:B------:R1:W-:Y:S04]  /*5b160*/  STL.64 [R1+0xc88], R6 ;  /* 0x000c880601007387 */ /* 0x0003e80000100a00 */
[----:B0-----:R-:W2:Y:S04]  /*5b170*/  LDL.LU.64 R4, [R1+0xc00] ;  /* 0x000c000001047983 */ /* 0x001ea80000300a00 */
[----:B-1----:R-:W2:Y:S04]  /*5b180*/  LDL.LU.64 R6, [R1+0xc08] ;  /* 0x000c080001067983 */ /* 0x002ea80000300a00 */
[----:B------:R-:W-:Y:S04]  /*5b190*/  STL.64 [R1+0x3b20], R58 ;  /* 0x003b203a01007387 */ /* 0x000fe80000100a00 */
[----:B------:R0:W-:Y:S04]  /*5b1a0*/  STL.64 [R1+0x3b18], R56 ;  /* 0x003b183801007387 */ /* 0x0001e80000100a00 */
[----:B0-----:R-:W3:Y:S04]  /*5b1b0*/  LDL.LU.64 R56, [R1+0xc30] ;  /* 0x000c300001387983 */ /* 0x001ee80000300a00 */
[----:B------:R-:W3:Y:S01]  /*5b1c0*/  LDL.LU.64 R58, [R1+0xc38] ;  /* 0x000c3800013a7983 */ /* 0x000ee20000300a00 */
[C---:B----4-:R-:W-:Y:S06]  /*5b1d0*/  HMMA.16816.F32 R16, R28.reuse, R54, R16 ;  /* 0x000000361c10723c */ /* 0x050fec0000001810 */
[----:B------:R-:W-:-:S15]  /*5b1e0*/  HMMA.16816.F32 R12, R28, R52, R12 ;  /* 0x000000341c0c723c */ /* 0x000fde000000180c */
[----:B------:R-:W-:-:S02]  /*5b1f0*/  NOP ;  /* 0x0000000000007918 */ /* 0x000fc40000000000 */
[----:B------:R-:W-:Y:S04]  /*5b200*/  STL.64 [R1+0xc70], R16 ;  /* 0x000c701001007387 */ /* 0x000fe80000100a00 */
[----:B------:R0:W-:Y:S04]  /*5b210*/  STL.64 [R1+0xc78], R18 ;  /* 0x000c781201007387 */ /* 0x0001e80000100a00 */
[----:B0-----:R-:W4:Y:S04]  /*5b220*/  LDL.LU.64 R18, [R1+0x3cb8] ;  /* 0x003cb80001127983 */ /* 0x001f280000300a00 */
[----:B------:R-:W2:Y:S04]  /*5b230*/  LDL.LU.64 R16, [R1+0x3cb0] ;  /* 0x003cb00001107983 */ /* 0x000ea80000300a00 */
[----:B------:R-:W-:Y:S04]  /*5b240*/  STL.64 [R1+0xc60], R12 ;  /* 0x000c600c01007387 */ /* 0x000fe80000100a00 */
[----:B------:R0:W-:Y:S04]  /*5b250*/  STL.64 [R1+0xc68], R14 ;  /* 0x000c680e01007387 */ /* 0x0001e80000100a00 */
[----:B0-----:R-:W4:Y:S04]  /*5b260*/  LDL.LU.64 R14, [R1+0x3ca8] ;  /* 0x003ca800010e7983 */ /* 0x001f280000300a00 */
[----:B------:R-:W3:Y:S04]  /*5b270*/  LDL.LU.64 R12, [R1+0x3ca0] ;  /* 0x003ca000010c7983 */ /* 0x000ee80000300a00 */
[----:B------:R-:W-:Y:S04]  /*5b280*/  STL.64 [R1+0x3b10], R54 ;  /* 0x003b103601007387 */ /* 0x000fe80000100a00 */
[----:B------:R0:W-:Y:S04]  /*5b290*/  STL.64 [R1+0x3b08], R52 ;  /* 0x003b083401007387 */ /* 0x0001e80000100a00 */
[----:B0-----:R-:W2:Y:S04]  /*5b2a0*/  LDL.LU.64 R52, [R1+0xc40] ;  /* 0x000c400001347983 */ /* 0x001ea80000300a00 */
[----:B------:R-:W2:Y:S04]  /*5b2b0*/  LDL.LU.64 R54, [R1+0xc48] ;  /* 0x000c480001367983 */ /* 0x000ea80000300a00 */
[----:B------:R-:W-:Y:S04]  /*5b2c0*/  STL.64 [R1+0xc50], R8 ;  /* 0x000c500801007387 */ /* 0x000fe80000100a00 */
[----:B------:R0:W-:Y:S04]  /*5b2d0*/  STL.64 [R1+0xc58], R10 ;  /* 0x000c580a01007387 */ /* 0x0001e80000100a00 */
[----:B0-----:R-:W4:Y:S04]  /*5b2e0*/  LDL.LU.64 R10, [R1+0x3c98] ;  /* 0x003c9800010a7983 */ /* 0x001f280000300a00 */
[----:B------:R-:W2:Y:S01]  /*5b2f0*/  LDL.LU.64 R8, [R1+0x3c90] ;  /* 0x003c900001087983 */ /* 0x000ea20000300a00 */
[C---:B---3--:R-:W-:Y:S06]  /*5b300*/  HMMA.16816.F32 R40, R28.reuse, R12, R40 ;  /* 0x0000000c1c28723c */ /* 0x048fec0000001828 */
[----:B--2---:R-:W-:-:S15]  /*5b310*/  HMMA.16816.F32 R52, R28, R8, R52 ;  /* 0x000000081c34723c */ /* 0x004fde0000001834 */
[----:B------:R-:W-:-:S08]  /*5b320*/  NOP ;  /* 0x0000000000007918 */ /* 0x000fd00000000000 */
[----:B------:R-:W-:Y:S04]  /*5b330*/  STL.64 [R1+0xc40], R52 ;  /* 0x000c403401007387 */ /* 0x000fe80000100a00 */
[----:B------:R4:W-:Y:S02]  /*5b340*/  STL.64 [R1+0xc48], R54 ;  /* 0x000c483601007387 */ /* 0x0009e40000100a00 */
[C---:B----4-:R-:W-:Y:S06]  /*5b350*/  HMMA.16816.F32 R52, R28.reuse, R10, R56 ;  /* 0x0000000a1c34723c */ /* 0x050fec0000001838 */
[----:B------:R-:W-:Y:S04]  /*5b360*/  STL.64 [R1+0x3af0], R10 ;  /* 0x003af00a01007387 */ /* 0x000fe80000100a00 */
[----:B------:R0:W-:Y:S01]  /*5b370*/  STL.64 [R1+0x3ae8], R8 ;  /* 0x003ae80801007387 */ /* 0x0001e20000100a00 */
[C---:B------:R-:W-:Y:S06]  /*5b380*/  HMMA.16816.F32 R36, R28.reuse, R14, R36 ;  /* 0x0000000e1c24723c */ /* 0x040fec0000001824 */
[C---:B------:R-:W-:Y:S06]  /*5b390*/  HMMA.16816.F32 R4, R28.reuse, R16, R4 ;  /* 0x000000101c04723c */ /* 0x040fec0000001804 */
[----:B------:R-:W-:Y:S04]  /*5b3a0*/  STL.64 [R1+0xc30], R52 ;  /* 0x000c303401007387 */ /* 0x000fe80000100a00 */
[----:B------:R-:W-:Y:S04]  /*5b3b0*/  STL.64 [R1+0xc38], R54 ;  /* 0x000c383601007387 */ /* 0x000fe80000100a00 */
[----:B0-----:R-:W2:Y:S04]  /*5b3c0*/  LDL.LU.64 R8, [R1+0xbf0] ;  /* 0x000bf00001087983 */ /* 0x001ea80000300a00 */
[----:B------:R0:W-:Y:S04]  /*5b3d0*/  STL.64 [R1+0xc20], R40 ;  /* 0x000c202801007387 */ /* 0x0001e80000100a00 */
[----:B------:R1:W-:Y:S04]  /*5b3e0*/  STL.64 [R1+0xc28], R42 ;  /* 0x000c282a01007387 */ /* 0x0003e80000100a00 */
[----:B------:R-:W2:Y:S04]  /*5b3f0*/  LDL.LU.64 R10, [R1+0xbf8] ;  /* 0x000bf800010a7983 */ /* 0x000ea80000300a00 */
[----:B------:R3:W-:Y:S04]  /*5b400*/  STL.64 [R1+0xc10], R36 ;  /* 0x000c102401007387 */ /* 0x0007e80000100a00 */
[----:B------:R4:W-:Y:S04]  /*5b410*/  STL.64 [R1+0xc18], R38 ;  /* 0x000c182601007387 */ /* 0x0009e80000100a00 */
[----:B------:R-:W-:Y:S04]  /*5b420*/  STL.64 [R1+0x3b00], R14 ;  /* 0x003b000e01007387 */ /* 0x000fe80000100a00 */
[----:B------:R4:W-:Y:S04]  /*5b430*/  STL.64 [R1+0x3af8], R12 ;  /* 0x003af80c01007387 */ /* 0x0009e80000100a00 */
[----:B0-----:R-:W2:Y:S04]  /*5b440*/  LDL.LU.64 R40, [R1+0xbe0] ;  /* 0x000be00001287983 */ /* 0x001ea80000300a00 */
[----:B-1----:R-:W2:Y:S04]  /*5b450*/  LDL.LU.64 R42, [R1+0xbe8] ;  /* 0x000be800012a7983 */ /* 0x002ea80000300a00 */
[----:B------:R0:W-:Y:S04]  /*5b460*/  STL.64 [R1+0xc00], R4 ;  /* 0x000c000401007387 */ /* 0x0001e80000100a00 */
[----:B------:R1:W-:Y:S04]  /*5b470*/  STL.64 [R1+0xc08], R6 ;  /* 0x000c080601007387 */ /* 0x0003e80000100a00 */
[----:B---3--:R-:W3:Y:S04]  /*5b480*/  LDL.LU.64 R36, [R1+0xbd0] ;  /* 0x000bd00001247983 */ /* 0x008ee80000300a00 */
[----:B----4-:R-:W3:Y:S04]  /*5b490*/  LDL.LU.64 R38, [R1+0xbd8] ;  /* 0x000bd80001267983 */ /* 0x010ee80000300a00 */
[----:B------:R-:W4:Y:S04]  /*5b4a0*/  LDL.LU.64 R12, [R1+0xbc0] ;  /* 0x000bc000010c7983 */ /* 0x000f280000300a00 */
[----:B------:R-:W4:Y:S04]  /*5b4b0*/  LDL.LU.64 R14, [R1+0xbc8] ;  /* 0x000bc800010e7983 */ /* 0x000f280000300a00 */
[----:B------:R-:W3:Y:S04]  /*5b4c0*/  LDL.LU R58, [R1+0x2990] ;  /* 0x00299000013a7983 */ /* 0x000ee80000300800 */
[----:B0-----:R-:W3:Y:S04]  /*5b4d0*/  LDL.LU R4, [R1+0x298c] ;  /* 0x00298c0001047983 */ /* 0x001ee80000300800 */
[----:B------:R-:W3:Y:S04]  /*5b4e0*/  LDL.LU R59, [R1+0x2998] ;  /* 0x00299800013b7983 */ /* 0x000ee80000300800 */
[----:B------:R-:W3:Y:S04]  /*5b4f0*/  LDL.LU R5, [R1+0x2994] ;  /* 0x0029940001057983 */ /* 0x000ee80000300800 */
[----:B------:R-:W3:Y:S04]  /*5b500*/  LDL.LU R60, [R1+0x29a0] ;  /* 0x0029a000013c7983 */ /* 0x000ee80000300800 */
[----:B-1----:R-:W3:Y:S04]  /*5b510*/  LDL.LU R6, [R1+0x299c] ;  /* 0x00299c0001067983 */ /* 0x002ee80000300800 */
[----:B------:R-:W3:Y:S04]  /*5b520*/  LDL.LU R61, [R1+0x29a8] ;  /* 0x0029a800013d7983 */ /* 0x000ee80000300800 */
[----:B------:R-:W3:Y:S01]  /*5b530*/  LDL.LU R7, [R1+0x29a4] ;  /* 0x0029a40001077983 */ /* 0x000ee20000300800 */
[C---:B--2---:R-:W-:Y:S03]  /*5b540*/  HMMA.16816.F32 R52, R28.reuse, R18, R8 ;  /* 0x000000121c34723c */ /* 0x044fe60000001808 */
[----:B------:R-:W2:Y:S04]  /*5b550*/  LDL.LU.64 R8, [R1+0xbb0] ;  /* 0x000bb00001087983 */ /* 0x000ea80000300a00 */
[----:B------:R-:W2:Y:S01]  /*5b560*/  LDL.LU.64 R10, [R1+0xbb8] ;  /* 0x000bb800010a7983 */ /* 0x000ea20000300a00 */
[----:B------:R-:W-:-:S15]  /*5b570*/  HMMA.16816.F32 R40, R28, R20, R40 ;  /* 0x000000141c28723c */ /* 0x000fde0000001828 */
[----:B------:R-:W-:Y:S04]  /*5b580*/  STL.64 [R1+0xbf0], R52 ;  /* 0x000bf03401007387 */ /* 0x000fe80000100a00 */
[----:B------:R-:W-:Y:S04]  /*5b590*/  STL.64 [R1+0xbf8], R54 ;  /* 0x000bf83601007387 */ /* 0x000fe80000100a00 */
[----:B------:R-:W-:Y:S04]  /*5b5a0*/  STL.64 [R1+0x3b30], R18 ;  /* 0x003b301201007387 */ /* 0x000fe80000100a00 */
[----:B------:R3:W-:Y:S01]  /*5b5b0*/  STL.64 [R1+0x3b28], R16 ;  /* 0x003b281001007387 */ /* 0x0007e20000100a00 */
[C---:B----4-:R-:W-:Y:S06]  /*5b5c0*/  HMMA.16816.F32 R12, R28.reuse, R24, R12 ;  /* 0x000000181c0c723c */ /* 0x050fec000000180c */
[C---:B---3--:R-:W-:Y:S06]  /*5b5d0*/  HMMA.16816.F32 R16, R28.reuse, R22, R36 ;  /* 0x000000161c10723c */ /* 0x048fec0000001824 */
[----:B------:R-:W-:Y:S04]  /*5b5e0*/  STL.64 [R1+0x3b40], R22 ;  /* 0x003b401601007387 */ /* 0x000fe80000100a00 */
[----:B------:R0:W-:Y:S04]  /*5b5f0*/  STL.64 [R1+0xbe0], R40 ;  /* 0x000be02801007387 */ /* 0x0001e80000100a00 */
[----:B------:R1:W-:Y:S04]  /*5b600*/  STL.64 [R1+0xbe8], R42 ;  /* 0x000be82a01007387 */ /* 0x0003e80000100a00 */
[----:B------:R3:W-:Y:S05]  /*5b610*/  STL.64 [R1+0x3b38], R20 ;  /* 0x003b381401007387 */ /* 0x0007ea0000100a00 */
[----:B------:R4:W-:Y:S04]  /*5b620*/  STL.64 [R1+0xbd0], R16 ;  /* 0x000bd01001007387 */ /* 0x0009e80000100a00 */
[----:B------:R4:W-:Y:S04]  /*5b630*/  STL.64 [R1+0xbd8], R18 ;  /* 0x000bd81201007387 */ /* 0x0009e80000100a00 */
[----:B0-----:R-:W2:Y:S04]  /*5b640*/  LDL.LU.64 R40, [R1+0xba0] ;  /* 0x000ba00001287983 */ /* 0x001ea80000300a00 */
[----:B-1----:R-:W2:Y:S04]  /*5b650*/  LDL.LU.64 R42, [R1+0xba8] ;  /* 0x000ba800012a7983 */ /* 0x002ea80000300a00 */
[----:B------:R0:W-:Y:S04]  /*5b660*/  STL.64 [R1+0xbc0], R12 ;  /* 0x000bc00c01007387 */ /* 0x0001e80000100a00 */
[----:B------:R1:W-:Y:S04]  /*5b670*/  STL.64 [R1+0xbc8], R14 ;  /* 0x000bc80e01007387 */ /* 0x0003e80000100a00 */
[----:B------:R-:W2:Y:S04]  /*5b680*/  LDL.LU.64 R36, [R1+0xb90] ;  /* 0x000b900001247983 */ /* 0x000ea80000300a00 */
[----:B------:R-:W2:Y:S04]  /*5b690*/  LDL.LU.64 R38, [R1+0xb98] ;  /* 0x000b980001267983 */ /* 0x000ea80000300a00 */
[----:B------:R-:W2:Y:S04]  /*5b6a0*/  LDL.LU.64 R52, [R1+0xb70] ;  /* 0x000b700001347983 */ /* 0x000ea80000300a00 */
[----:B------:R-:W2:Y:S04]  /*5b6b0*/  LDL.LU.64 R54, [R1+0xb78] ;  /* 0x000b780001367983 */ /* 0x000ea80000300a00 */
[----:B---3--:R-:W3:Y:S04]  /*5b6c0*/  LDL.LU.64 R20, [R1+0xb60] ;  /* 0x000b600001147983 */ /* 0x008ee80000300a00 */
[----:B------:R-:W3:Y:S04]  /*5b6d0*/  LDL.LU.64 R22, [R1+0xb68] ;  /* 0x000b680001167983 */ /* 0x000ee80000300a00 */
[----:B----4-:R-:W4:Y:S04]  /*5b6e0*/  LDL.LU.64 R16, [R1+0xb50] ;  /* 0x000b500001107983 */ /* 0x010f280000300a00 */
[----:B------:R-:W4:Y:S04]  /*5b6f0*/  LDL.LU.64 R18, [R1+0xb58] ;  /* 0x000b580001127983 */ /* 0x000f280000300a00 */
[----:B0-----:R-:W3:Y:S04]  /*5b700*/  LDL.LU.64 R12, [R1+0xb40] ;  /* 0x000b4000010c7983 */ /* 0x001ee80000300a00 */
[----:B-1----:R-:W3:Y:S01]  /*5b710*/  LDL.LU.64 R14, [R1+0xb48] ;  /* 0x000b4800010e7983 */ /* 0x002ee20000300a00 */
[----:B--2---:R-:W-:-:S15]  /*5b720*/  HMMA.16816.F32 R8, R28, R26, R8 ;  /* 0x0000001a1c08723c */ /* 0x004fde0000001808 */
[----:B------:R-:W-:-:S08]  /*5b730*/  NOP ;  /* 0x0000000000007918 */ /* 0x000fd00000000000 */
[----:B------:R0:W-:Y:S04]  /*5b740*/  STL.64 [R1+0xbb0], R8 ;  /* 0x000bb00801007387 */ /* 0x0001e80000100a00 */
[----:B------:R1:W-:Y:S04]  /*5b750*/  STL.64 [R1+0xbb8], R10 ;  /* 0x000bb80a01007387 */ /* 0x0003e80000100a00 */
[----:B0-----:R-:W2:Y:S04]  /*5b760*/  LDL.LU.64 R8, [R1+0xb30] ;  /* 0x000b300001087983 */ /* 0x001ea80000300a00 */
[----:B-1----:R-:W2:Y:S04]  /*5b770*/  LDL.LU.64 R10, [R1+0xb38] ;  /* 0x000b3800010a7983 */ /* 0x002ea80000300a00 */
[----:B------:R-:W-:Y:S04]  /*5b780*/  STL.64 [R1+0x3ad0], R26 ;  /* 0x003ad01a01007387 */ /* 0x000fe80000100a00 */
[----:B------:R0:W-:Y:S04]  /*5b790*/  STL.64 [R1+0x3ac8], R24 ;  /* 0x003ac81801007387 */ /* 0x0001e80000100a00 */
[----:B0-----:R-:W4:Y:S04]  /*5b7a0*/  LDL.LU.64 R24, [R1+0xb80] ;  /* 0x000b800001187983 */ /* 0x001f280000300a00 */
[----:B------:R-:W4:Y:S01]  /*5b7b0*/  LDL.LU.64 R26, [R1+0xb88] ;  /* 0x000b8800011a7983 */ /* 0x000f220000300a00 */
[C---:B------:R-:W-:Y:S06]  /*5b7c0*/  HMMA.16816.F32 R40, R28.reuse, R32, R40 ;  /* 0x000000201c28723c */ /* 0x040fec0000001828 */
[----:B------:R-:W-:-:S15]  /*5b7d0*/  HMMA.16816.F32 R36, R28, R34, R36 ;  /* 0x000000221c24723c */ /* 0x000fde0000001824 */
[----:B------:R-:W-:-:S02]  /*5b7e0*/  NOP ;  /* 0x0000000000007918 */ /* 0x000fc40000000000 */
[----:B------:R-:W-:Y:S04]  /*5b7f0*/  STL.64 [R1+0xba0], R40 ;  /* 0x000ba02801007387 */ /* 0x000fe80000100a00 */
[----:B------:R0:W-:Y:S04]  /*5b800*/  STL.64 [R1+0xba8], R42 ;  /* 0x000ba82a01007387 */ /* 0x0001e80000100a00 */
[----:B0-----:R-:W4:Y:S04]  /*5b810*/  LDL.LU.64 R42, [R1+0x3c88] ;  /* 0x003c8800012a7983 */ /* 0x001f280000300a00 */
[----:B------:R-:W4:Y:S04]  /*5b820*/  LDL.LU.64 R40, [R1+0x3c80] ;  /* 0x003c800001287983 */ /* 0x000f280000300a00 */
[----:B------:R-:W-:Y:S04]  /*5b830*/  STL.64 [R1+0xb90], R36 ;  /* 0x000b902401007387 */ /* 0x000fe80000100a00 */
[----:B------:R0:W-:Y:S04]  /*5b840*/  STL.64 [R1+0xb98], R38 ;  /* 0x000b982601007387 */ /* 0x0001e80000100a00 */
[----:B0-----:R-:W4:Y:S04]  /*5b850*/  LDL.LU.64 R38, [R1+0x3c78] ;  /* 0x003c780001267983 */ /* 0x001f280000300a00 */
[----:B------:R-:W4:Y:S04]  /*5b860*/  LDL.LU.64 R36, [R1+0x3c70] ;  /* 0x003c700001247983 */ /* 0x000f280000300a00 */
[----:B------:R-:W-:Y:S04]  /*5b870*/  STL.64 [R1+0x3ab0], R34 ;  /* 0x003ab02201007387 */ /* 0x000fe80000100a00 */
[----:B------:R0:W-:Y:S01]  /*5b880*/  STL.64 [R1+0x3aa8], R32 ;  /* 0x003aa82001007387 */ /* 0x0001e20000100a00 */
[C---:B---3--:R-:W-:Y:S06]  /*5b890*/  HMMA.16816.F32 R12, R28.reuse, R44, R12 ;  /* 0x0000002c1c0c723c */ /* 0x048fec000000180c */
[C---:B--2---:R-:W-:Y:S06]  /*5b8a0*/  HMMA.16816.F32 R8, R28.reuse, R46, R8 ;  /* 0x0000002e1c08723c */ /* 0x044fec0000001808 */
[C---:B----4-:R-:W-:Y:S06]  /*5b8b0*/  HMMA.16816.F32 R20, R28.reuse, R40, R20 ;  /* 0x000000281c14723c */ /* 0x050fec0000001814 */
[C---:B------:R-:W-:Y:S06]  /*5b8c0*/  HMMA.16816.F32 R16, R28.reuse, R42, R16 ;  /* 0x0000002a1c10723c */ /* 0x040fec0000001810 */
[C---:B0-----:R-:W-:Y:S06]  /*5b8d0*/  HMMA.16816.F32 R32, R28.reuse, R36, R24 ;  /* 0x000000241c20723c */ /* 0x041fec0000001818 */
[----:B------:R-:W-:Y:S06]  /*5b8e0*/  HMMA.16816.F32 R24, R28, R38, R52 ;  /* 0x000000261c18723c */ /* 0x000fec0000001834 */
[----:B------:R-:W-:Y:S11]  /*5b8f0*/  STL.64 [R1+0x3a90], R38 ;  /* 0x003a902601007387 */ /* 0x000ff60000100a00 */
[----:B------:R-:W-:Y:S04]  /*5b900*/  STL.64 [R1+0xb80], R32 ;  /* 0x000b802001007387 */ /* 0x000fe80000100a00 */
[----:B------:R-:W-:Y:S04]  /*5b910*/  STL.64 [R1+0xb88], R34 ;  /* 0x000b882201007387 */ /* 0x000fe80000100a00 */
[----:B------:R-:W-:Y:S04]  /*5b920*/  STL.64 [R1+0x3a88], R36 ;  /* 0x003a882401007387 */ /* 0x000fe80000100a00 */
[----:B------:R-:W-:Y:S04]  /*5b930*/  STL.64 [R1+0xb70], R24 ;  /* 0x000b701801007387 */ /* 0x000fe80000100a00 */
[----:B------:R-:W-:Y:S04]  /*5b940*/  STL.64 [R1+0xb78], R26 ;  /* 0x000b781a01007387 */ /* 0x000fe80000100a00 */
[----:B------:R-:W-:Y:S04]  /*5b950*/  STL.64 [R1+0x3aa0], R42 ;  /* 0x003aa02a01007387 */ /* 0x000fe80000100a00 */
[----:B------:R0:W-:Y:S04]  /*5b960*/  STL.64 [R1+0xb60], R20 ;  /* 0x000b601401007387 */ /* 0x0001e80000100a00 */
[----:B------:R1:W-:Y:S04]  /*5b970*/  STL.64 [R1+0xb68], R22 ;  /* 0x000b681601007387 */ /* 0x0003e80000100a00 */
[----:B------:R-:W-:Y:S04]  /*5b980*/  STL.64 [R1+0x3a98], R40 ;  /* 0x003a982801007387 */ /* 0x000fe80000100a00 */
[----:B------:R-:W-:Y:S04]  /*5b990*/  STL.64 [R1+0xb50], R16 ;  /* 0x000b501001007387 */ /* 0x000fe80000100a00 */
[----:B------:R-:W-:Y:S04]  /*5b9a0*/  STL.64 [R1+0xb58], R18 ;  /* 0x000b581201007387 */ /* 0x000fe80000100a00 */
[----:B------:R2:W-:Y:S04]  /*5b9b0*/  STL.64 [R1+0xb40], R12 ;  /* 0x000b400c01007387 */ /* 0x0005e80000100a00 */
[----:B------:R3:W-:Y:S04]  /*5b9c0*/  STL.64 [R1+0xb48], R14 ;  /* 0x000b480e01007387 */ /* 0x0007e80000100a00 */
[----:B------:R-:W-:Y:S04]  /*5b9d0*/  STL.64 [R1+0x3ac0], R46 ;  /* 0x003ac02e01007387 */ /* 0x000fe80000100a00 */
[----:B------:R-:W-:Y:S04]  /*5b9e0*/  STL.64 [R1+0x3ab8], R44 ;  /* 0x003ab82c01007387 */ /* 0x000fe80000100a00 */
[----:B------:R4:W-:Y:S04]  /*5b9f0*/  STL.64 [R1+0xb30], R8 ;  /* 0x000b300801007387 */ /* 0x0009e80000100a00 */
[----:B------:R4:W-:Y:S04]  /*5ba00*/  STL.64 [R1+0xb38], R10 ;  /* 0x000b380a01007387 */ /* 0x0009e80000100a00 */
[----:B0-----:R-:W4:Y:S04]  /*5ba10*/  LDL.LU.64 R20, [R1+0x1300] ;  /* 0x0013000001147983 */ /* 0x001f280000300a00 */
[----:B-1----:R-:W4:Y:S04]  /*5ba20*/  LDL.LU.64 R22, [R1+0x1308] ;  /* 0x0013080001167983 */ /* 0x002f280000300a00 */
[----:B--2---:R-:W2:Y:S04]  /*5ba30*/  LDL.LU.64 R12, [R1+0x12f0] ;  /* 0x0012f000010c7983 */ /* 0x004ea80000300a00 */
[----:B---3--:R-:W2:Y:S04]  /*5ba40*/  LDL.LU.64 R14, [R1+0x12f8] ;  /* 0x0012f800010e7983 */ /* 0x008ea80000300a00 */
[----:B------:R-:W3:Y:S04]  /*5ba50*/  LDL.LU R54, [R1+0xe8] ;  /* 0x0000e80001367983 */ /* 0x000ee80000300800 */
[----:B------:R-:W3:Y:S04]  /*5ba60*/  LDL.LU R55, [R1+0xec] ;  /* 0x0000ec0001377983 */ /* 0x000ee80000300800 */
[----:B----4-:R-:W4:Y:S01]  /*5ba70*/  LDL.LU R8, [R1+0xf0] ;  /* 0x0000f00001087983 */ /* 0x010f220000300800 */
[----:B------:R-:W-:-:S03]  /*5ba80*/  IMAD.MOV.U32 R9, RZ, RZ, R50 ;  /* 0x000000ffff097224 */ /* 0x000fc600078e0032 */
[----:B------:R-:W2:Y:S04]  /*5ba90*/  LDL.LU R50, [R1+0x3c6c] ;  /* 0x003c6c0001327983 */ /* 0x000ea80000300800 */
[----:B------:R-:W3:Y:S04]  /*5baa0*/  LDL.LU R16, [R1+0x100] ;  /* 0x0001000001107983 */ /* 0x000ee80000300800 */
[----:B------:R-:W3:Y:S04]  /*5bab0*/  LDL.LU R17, [R1+0x104] ;  /* 0x0001040001117983 */ /* 0x000ee80000300800 */
[----:B------:R-:W4:Y:S04]  /*5bac0*/  LDL.LU R18, [R1+0xf8] ;  /* 0x0000f80001127983 */ /* 0x000f280000300800 */
[----:B------:R-:W4:Y:S01]  /*5bad0*/  LDL.LU R19, [R1+0xfc] ;  /* 0x0000fc0001137983 */ /* 0x000f220000300800 */
[----:B--2---:R-:W-:-:S03]  /*5bae0*/  IMAD.MOV.U32 R42, RZ, RZ, R50 ;  /* 0x000000ffff2a7224 */ /* 0x004fc600078e0032 */
[----:B----4-:R-:W-:Y:S04]  /*5baf0*/  STL.64 [R1+0x3c38], R18 ;  /* 0x003c381201007387 */ /* 0x010fe80000100a00 */
[----:B---3--:R0:W-:Y:S04]  /*5bb00*/  STL.64 [R1+0x3c30], R16 ;  /* 0x003c301001007387 */ /* 0x0081e80000100a00 */
[----:B------:R-:W2:Y:S04]  /*5bb10*/  LDL.LU R50, [R1+0x3c68] ;  /* 0x003c680001327983 */ /* 0x000ea80000300800 */
[----:B------:R-:W3:Y:S04]  /*5bb20*/  LDL.LU R43, [R1+0x10c] ;  /* 0x00010c00012b7983 */ /* 0x000ee80000300800 */
[----:B------:R-:W4:Y:S04]  /*5bb30*/  LDL.LU R40, [R1+0x110] ;  /* 0x0001100001287983 */ /* 0x000f280000300800 */
[----:B------:R-:W4:Y:S01]  /*5bb40*/  LDL.LU R41, [R1+0x114] ;  /* 0x0001140001297983 */ /* 0x000f220000300800 */
[----:B------:R-:W-:-:S02]  /*5bb50*/  IMAD R6, R6, 0x100, R60 ;  /* 0x0000010006067824 */ /* 0x000fc400078e023c */
[----:B------:R-:W-:Y:S02]  /*5bb60*/  IMAD R7, R7, 0x100, R61 ;  /* 0x0000010007077824 */ /* 0x000fe400078e023d */
[----:B------:R-:W-:Y:S02]  /*5bb70*/  IMAD.MOV.U32 R52, RZ, RZ, R48 ;  /* 0x000000ffff347224 */ /* 0x000fe400078e0030 */
[----:B------:R-:W-:Y:S01]  /*5bb80*/  IMAD.MOV.U32 R53, RZ, RZ, R49 ;  /* 0x000000ffff357224 */ /* 0x000fe200078e0031 */
[----:B---3--:R-:W-:Y:S04]  /*5bb90*/  STL.64 [R1+0x3c50], R42 ;  /* 0x003c502a01007387 */ /* 0x008fe80000100a00 */
[----:B----4-:R1:W-:Y:S04]  /*5bba0*/  STL.64 [R1+0x3c48], R40 ;  /* 0x003c482801007387 */ /* 0x0103e80000100a00 */
[----:B------:R-:W3:Y:S01]  /*5bbb0*/  LDL.LU R10, [R1+0x120] ;  /* 0x00012000010a7983 */ /* 0x000ee20000300800 */
[----:B--2---:R-:W-:-:S03]  /*5bbc0*/  IMAD.MOV.U32 R11, RZ, RZ, R50 ;  /* 0x000000ffff0b7224 */ /* 0x004fc600078e0032 */
[----:B------:R-:W2:Y:S04]  /*5bbd0*/  LDL.LU R50, [R1+0x3c64] ;  /* 0x003c640001327983 */ /* 0x000ea80000300800 */
[----:B------:R-:W4:Y:S04]  /*5bbe0*/  LDL R60, [R1+0x128] ;  /* 0x00012800013c7983 */ /* 0x000f280000100800 */
[----:B------:R-:W4:Y:S04]  /*5bbf0*/  LDL R61, [R1+0x12c] ;  /* 0x00012c00013d7983 */ /* 0x000f280000100800 */
[----:B------:R-:W0:Y:S04]  /*5bc00*/  LDL.LU R48, [R1+0x3c60] ;  /* 0x003c600001307983 */ /* 0x000e280000300800 */
[----:B------:R-:W0:Y:S01]  /*5bc10*/  LDL.LU R49, [R1+0x3c5c] ;  /* 0x003c5c0001317983 */ /* 0x000e220000300800 */
[----:B------:R-:W-:-:S02]  /*5bc20*/  IMAD R4, R4, 0x100, R58 ;  /* 0x0000010004047824 */ /* 0x000fc400078e023a */
[----:B------:R-:W-:Y:S02]  /*5bc30*/  IMAD.MOV.U32 R58, RZ, RZ, R51 ;  /* 0x000000ffff3a7224 */ /* 0x000fe400078e0033 */
[----:B------:R-:W2:Y:S01]  /*5bc40*/  LDL.LU R51, [R1+0x3c58] ;  /* 0x003c580001337983 */ /* 0x000ea20000300800 */
[----:B------:R-:W-:-:S03]  /*5bc50*/  IMAD R5, R5, 0x100, R59 ;  /* 0x0000010005057824 */ /* 0x000fc600078e023b */
[----:B------:R-:W3:Y:S04]  /*5bc60*/  LDL.LU R59, [R1+0xd4] ;  /* 0x0000d400013b7983 */ /* 0x000ee80000300800 */
[----:B------:R-:W3:Y:S04]  /*5bc70*/  LDL.LU R56, [R1+0xd8] ;  /* 0x0000d80001387983 */ /* 0x000ee80000300800 */
[----:B------:R-:W3:Y:S01]  /*5bc80*/  LDL.LU R57, [R1+0xdc] ;  /* 0x0000dc0001397983 */ /* 0x000ee20000300800 */
[----:B0-----:R-:W-:-:S15]  /*5bc90*/  HMMA.16816.F32 R16, R28, R48, R20 ;  /* 0x000000301c10723c */ /* 0x001fde0000001814 */
[----:B------:R-:W-:-:S08]  /*5bca0*/  NOP ;  /* 0x0000000000007918 */ /* 0x000fd00000000000 */
[----:B------:R-:W-:Y:S04]  /*5bcb0*/  STL.64 [R1+0x1300], R16 ;  /* 0x0013001001007387 */ /* 0x000fe80000100a00 */
[----:B------:R-:W-:Y:S04]  /*5bcc0*/  STL.64 [R1+0x1308], R18 ;  /* 0x0013081201007387 */ /* 0x000fe80000100a00 */
[----:B-1----:R-:W4:Y:S04]  /*5bcd0*/  LDL.LU.64 R40, [R1+0xb20] ;  /* 0x000b200001287983 */ /* 0x002f280000300a00 */
[----:B------:R-:W4:Y:S01]  /*5bce0*/  LDL.LU.64 R42, [R1+0xb28] ;  /* 0x000b2800012a7983 */ /* 0x000f220000300a00 */
[----:B--2---:R-:W-:-:S15]  /*5bcf0*/  HMMA.16816.F32 R12, R28, R50, R12 ;  /* 0x000000321c0c723c */ /* 0x004fde000000180c */
[----:B------:R-:W-:-:S08]  /*5bd00*/  NOP ;  /* 0x0000000000007918 */ /* 0x000fd00000000000 */
[----:B------:R0:W-:Y:S04]  /*5bd10*/  STL.64 [R1+0x12f0], R12 ;  /* 0x0012f00c01007387 */ /* 0x0001e80000100a00 */
[----:B------:R1:W-:Y:S04]  /*5bd20*/  STL.64 [R1+0x12f8], R14 ;  /* 0x0012f80e01007387 */ /* 0x0003e80000100a00 */
[----:B0-----:R-:W3:Y:S04]  /*5bd30*/  LDL.LU.64 R12, [R1+0xb00] ;  /* 0x000b0000010c7983 */ /* 0x001ee80000300a00 */
[----:B-1----:R-:W3:Y:S04]  /*5bd40*/  LDL.LU.64 R14, [R1+0xb08] ;  /* 0x000b0800010e7983 */ /* 0x002ee80000300a00 */
        /* <DEDUP_REMOVED lines=12> */
[----:B------:R-:W-:Y:S04]  /*5be10*/  STL.64 [R1+0x3ae0], R50 ;  /* 0x003ae03201007387 */ /* 0x000fe80000100a00 */
[----:B------:R0:W-:Y:S04]  /*5be20*/  STL.64 [R1+0x3ad8], R48 ;  /* 0x003ad83001007387 */ /* 0x0001e80000100a00 */
[----:B0-----:R-:W2:Y:S04]  /*5be30*/  LDL.LU.64 R48, [R1+0xad0] ;  /* 0x000ad00001307983 */ /* 0x001ea80000300a00 */
[----:B------:R-:W2:Y:S01]  /*5be40*/  LDL.LU.64 R50, [R1+0xad8] ;  /* 0x000ad80001327983 */ /* 0x000ea20000300a00 */
[----:B----4-:R-:W-:Y:S03]  /*5be50*/  HMMA.16816.F32 R28, R28, R60, R40 ;  /* 0x0000003c1c1c723c */ /* 0x010fe60000001828 */
[----:B------:R-:W4:Y:S04]  /*5be60*/  LDL.LU.64 R42, [R1+0x3c50] ;  /* 0x003c5000012a7983 */ /* 0x000f280000300a00 */
[----:B------:R-:W4:Y:S04]  /*5be70*/  LDL.LU.64 R40, [R1+0x3c48] ;  /* 0x003c480001287983 */ /* 0x000f280000300a00 */
[----:B------:R-:W4:-:S12]  /*5be80*/  LDL.LU.64 R60, [R1+0x3c40] ;  /* 0x003c4000013c7983 */ /* 0x000f180000300a00 */
[----:B------:R-:W-:Y:S04]  /*5be90*/  STL.64 [R1+0xb20], R28 ;  /* 0x000b201c01007387 */ /* 0x000fe80000100a00 */
[----:B------:R0:W-:Y:S04]  /*5bea0*/  STL.64 [R1+0xb28], R30 ;  /* 0x000b281e01007387 */ /* 0x0001e80000100a00 */
[----:B0-----:R-:W2:Y:S04]  /*5beb0*/  LDL.LU R30, [R1+0x118] ;  /* 0x00011800011e7983 */ /* 0x001ea80000300800 */
[----:B------:R-:W2:Y:S01]  /*5bec0*/  LDL.LU R31, [R1+0x11c] ;  /* 0x00011c00011f7983 */ /* 0x000ea20000300800 */
[----:B------:R-:W-:-:S02]  /*5bed0*/  F2FP.F16.E4M3.UNPACK_B R4, R4 ;  /* 0x00000004ff04723e */ /* 0x000fc400020006ff */
[----:B------:R-:W-:Y:S02]  /*5bee0*/  F2FP.F16.E4M3.UNPACK_B R5, R5 ;  /* 0x00000005ff05723e */ /* 0x000fe400020006ff */
[----:B------:R-:W-:Y:S02]  /*5bef0*/  F2FP.F16.E4M3.UNPACK_B R6, R6 ;  /* 0x00000006ff06723e */ /* 0x000fe400020006ff */
[----:B------:R-:W-:-:S07]  /*5bf00*/  F2FP.F16.E4M3.UNPACK_B R7, R7 ;  /* 0x00000007ff07723e */ /* 0x000fce00020006ff */
[----:B---3--:R-:W-:-:S15]  /*5bf10*/  HMMA.16816.F32 R12, R4, R10, R12 ;  /* 0x0000000a040c723c */ /* 0x008fde000000180c */
[----:B------:R-:W-:-:S08]  /*5bf20*/  NOP ;  /* 0x0000000000007918 */ /* 0x000fd00000000000 */
[----:B------:R0:W-:Y:S04]  /*5bf30*/  STL.64 [R1+0xb00], R12 ;  /* 0x000b000c01007387 */ /* 0x0001e80000100a00 */
[----:B------:R1:W-:Y:S04]  /*5bf40*/  STL.64 [R1+0xb08], R14 ;  /* 0x000b080e01007387 */ /* 0x0003e80000100a00 */
[----:B0-----:R-:W3:Y:S04]  /*5bf50*/  LDL.LU.64 R12, [R1+0xa10] ;  /* 0x000a1000010c7983 */ /* 0x001ee80000300a00 */
[----:B-1----:R-:W3:Y:S04]  /*5bf60*/  LDL.LU.64 R14, [R1+0xa18] ;  /* 0x000a1800010e7983 */ /* 0x002ee80000300a00 */
[----:B------:R-:W3:Y:S04]  /*5bf70*/  LDL.LU R10, [R1+0xc8] ;  /* 0x0000c800010a7983 */ /* 0x000ee80000300800 */
[----:B------:R-:W3:Y:S01]  /*5bf80*/  LDL.LU R11, [R1+0xcc] ;  /* 0x0000cc00010b7983 */ /* 0x000ee20000300800 */
[C---:B--2---:R-:W-:Y:S03]  /*5bf90*/  HMMA.16816.F32 R28, R4.reuse, R30, R16 ;  /* 0x0000001e041c723c */ /* 0x044fe60000001810 */
[----:B------:R-:W2:Y:S04]  /*5bfa0*/  LDL.LU.64 R18, [R1+0x3c38] ;  /* 0x003c380001127983 */ /* 0x000ea80000300a00 */
[----:B------:R-:W3:Y:S01]  /*5bfb0*/  LDL.LU.64 R16, [R1+0x3c30] ;  /* 0x003c300001107983 */ /* 0x000ee20000300a00 */
[C---:B----4-:R-:W-:Y:S06]  /*5bfc0*/  HMMA.16816.F32 R48, R4.reuse, R40, R48 ;  /* 0x000000280430723c */ /* 0x050fec0000001830 */
[C---:B------:R-:W-:Y:S09]  /*5bfd0*/  HMMA.16816.F32 R40, R4.reuse, R42, R44 ;  /* 0x0000002a0428723c */ /* 0x040ff2000000182c */
[----:B------:R-:W-:Y:S04]  /*5bfe0*/  STL.64 [R1+0xaf0], R28 ;  /* 0x000af01c01007387 */ /* 0x000fe80000100a00 */
[----:B------:R3:W-:Y:S04]  /*5bff0*/  STL.64 [R1+0xaf8], R30 ;  /* 0x000af81e01007387 */ /* 0x0007e80000100a00 */
[----:B------:R-:W-:Y:S04]  /*5c000*/  STL.64 [R1+0xad0], R48 ;  /* 0x000ad03001007387 */ /* 0x000fe80000100a00 */
[----:B------:R-:W-:Y:S01]  /*5c010*/  STL.64 [R1+0xad8], R50 ;  /* 0x000ad83201007387 */ /* 0x000fe20000100a00 */
[C---:B------:R-:W-:Y:S06]  /*5c020*/  HMMA.16816.F32 R24, R4.reuse, R54, R24 ;  /* 0x000000360418723c */ /* 0x040fec0000001818 */
[C---:B---3--:R-:W-:Y:S01]  /*5c030*/  HMMA.16816.F32 R28, R4.reuse, R16, R20 ;  /* 0x00000010041c723c */ /* 0x048fe20000001814 */
[----:B------:R-:W3:Y:S04]  /*5c040*/  LDL.LU.64 R20, [R1+0x9f0] ;  /* 0x0009f00001147983 */ /* 0x000ee80000300a00 */
[----:B------:R-:W-:Y:S04]  /*5c050*/  STL.64 [R1+0xab0], R40 ;  /* 0x000ab02801007387 */ /* 0x000fe80000100a00 */
[----:B------:R-:W-:Y:S04]  /*5c060*/  STL.64 [R1+0xab8], R42 ;  /* 0x000ab82a01007387 */ /* 0x000fe80000100a00 */
[----:B------:R-:W3:Y:S10]  /*5c070*/  LDL.LU.64 R22, [R1+0x9f8] ;  /* 0x0009f80001167983 */ /* 0x000ef40000300a00 */
[----:B------:R-:W-:Y:S04]  /*5c080*/  STL.64 [R1+0xa90], R28 ;  /* 0x000a901c01007387 */ /* 0x000fe80000100a00 */
[----:B------:R2:W-:Y:S04]  /*5c090*/  STL.64 [R1+0xa98], R30 ;  /* 0x000a981e01007387 */ /* 0x0005e80000100a00 */
[----:B------:R-:W4:Y:S01]  /*5c0a0*/  LDL.LU.64 R16, [R1+0x9d0] ;  /* 0x0009d00001107983 */ /* 0x000f220000300a00 */
[----:B--2---:R-:W-:Y:S03]  /*5c0b0*/  HMMA.16816.F32 R28, R4, R18, R36 ;  /* 0x00000012041c723c */ /* 0x004fe60000001824 */
[----:B------:R-:W4:-:S15]  /*5c0c0*/  LDL.LU.64 R18, [R1+0x9d8] ;  /* 0x0009d80001127983 */ /* 0x000f1e0000300a00 */
[----:B------:R-:W-:-:S05]  /*5c0d0*/  NOP ;  /* 0x0000000000007918 */ /* 0x000fca0000000000 */
[----:B------:R-:W-:Y:S04]  /*5c0e0*/  STL.64 [R1+0xa70], R28 ;  /* 0x000a701c01007387 */ /* 0x000fe80000100a00 */
[----:B------:R0:W-:Y:S02]  /*5c0f0*/  STL.64 [R1+0xa78], R30 ;  /* 0x000a781e01007387 */ /* 0x0001e40000100a00 */
[----:B0-----:R-:W-:Y:S02]  /*5c100*/  HMMA.16816.F32 R28, R4, R8, R32 ;  /* 0x00000008041c723c */ /* 0x001fe40000001820 */
[----:B------:R-:W2:-:S15]  /*5c110*/  LDL.LU R8, [R1+0xc0] ;  /* 0x0000c00001087983 */ /* 0x000e9e0000300800 */
[----:B------:R-:W-:-:S06]  /*5c120*/  NOP ;  /* 0x0000000000007918 */ /* 0x000fcc0000000000 */
[----:B------:R-:W-:Y:S04]  /*5c130*/  STL.64 [R1+0xa50], R28 ;  /* 0x000a501c01007387 */ /* 0x000fe80000100a00 */
[----:B------:R-:W-:Y:S04]  /*5c140*/  STL.64 [R1+0xa58], R30 ;  /* 0x000a581e01007387 */ /* 0x000fe80000100a00 */
[----:B------:R-:W-:Y:S04]  /*5c150*/  STL.64 [R1+0xa30], R24 ;  /* 0x000a301801007387 */ /* 0x000fe80000100a00 */
[----:B------:R0:W-:Y:S04]  /*5c160*/  STL.64 [R1+0xa38], R26 ;  /* 0x000a381a01007387 */ /* 0x0001e80000100a00 */
[----:B------:R-:W2:Y:S04]  /*5c170*/  LDL.LU R9, [R1+0xc4] ;  /* 0x0000c40001097983 */ /* 0x000ea80000300800 */
[----:B------:R-:W4:Y:S04]  /*5c180*/  LDL.LU R54, [R1] ;  /* 0x0000000001367983 */ /* 0x000f280000300800 */
[----:B------:R-:W4:Y:S01]  /*5c190*/  LDL.LU R55, [R1+0x4] ;  /* 0x0000040001377983 */ /* 0x000f220000300800 */
[----:B0-----:R-:W-:Y:S03]  /*5c1a0*/  HMMA.16816.F32 R24, R4, R52, R12 ;  /* 0x000000340418723c */ /* 0x001fe6000000180c */
[----:B------:R-:W2:Y:S04]  /*5c1b0*/  LDL.LU.64 R12, [R1+0x9b0] ;  /* 0x0009b000010c7983 */ /* 0x000ea80000300a00 */
[----:B------:R-:W2:-:S15]  /*5c1c0*/  LDL.LU.64 R14, [R1+0x9b8] ;  /* 0x0009b800010e7983 */ /* 0x000e9e0000300a00 */
[----:B------:R-:W-:-:S01]  /*5c1d0*/  NOP ;  /* 0x0000000000007918 */ /* 0x000fc20000000000 */
[----:B------:R-:W-:Y:S04]  /*5c1e0*/  STL.64 [R1+0xa10], R24 ;  /* 0x000a101801007387 */ /* 0x000fe80000100a00 */
[----:B------:R-:W-:Y:S04]  /*5c1f0*/  STL.64 [R1+0xa18], R26 ;  /* 0x000a181a01007387 */ /* 0x000fe80000100a00 */
[----:B------:R-:W2:Y:S01]  /*5c200*/  LDL.LU R52, [R1+0x8] ;  /* 0x0000080001347983 */ /* 0x000ea20000300800 */
[----:B------:R-:W-:-:S03]  /*5c210*/  IMAD.MOV.U32 R53, RZ, RZ, R0 ;  /* 0x000000ffff357224 */ /* 0x000fc600078e0000 */
[----:B------:R-:W2:Y:S01]  /*5c220*/  LDL.LU R0, [R1+0x3c28] ;  /* 0x003c280001007983 */ /* 0x000ea20000300800 */
[----:B---3--:R-:W-:Y:S03]  /*5c230*/  HMMA.16816.F32 R20, R4, R56, R20 ;  /* 0x000000380414723c */ /* 0x008fe60000001814 */
[----:B----4-:R-:W-:Y:S04]  /*5c240*/  STL.64 [R1+0x3b50], R54 ;  /* 0x003b503601007387 */ /* 0x010fe80000100a00 */
[----:B--2---:R-:W-:Y:S04]  /*5c250*/  STL.64 [R1+0x3b48], R52 ;  /* 0x003b483401007387 */ /* 0x004fe80000100a00 */
[----:B------:R-:W2:-:S12]  /*5c260*/  LDL.LU R34, [R1+0x10] ;  /* 0x0000100001227983 */ /* 0x000e980000300800 */
[----:B------:R-:W-:Y:S04]  /*5c270*/  STL.64 [R1+0x9f0], R20 ;  /* 0x0009f01401007387 */ /* 0x000fe80000100a00 */
[----:B------:R0:W-:Y:S04]  /*5c280*/  STL.64 [R1+0x9f8], R22 ;  /* 0x0009f81601007387 */ /* 0x0001e80000100a00 */
[----:B------:R-:W2:Y:S01]  /*5c290*/  LDL.LU R35, [R1+0x14] ;  /* 0x0000140001237983 */ /* 0x000ea20000300800 */
[----:B0-----:R-:W-:Y:S03]  /*5c2a0*/  HMMA.16816.F32 R20, R4, R58, R16 ;  /* 0x0000003a0414723c */ /* 0x001fe60000001810 */
[----:B------:R-:W3:Y:S04]  /*5c2b0*/  LDL.LU.64 R16, [R1+0x990] ;  /* 0x0009900001107983 */ /* 0x000ee80000300a00 */
[----:B------:R-:W3:-:S15]  /*5c2c0*/  LDL.LU.64 R18, [R1+0x998] ;  /* 0x0009980001127983 */ /* 0x000ede0000300a00 */
[----:B------:R-:W-:-:S01]  /*5c2d0*/  NOP ;  /* 0x0000000000007918 */ /* 0x000fc20000000000 */
[----:B------:R-:W-:Y:S04]  /*5c2e0*/  STL.64 [R1+0x9d0], R20 ;  /* 0x0009d01401007387 */ /* 0x000fe80000100a00 */
[----:B------:R-:W-:Y:S04]  /*5c2f0*/  STL.64 [R1+0x9d8], R22 ;  /* 0x0009d81601007387 */ /* 0x000fe80000100a00 */
[----:B------:R-:W4:Y:S04]  /*5c300*/  LDL.LU R58, [R1+0xb8] ;  /* 0x0000b800013a7983 */ /* 0x000f280000300800 */
[----:B------:R-:W4:Y:S04]  /*5c310*/  LDL.LU R59, [R1+0xbc] ;  /* 0x0000bc00013b7983 */ /* 0x000f280000300800 */
[----:B------:R-:W4:Y:S04]  /*5c320*/  LDL.LU R56, [R1+0xb0] ;  /* 0x0000b00001387983 */ /* 0x000f280000300800 */
[----:B------:R-:W4:Y:S04]  /*5c330*/  LDL.LU R57, [R1+0xb4] ;  /* 0x0000b40001397983 */ /* 0x000f280000300800 */
[----:B------:R-:W4:Y:S01]  /*5c340*/  LDL.LU R32, [R1+0x18] ;  /* 0x0000180001207983 */ /* 0x000f220000300800 */
[----:B------:R-:W-:Y:S01]  /*5c350*/  HMMA.16816.F32 R12, R4, R10, R12 ;  /* 0x0000000a040c723c */ /* 0x000fe2000000180c */
[----:B------:R-:W-:-:S02]  /*5c360*/  IMAD.MOV.U32 R33, RZ, RZ, R0 ;  /* 0x000000ffff217224 */ /* 0x000fc400078e0000 */
[----:B------:R-:W4:Y:S04]  /*5c370*/  LDL.LU R0, [R1+0x3c24] ;  /* 0x003c240001007983 */ /* 0x000f280000300800 */
[----:B--2---:R-:W-:Y:S01]  /*5c380*/  STL.64 [R1+0x3b60], R34 ;  /* 0x003b602201007387 */ /* 0x004fe20000100a00 */
[----:B---3--:R-:W-:Y:S03]  /*5c390*/  HMMA.16816.F32 R16, R4, R8, R16 ;  /* 0x000000080410723c */ /* 0x008fe60000001810 */
[----:B----4-:R-:W-:Y:S04]  /*5c3a0*/  STL.64 [R1+0x3b58], R32 ;  /* 0x003b582001007387 */ /* 0x010fe80000100a00 */
[----:B------:R-:W2:Y:S04]  /*5c3b0*/  LDL.LU.64 R28, [R1+0x970] ;  /* 0x00097000011c7983 */ /* 0x000ea80000300a00 */
[----:B------:R-:W2:Y:S04]  /*5c3c0*/  LDL.LU.64 R30, [R1+0x978] ;  /* 0x00097800011e7983 */ /* 0x000ea80000300a00 */
[----:B------:R-:W-:Y:S04]  /*5c3d0*/  STL.64 [R1+0x9b0], R12 ;  /* 0x0009b00c01007387 */ /* 0x000fe80000100a00 */
[----:B------:R0:W-:Y:S04]  /*5c3e0*/  STL.64 [R1+0x9b8], R14 ;  /* 0x0009b80e01007387 */ /* 0x0001e80000100a00 */
[----:B0-----:R-:W3:Y:S04]  /*5c3f0*/  LDL.LU R14, [R1+0xa8] ;  /* 0x0000a800010e7983 */ /* 0x001ee80000300800 */
[----:B------:R-:W3:Y:S04]  /*5c400*/  LDL.LU R15, [R1+0xac] ;  /* 0x0000ac00010f7983 */ /* 0x000ee80000300800 */
[----:B------:R-:W4:Y:S04]  /*5c410*/  LDL.LU R42, [R1+0x20] ;  /* 0x00002000012a7983 */ /* 0x000f280000300800 */
[----:B------:R-:W4:Y:S04]  /*5c420*/  LDL.LU R43, [R1+0x24] ;  /* 0x00002400012b7983 */ /* 0x000f280000300800 */
[----:B------:R-:W3:Y:S04]  /*5c430*/  LDL.LU R10, [R1+0x80] ;  /* 0x00008000010a7983 */ /* 0x000ee80000300800 */
[----:B------:R-:W3:Y:S04]  /*5c440*/  LDL.LU R11, [R1+0x84] ;  /* 0x00008400010b7983 */ /* 0x000ee80000300800 */
[----:B------:R-:W3:Y:S04]  /*5c450*/  LDL.LU R38, [R1+0xa0] ;  /* 0x0000a00001267983 */ /* 0x000ee80000300800 */
[----:B------:R-:W3:Y:S04]  /*5c460*/  LDL.LU R39, [R1+0xa4] ;  /* 0x0000a40001277983 */ /* 0x000ee80000300800 */
[----:B------:R-:W4:Y:S04]  /*5c470*/  LDL.LU.64 R24, [R1+0x950] ;  /* 0x0009500001187983 */ /* 0x000f280000300a00 */
[----:B------:R-:W4:Y:S04]  /*5c480*/  LDL.LU.64 R26, [R1+0x958] ;  /* 0x00095800011a7983 */ /* 0x000f280000300a00 */
[----:B------:R0:W-:Y:S04]  /*5c490*/  STL.64 [R1+0x990], R16 ;  /* 0x0009901001007387 */ /* 0x0001e80000100a00 */
[----:B------:R1:W-:Y:S04]  /*5c4a0*/  STL.64 [R1+0x998], R18 ;  /* 0x0009981201007387 */ /* 0x0003e80000100a00 */
[----:B------:R-:W3:Y:S04]  /*5c4b0*/  LDL.LU R20, [R1+0x98] ;  /* 0x0000980001147983 */ /* 0x000ee80000300800 */
[----:B------:R-:W3:Y:S04]  /*5c4c0*/  LDL.LU R21, [R1+0x9c] ;  /* 0x00009c0001157983 */ /* 0x000ee80000300800 */
[----:B------:R-:W3:Y:S04]  /*5c4d0*/  LDL.LU R22, [R1+0x90] ;  /* 0x0000900001167983 */ /* 0x000ee80000300800 */
[----:B------:R-:W3:Y:S04]  /*5c4e0*/  LDL.LU R23, [R1+0x94] ;  /* 0x0000940001177983 */ /* 0x000ee80000300800 */
[----:B------:R-:W3:Y:S04]  /*5c4f0*/  LDL.LU R8, [R1+0x88] ;  /* 0x0000880001087983 */ /* 0x000ee80000300800 */
[----:B------:R-:W3:Y:S04]  /*5c500*/  LDL.LU R9, [R1+0x8c] ;  /* 0x00008c0001097983 */ /* 0x000ee80000300800 */
[----:B------:R-:W3:Y:S01]  /*5c510*/  LDL.LU R40, [R1+0x28] ;  /* 0x0000280001287983 */ /* 0x000ee20000300800 */
[----:B------:R-:W-:-:S03]  /*5c520*/  IMAD.MOV.U32 R41, RZ, RZ, R0 ;  /* 0x000000ffff297224 */ /* 0x000fc600078e0000 */
[----:B------:R-:W3:Y:S04]  /*5c530*/  LDL.LU R0, [R1+0x3c20] ;  /* 0x003c200001007983 */ /* 0x000ee80000300800 */
[----:B0-----:R-:W3:Y:S04]  /*5c540*/  LDL.LU.64 R16, [R1+0x930] ;  /* 0x0009300001107983 */ /* 0x001ee80000300a00 */
[----:B-1----:R-:W3:Y:S01]  /*5c550*/  LDL.LU.64 R18, [R1+0x938] ;  /* 0x0009380001127983 */ /* 0x002ee20000300a00 */
[C---:B--2---:R-:W-:Y:S06]  /*5c560*/  HMMA.16816.F32 R28, R4.reuse, R58, R28 ;  /* 0x0000003a041c723c */ /* 0x044fec000000181c */
[C---:B----4-:R-:W-:Y:S01]  /*5c570*/  HMMA.16816.F32 R24, R4.reuse, R56, R24 ;  /* 0x000000380418723c */ /* 0x050fe20000001818 */
[----:B------:R-:W-:Y:S04]  /*5c580*/  STL.64 [R1+0x3b70], R42 ;  /* 0x003b702a01007387 */ /* 0x000fe80000100a00 */
[----:B---3--:R-:W-:Y:S04]  /*5c590*/  STL.64 [R1+0x3b68], R40 ;  /* 0x003b682801007387 */ /* 0x008fe80000100a00 */
[----:B------:R-:W2:Y:S08]  /*5c5a0*/  LDL.LU R58, [R1+0x30] ;  /* 0x00003000013a7983 */ /* 0x000eb00000300800 */
[----:B------:R0:W-:Y:S04]  /*5c5b0*/  STL.64 [R1+0x970], R28 ;  /* 0x0009701c01007387 */ /* 0x0001e80000100a00 */
[----:B------:R1:W-:Y:S04]  /*5c5c0*/  STL.64 [R1+0x978], R30 ;  /* 0x0009781e01007387 */ /* 0x0003e80000100a00 */
[----:B------:R-:W2:Y:S04]  /*5c5d0*/  LDL.LU R59, [R1+0x34] ;  /* 0x00003400013b7983 */ /* 0x000ea80000300800 */
[----:B------:R-:W3:Y:S04]  /*5c5e0*/  LDL.LU.64 R32, [R1+0x910] ;  /* 0x0009100001207983 */ /* 0x000ee80000300a00 */
[----:B------:R-:W3:Y:S04]  /*5c5f0*/  LDL.LU.64 R34, [R1+0x918] ;  /* 0x0009180001227983 */ /* 0x000ee80000300a00 */
[----:B0-----:R-:W4:Y:S04]  /*5c600*/  LDL.LU.64 R28, [R1+0x8f0] ;  /* 0x0008f000011c7983 */ /* 0x001f280000300a00 */
[----:B-1----:R-:W4:Y:S04]  /*5c610*/  LDL.LU.64 R30, [R1+0x8f8] ;  /* 0x0008f800011e7983 */ /* 0x002f280000300a00 */
[----:B------:R0:W-:Y:S04]  /*5c620*/  STL.64 [R1+0x950], R24 ;  /* 0x0009501801007387 */ /* 0x0001e80000100a00 */
[----:B------:R1:W-:Y:S04]  /*5c630*/  STL.64 [R1+0x958], R26 ;  /* 0x0009581a01007387 */ /* 0x0003e80000100a00 */
[----:B------:R-:W3:Y:S01]  /*5c640*/  LDL.LU R56, [R1+0x38] ;  /* 0x0000380001387983 */ /* 0x000ee20000300800 */
[----:B------:R-:W-:Y:S01]  /*5c650*/  HMMA.16816.F32 R12, R4, R14, R16 ;  /* 0x0000000e040c723c */ /* 0x000fe20000001810 */
[----:B------:R-:W-:-:S02]  /*5c660*/  IMAD.MOV.U32 R57, RZ, RZ, R0 ;  /* 0x000000ffff397224 */ /* 0x000fc400078e0000 */
[----:B------:R-:W4:Y:S04]  /*5c670*/  LDL.LU R0, [R1+0x3c1c] ;  /* 0x003c1c0001007983 */ /* 0x000f280000300800 */
[----:B0-----:R-:W4:Y:S04]  /*5c680*/  LDL.LU.64 R24, [R1+0x8d0] ;  /* 0x0008d00001187983 */ /* 0x001f280000300a00 */
[----:B-1----:R-:W4:Y:S04]  /*5c690*/  LDL.LU.64 R26, [R1+0x8d8] ;  /* 0x0008d800011a7983 */ /* 0x002f280000300a00 */
[----:B--2---:R-:W-:Y:S04]  /*5c6a0*/  STL.64 [R1+0x3b80], R58 ;  /* 0x003b803a01007387 */ /* 0x004fe80000100a00 */
[----:B---3--:R-:W-:Y:S04]  /*5c6b0*/  STL.64 [R1+0x3b78], R56 ;  /* 0x003b783801007387 */ /* 0x008fe80000100a00 */
[----:B------:R-:W2:Y:S04]  /*5c6c0*/  LDL.LU.64 R16, [R1+0x8b0] ;  /* 0x0008b00001107983 */ /* 0x000ea80000300a00 */
[----:B------:R-:W2:Y:S04]  /*5c6d0*/  LDL.LU.64 R18, [R1+0x8b8] ;  /* 0x0008b80001127983 */ /* 0x000ea80000300a00 */
[----:B------:R0:W-:Y:S04]  /*5c6e0*/  STL.64 [R1+0x930], R12 ;  /* 0x0009300c01007387 */ /* 0x0001e80000100a00 */
[----:B------:R1:W-:Y:S04]  /*5c6f0*/  STL.64 [R1+0x938], R14 ;  /* 0x0009380e01007387 */ /* 0x0003e80000100a00 */
[----:B0-----:R-:W3:Y:S04]  /*5c700*/  LDL.LU.64 R12, [R1+0x890] ;  /* 0x00089000010c7983 */ /* 0x001ee80000300a00 */
[----:B-1----:R-:W3:Y:S04]  /*5c710*/  LDL.LU.64 R14, [R1+0x898] ;  /* 0x00089800010e7983 */ /* 0x002ee80000300a00 */
[----:B------:R-:W2:Y:S04]  /*5c720*/  LDL.LU R54, [R1+0x40] ;  /* 0x0000400001367983 */ /* 0x000ea80000300800 */
[----:B------:R-:W2:Y:S04]  /*5c730*/  LDL.LU R55, [R1+0x44] ;  /* 0x0000440001377983 */ /* 0x000ea80000300800 */
[----:B------:R-:W3:Y:S01]  /*5c740*/  LDL.LU R52, [R1+0x48] ;  /* 0x0000480001347983 */ /* 0x000ee20000300800 */
[C---:B------:R-:W-:Y:S06]  /*5c750*/  HMMA.16816.F32 R32, R4.reuse, R38, R32 ;  /* 0x000000260420723c */ /* 0x040fec0000001820 */
[----:B----4-:R-:W-:Y:S01]  /*5c760*/  HMMA.16816.F32 R28, R4, R20, R28 ;  /* 0x00000014041c723c */ /* 0x010fe2000000181c */
[----:B------:R-:W-:-:S15]  /*5c770*/  IMAD.MOV.U32 R53, RZ, RZ, R0 ;  /* 0x000000ffff357224 */ /* 0x000fde00078e0000 */
[----:B------:R-:W-:-:S01]  /*5c780*/  NOP ;  /* 0x0000000000007918 */ /* 0x000fc20000000000 */
[----:B------:R-:W-:Y:S04]  /*5c790*/  STL.64 [R1+0x910], R32 ;  /* 0x0009102001007387 */ /* 0x000fe80000100a00 */
[----:B------:R-:W-:Y:S04]  /*5c7a0*/  STL.64 [R1+0x918], R34 ;  /* 0x0009182201007387 */ /* 0x000fe80000100a00 */
[----:B------:R-:W4:Y:S04]  /*5c7b0*/  LDL.LU R0, [R1+0x3c18] ;  /* 0x003c180001007983 */ /* 0x000f280000300800 */
[----:B--2---:R-:W-:Y:S04]  /*5c7c0*/  STL.64 [R1+0x3b90], R54 ;  /* 0x003b903601007387 */ /* 0x004fe80000100a00 */
[----:B---3--:R-:W-:Y:S04]  /*5c7d0*/  STL.64 [R1+0x3b88], R52 ;  /* 0x003b883401007387 */ /* 0x008fe80000100a00 */
[----:B------:R-:W2:Y:S04]  /*5c7e0*/  LDL.LU R58, [R1+0x50] ;  /* 0x00005000013a7983 */ /* 0x000ea80000300800 */
[----:B------:R-:W-:Y:S04]  /*5c7f0*/  STL.64 [R1+0x8f0], R28 ;  /* 0x0008f01c01007387 */ /* 0x000fe80000100a00 */
[----:B------:R-:W-:Y:S04]  /*5c800*/  STL.64 [R1+0x8f8], R30 ;  /* 0x0008f81e01007387 */ /* 0x000fe80000100a00 */
[----:B------:R-:W2:Y:S01]  /*5c810*/  LDL.LU R59, [R1+0x54] ;  /* 0x00005400013b7983 */ /* 0x000ea20000300800 */
[C---:B------:R-:W-:Y:S06]  /*5c820*/  HMMA.16816.F32 R20, R4.reuse, R22, R24 ;  /* 0x000000160414723c */ /* 0x040fec0000001818 */
[C---:B------:R-:W-:Y:S06]  /*5c830*/  HMMA.16816.F32 R16, R4.reuse, R8, R16 ;  /* 0x000000080410723c */ /* 0x040fec0000001810 */
[----:B------:R-:W-:Y:S01]  /*5c840*/  HMMA.16816.F32 R8, R4, R10, R12 ;  /* 0x0000000a0408723c */ /* 0x000fe2000000180c */
[----:B--2---:R0:W-:Y:S04]  /*5c850*/  STL.64 [R1+0x3b98], R58 ;  /* 0x003b983a01007387 */ /* 0x0041e80000100a00 */
[----:B------:R-:W2:Y:S01]  /*5c860*/  LDL.LU R56, [R1+0x58] ;  /* 0x0000580001387983 */ /* 0x000ea20000300800 */
[----:B----4-:R-:W-:-:S05]  /*5c870*/  IMAD.MOV.U32 R57, RZ, RZ, R0 ;  /* 0x000000ffff397224 */ /* 0x010fca00078e0000 */
[----:B------:R-:W-:Y:S04]  /*5c880*/  STL.64 [R1+0x8d0], R20 ;  /* 0x0008d01401007387 */ /* 0x000fe80000100a00 */
[----:B------:R-:W-:Y:S04]  /*5c890*/  STL.64 [R1+0x8d8], R22 ;  /* 0x0008d81601007387 */ /* 0x000fe80000100a00 */
[----:B------:R-:W3:Y:S04]  /*5c8a0*/  LDL.LU R0, [R1+0x3c14] ;  /* 0x003c140001007983 */ /* 0x000ee80000300800 */
[----:B--2---:R3:W-:Y:S04]  /*5c8b0*/  STL.64 [R1+0x3bb0], R56 ;  /* 0x003bb03801007387 */ /* 0x0047e80000100a00 */
[----:B0-----:R-:W2:Y:S04]  /*5c8c0*/  LDL.LU R58, [R1+0x60] ;  /* 0x00006000013a7983 */ /* 0x001ea80000300800 */
[----:B------:R-:W-:Y:S04]  /*5c8d0*/  STL.64 [R1+0x8b0], R16 ;  /* 0x0008b01001007387 */ /* 0x000fe80000100a00 */
[----:B------:R-:W-:Y:S04]  /*5c8e0*/  STL.64 [R1+0x8b8], R18 ;  /* 0x0008b81201007387 */ /* 0x000fe80000100a00 */
[----:B------:R-:W-:Y:S04]  /*5c8f0*/  STL.64 [R1+0x890], R8 ;  /* 0x0008900801007387 */ /* 0x000fe80000100a00 */
[----:B------:R-:W-:Y:S04]  /*5c900*/  STL.64 [R1+0x898], R10 ;  /* 0x0008980a01007387 */ /* 0x000fe80000100a00 */
[----:B------:R-:W2:Y:S01]  /*5c910*/  LDL.LU R59, [R1+0x64] ;  /* 0x00006400013b7983 */ /* 0x000ea20000300800 */
[----:B---3--:R-:W-:-:S03]  /*5c920*/  IMAD.MOV.U32 R56, RZ, RZ, R0 ;  /* 0x000000ffff387224 */ /* 0x008fc600078e0000 */
[----:B------:R-:W3:Y:S04]  /*5c930*/  LDL.LU R0, [R1+0x3c10] ;  /* 0x003c100001007983 */ /* 0x000ee80000300800 */
[----:B------:R-:W4:Y:S04]  /*5c940*/  LDL.LU R57, [R1+0x6c] ;  /* 0x00006c0001397983 */ /* 0x000f280000300800 */
[----:B--2---:R0:W-:Y:S04]  /*5c950*/  STL.64 [R1+0x3bc8], R58 ;  /* 0x003bc83a01007387 */ /* 0x0041e80000100a00 */
[----:B0-----:R-:W2:Y:S04]  /*5c960*/  LDL.LU R58, [R1+0x70] ;  /* 0x00007000013a7983 */ /* 0x001ea80000300800 */
[----:B------:R-:W2:Y:S04]  /*5c970*/  LDL.LU R59, [R1+0x74] ;  /* 0x00007400013b7983 */ /* 0x000ea80000300800 */
[----:B----4-:R0:W-:Y:S04]  /*5c980*/  STL.64 [R1+0x3be0], R56 ;  /* 0x003be03801007387 */ /* 0x0101e80000100a00 */
[----:B0-----:R-:W4:Y:S04]  /*5c990*/  LDL.LU R56, [R1+0x78] ;  /* 0x0000780001387983 */ /* 0x001f280000300800 */
[----:B--2---:R-:W-:Y:S04]  /*5c9a0*/  STL.64 [R1+0x3bf8], R58 ;  /* 0x003bf83a01007387 */ /* 0x004fe80000100a00 */
[----:B------:R-:W2:Y:S04]  /*5c9b0*/  LDL.LU.64 R52, [R1+0x7d0] ;  /* 0x0007d00001347983 */ /* 0x000ea80000300a00 */
[----:B------:R-:W3:Y:S04]  /*5c9c0*/  LDL.LU.64 R54, [R1+0x7d8] ;  /* 0x0007d80001367983 */ /* 0x000ee80000300a00 */
[----:B---3--:R-:W-:Y:S04]  /*5c9d0*/  STL.64 [R1+0x3ba8], R54 ;  /* 0x003ba83601007387 */ /* 0x008fe80000100a00 */
[----:B--2---:R0:W-:Y:S04]  /*5c9e0*/  STL.64 [R1+0x3ba0], R52 ;  /* 0x003ba03401007387 */ /* 0x0041e80000100a00 */
[----:B0-----:R-:W2:Y:S04]  /*5c9f0*/  LDL.LU.64 R52, [R1+0x7f0] ;  /* 0x0007f00001347983 */ /* 0x001ea80000300a00 */
        /* <DEDUP_REMOVED lines=12> */
[----:B------:R-:W3:Y:S01]  /*5cac0*/  LDL.LU.64 R54, [R1+0x858] ;  /* 0x0008580001367983 */ /* 0x000ee20000300a00 */
[----:B------:R-:W-:-:S03]  /*5cad0*/  IMAD.MOV.U32 R57, RZ, RZ, R0 ;  /* 0x000000ffff397224 */ /* 0x000fc600078e0000 */
[----:B---3--:R-:W-:Y:S04]  /*5cae0*/  STL.64 [R1+0x3c08], R54 ;  /* 0x003c083601007387 */ /* 0x008fe80000100a00 */
[----:B--2---:R0:W-:Y:S04]  /*5caf0*/  STL.64 [R1+0x3c00], R52 ;  /* 0x003c003401007387 */ /* 0x0041e80000100a00 */
[----:B0-----:R-:W4:Y:S04]  /*5cb00*/  LDL.LU.64 R52, [R1+0x870] ;  /* 0x0008700001347983 */ /* 0x001f280000300a00 */
[----:B------:R-:W4:Y:S04]  /*5cb10*/  LDL.LU.64 R54, [R1+0x878] ;  /* 0x0008780001367983 */ /* 0x000f280000300a00 */
[----:B------:R-:W2:Y:S04]  /*5cb20*/  LDL.LU.64 R40, [R1+0x7b0] ;  /* 0x0007b00001287983 */ /* 0x000ea80000300a00 */
[----:B------:R-:W2:Y:S04]  /*5cb30*/  LDL.LU.64 R42, [R1+0x7b8] ;  /* 0x0007b800012a7983 */ /* 0x000ea80000300a00 */
        /* <DEDUP_REMOVED lines=19> */
[----:B------:R-:W3:Y:S01]  /*5cc70*/  LDL.LU.64 R10, [R1+0x678] ;  /* 0x00067800010a7983 */ /* 0x000ee20000300a00 */
[----:B----4-:R-:W-:Y:S03]  /*5cc80*/  HMMA.16816.F32 R56, R4, R56, R52 ;  /* 0x000000380438723c */ /* 0x010fe60000001834 */
[----:B------:R-:W4:Y:S04]  /*5cc90*/  LDL.LU.64 R54, [R1+0x3c08] ;  /* 0x003c080001367983 */ /* 0x000f280000300a00 */
[----:B------:R-:W4:-:S15]  /*5cca0*/  LDL.LU.64 R52, [R1+0x3c00] ;  /* 0x003c000001347983 */ /* 0x000f1e0000300a00 */
[----:B------:R-:W-:-:S01]  /*5ccb0*/  NOP ;  /* 0x0000000000007918 */ /* 0x000fc20000000000 */
[----:B------:R-:W-:Y:S04]  /*5ccc0*/  STL.64 [R1+0x870], R56 ;  /* 0x0008703801007387 */ /* 0x000fe80000100a00 */
[----:B------:R0:W-:Y:S04]  /*5ccd0*/  STL.64 [R1+0x878], R58 ;  /* 0x0008783a01007387 */ /* 0x0001e80000100a00 */
[----:B0-----:R-:W4:Y:S02]  /*5cce0*/  LDL.LU.64 R58, [R1+0x3bf8] ;  /* 0x003bf800013a7983 */ /* 0x001f240000300a00 */
[----:B----4-:R-:W-:Y:S02]  /*5ccf0*/  HMMA.16816.F32 R56, R4, R58, R52 ;  /* 0x0000003a0438723c */ /* 0x010fe40000001834 */
[----:B------:R-:W4:Y:S04]  /*5cd00*/  LDL.LU.64 R54, [R1+0x3bf0] ;  /* 0x003bf00001367983 */ /* 0x000f280000300a00 */
[----:B------:R-:W4:-:S15]  /*5cd10*/  LDL.LU.64 R52, [R1+0x3be8] ;  /* 0x003be80001347983 */ /* 0x000f1e0000300a00 */
[----:B------:R-:W-:-:S02]  /*5cd20*/  NOP ;  /* 0x0000000000007918 */ /* 0x000fc40000000000 */
[----:B------:R0:W-:Y:S04]  /*5cd30*/  STL.64 [R1+0x850], R56 ;  /* 0x0008503801007387 */ /* 0x0001e80000100a00 */
[----:B------:R4:W-:Y:S04]  /*5cd40*/  STL.64 [R1+0x858], R58 ;  /* 0x0008583a01007387 */ /* 0x0009e80000100a00 */
[----:B0-----:R-:W4:Y:S02]  /*5cd50*/  LDL.LU.64 R56, [R1+0x3be0] ;  /* 0x003be00001387983 */ /* 0x001f240000300a00 */
[----:B----4-:R-:W-:Y:S02]  /*5cd60*/  HMMA.16816.F32 R56, R4, R56, R52 ;  /* 0x000000380438723c */ /* 0x010fe40000001834 */
[----:B------:R-:W4:Y:S04]  /*5cd70*/  LDL.LU.64 R54, [R1+0x3bd8] ;  /* 0x003bd80001367983 */ /* 0x000f280000300a00 */
[----:B------:R-:W4:-:S15]  /*5cd80*/  LDL.LU.64 R52, [R1+0x3bd0] ;  /* 0x003bd00001347983 */ /* 0x000f1e0000300a00 */
[----:B------:R-:W-:-:S02]  /*5cd90*/  NOP ;  /* 0x0000000000007918 */ /* 0x000fc40000000000 */
        /* <DEDUP_REMOVED lines=18> */
[----:B------:R-:W3:Y:S04]  /*5cec0*/  LDL.LU.64 R54, [R1+0x3b90] ;  /* 0x003b900001367983 */ /* 0x000ee80000300a00 */
[----:B------:R-:W2:-:S15]  /*5ced0*/  LDL.LU.64 R52, [R1+0x3b88] ;  /* 0x003b880001347983 */ /* 0x000e9e0000300a00 */
[----:B------:R-:W-:-:S02]  /*5cee0*/  NOP ;  /* 0x0000000000007918 */ /* 0x000fc40000000000 */
[----:B------:R-:W-:Y:S04]  /*5cef0*/  STL.64 [R1+0x7d0], R56 ;  /* 0x0007d03801007387 */ /* 0x000fe80000100a00 */
[----:B------:R0:W-:Y:S04]  /*5cf00*/  STL.64 [R1+0x7d8], R58 ;  /* 0x0007d83a01007387 */ /* 0x0001e80000100a00 */
[----:B0-----:R-:W4:Y:S04]  /*5cf10*/  LDL.LU.64 R58, [R1+0x3b80] ;  /* 0x003b8000013a7983 */ /* 0x001f280000300a00 */
[----:B------:R-:W4:Y:S01]  /*5cf20*/  LDL.LU.64 R56, [R1+0x3b78] ;  /* 0x003b780001387983 */ /* 0x000f220000300a00 */
[C---:B--2---:R-:W-:Y:S06]  /*5cf30*/  HMMA.16816.F32 R40, R4.reuse, R52, R40 ;  /* 0x000000340428723c */ /* 0x044fec0000001828 */
[----:B---3--:R-:W-:-:S15]  /*5cf40*/  HMMA.16816.F32 R52, R4, R54, R32 ;  /* 0x000000360434723c */ /* 0x008fde0000001820 */
[----:B------:R-:W-:-:S02]  /*5cf50*/  NOP ;  /* 0x0000000000007918 */ /* 0x000fc40000000000 */
[----:B------:R-:W-:Y:S04]  /*5cf60*/  STL.64 [R1+0x7b0], R40 ;  /* 0x0007b02801007387 */ /* 0x000fe80000100a00 */
[----:B------:R0:W-:Y:S04]  /*5cf70*/  STL.64 [R1+0x7b8], R42 ;  /* 0x0007b82a01007387 */ /* 0x0001e80000100a00 */
[----:B0-----:R-:W2:Y:S04]  /*5cf80*/  LDL.LU.64 R42, [R1+0x3b70] ;  /* 0x003b7000012a7983 */ /* 0x001ea80000300a00 */
[----:B------:R-:W3:Y:S04]  /*5cf90*/  LDL.LU.64 R40, [R1+0x3b68] ;  /* 0x003b680001287983 */ /* 0x000ee80000300a00 */
[----:B------:R-:W2:Y:S04]  /*5cfa0*/  LDL.LU.64 R34, [R1+0x3b60] ;  /* 0x003b600001227983 */ /* 0x000ea80000300a00 */
[----:B------:R-:W2:Y:S04]  /*5cfb0*/  LDL.LU.64 R32, [R1+0x3b58] ;  /* 0x003b580001207983 */ /* 0x000ea80000300a00 */
[----:B------:R-:W-:Y:S04]  /*5cfc0*/  STL.64 [R1+0x790], R52 ;  /* 0x0007903401007387 */ /* 0x000fe80000100a00 */
[----:B------:R0:W-:Y:S04]  /*5cfd0*/  STL.64 [R1+0x798], R54 ;  /* 0x0007983601007387 */ /* 0x0001e80000100a00 */
[----:B0-----:R-:W2:Y:S04]  /*5cfe0*/  LDL.LU.64 R54, [R1+0x3b50] ;  /* 0x003b500001367983 */ /* 0x001ea80000300a00 */
[----:B------:R-:W2:Y:S01]  /*5cff0*/  LDL.LU.64 R52, [R1+0x3b48] ;  /* 0x003b480001347983 */ /* 0x000ea20000300a00 */
[C---:B----4-:R-:W-:Y:S06]  /*5d000*/  HMMA.16816.F32 R20, R4.reuse, R56, R20 ;  /* 0x000000380414723c */ /* 0x050fec0000001814 */
[----:B------:R-:W-:-:S15]  /*5d010*/  HMMA.16816.F32 R56, R4, R58, R16 ;  /* 0x0000003a0438723c */ /* 0x000fde0000001810 */
[----:B------:R-:W-:-:S02]  /*5d020*/  NOP ;  /* 0x0000000000007918 */ /* 0x000fc40000000000 */
[----:B------:R-:W-:Y:S04]  /*5d030*/  STL.64 [R1+0x770], R20 ;  /* 0x0007701401007387 */ /* 0x000fe80000100a00 */
[----:B------:R0:W-:Y:S04]  /*5d040*/  STL.64 [R1+0x778], R22 ;  /* 0x0007781601007387 */ /* 0x0001e80000100a00 */
[----:B0-----:R-:W4:Y:S04]  /*5d050*/  LDL.LU.64 R22, [R1+0x3b40] ;  /* 0x003b400001167983 */ /* 0x001f280000300a00 */
[----:B------:R-:W4:Y:S04]  /*5d060*/  LDL.LU.64 R20, [R1+0x3b38] ;  /* 0x003b380001147983 */ /* 0x000f280000300a00 */
[----:B------:R-:W4:Y:S04]  /*5d070*/  LDL.LU.64 R18, [R1+0x3b30] ;  /* 0x003b300001127983 */ /* 0x000f280000300a00 */
[----:B------:R-:W4:Y:S04]  /*5d080*/  LDL.LU.64 R16, [R1+0x3b28] ;  /* 0x003b280001107983 */ /* 0x000f280000300a00 */
[----:B------:R-:W-:Y:S04]  /*5d090*/  STL.64 [R1+0x750], R56 ;  /* 0x0007503801007387 */ /* 0x000fe80000100a00 */
[----:B------:R0:W-:Y:S04]  /*5d0a0*/  STL.64 [R1+0x758], R58 ;  /* 0x0007583a01007387 */ /* 0x0001e80000100a00 */
[----:B0-----:R-:W4:Y:S04]  /*5d0b0*/  LDL.LU.64 R58, [R1+0x3b20] ;  /* 0x003b2000013a7983 */ /* 0x001f280000300a00 */
[----:B------:R-:W4:Y:S01]  /*5d0c0*/  LDL.LU.64 R56, [R1+0x3b18] ;  /* 0x003b180001387983 */ /* 0x000f220000300a00 */
[C---:B---3--:R-:W-:Y:S06]  /*5d0d0*/  HMMA.16816.F32 R48, R4.reuse, R40, R48 ;  /* 0x000000280430723c */ /* 0x048fec0000001830 */
[C---:B--2---:R-:W-:Y:S06]  /*5d0e0*/  HMMA.16816.F32 R40, R4.reuse, R42, R44 ;  /* 0x0000002a0428723c */ /* 0x044fec000000182c */
[C---:B------:R-:W-:Y:S06]  /*5d0f0*/  HMMA.16816.F32 R36, R4.reuse, R32, R36 ;  /* 0x000000200424723c */ /* 0x040fec0000001824 */
[C---:B------:R-:W-:Y:S06]  /*5d100*/  HMMA.16816.F32 R28, R4.reuse, R34, R28 ;  /* 0x00000022041c723c */ /* 0x040fec000000181c */
[C---:B------:R-:W-:Y:S06]  /*5d110*/  HMMA.16816.F32 R24, R4.reuse, R52, R24 ;  /* 0x000000340418723c */ /* 0x040fec0000001818 */
[C---:B------:R-:W-:Y:S01]  /*5d120*/  HMMA.16816.F32 R12, R4.reuse, R54, R12 ;  /* 0x00000036040c723c */ /* 0x040fe2000000180c */
        /* <DEDUP_REMOVED lines=10> */
[----:B------:R-:W4:Y:S04]  /*5d1d0*/  LDL.LU.64 R52, [R1+0x650] ;  /* 0x0006500001347983 */ /* 0x000f280000300a00 */
[----:B------:R2:W-:Y:S04]  /*5d1e0*/  STL.64 [R1+0x690], R12 ;  /* 0x0006900c01007387 */ /* 0x0005e80000100a00 */
[----:B------:R3:W-:Y:S04]  /*5d1f0*/  STL.64 [R1+0x698], R14 ;  /* 0x0006980e01007387 */ /* 0x0007e80000100a00 */
[----:B------:R-:W4:Y:S01]  /*5d200*/  LDL.LU.64 R54, [R1+0x658] ;  /* 0x0006580001367983 */ /* 0x000f220000300a00 */
[----:B------:R-:W-:-:S15]  /*5d210*/  HMMA.16816.F32 R8, R4, R60, R8 ;  /* 0x0000003c0408723c */ /* 0x000fde0000001808 */
[----:B------:R-:W-:-:S08]  /*5d220*/  NOP ;  /* 0x0000000000007918 */ /* 0x000fd00000000000 */
[----:B------:R3:W-:Y:S04]  /*5d230*/  STL.64 [R1+0x670], R8 ;  /* 0x0006700801007387 */ /* 0x0007e80000100a00 */
[----:B------:R3:W-:Y:S04]  /*5d240*/  STL.64 [R1+0x678], R10 ;  /* 0x0006780a01007387 */ /* 0x0007e80000100a00 */
[----:B0-----:R-:W4:Y:S04]  /*5d250*/  LDL.LU.64 R28, [R1+0x630] ;  /* 0x00063000011c7983 */ /* 0x001f280000300a00 */
[----:B-1----:R-:W4:Y:S04]  /*5d260*/  LDL.LU.64 R30, [R1+0x638] ;  /* 0x00063800011e7983 */ /* 0x002f280000300a00 */
[----:B--2---:R-:W2:Y:S04]  /*5d270*/  LDL.LU.64 R12, [R1+0x610] ;  /* 0x00061000010c7983 */ /* 0x004ea80000300a00 */
[----:B---3--:R-:W2:Y:S04]  /*5d280*/  LDL.LU.64 R14, [R1+0x618] ;  /* 0x00061800010e7983 */ /* 0x008ea80000300a00 */
        /* <DEDUP_REMOVED lines=14> */
[----:B----4-:R-:W-:-:S15]  /*5d370*/  HMMA.16816.F32 R52, R4, R58, R52 ;  /* 0x0000003a0434723c */ /* 0x010fde0000001834 */
[----:B------:R-:W-:-:S08]  /*5d380*/  NOP ;  /* 0x0000000000007918 */ /* 0x000fd00000000000 */
[----:B------:R-:W-:Y:S04]  /*5d390*/  STL.64 [R1+0x650], R52 ;  /* 0x0006503401007387 */ /* 0x000fe80000100a00 */
[----:B------:R0:W-:Y:S04]  /*5d3a0*/  STL.64 [R1+0x658], R54 ;  /* 0x0006583601007387 */ /* 0x0001e80000100a00 */
[----:B0-----:R-:W2:Y:S04]  /*5d3b0*/  LDL.LU.64 R54, [R1+0x3b10] ;  /* 0x003b100001367983 */ /* 0x001ea80000300a00 */
[----:B------:R-:W3:Y:S01]  /*5d3c0*/  LDL.LU.64 R52, [R1+0x3b08] ;  /* 0x003b080001347983 */ /* 0x000ee20000300a00 */
[----:B------:R-:W-:Y:S03]  /*5d3d0*/  HMMA.16816.F32 R28, R4, R56, R28 ;  /* 0x00000038041c723c */ /* 0x000fe6000000181c */
[----:B------:R-:W4:Y:S04]  /*5d3e0*/  LDL.LU.64 R56, [R1+0x5d0] ;  /* 0x0005d00001387983 */ /* 0x000f280000300a00 */
[----:B------:R-:W4:-:S15]  /*5d3f0*/  LDL.LU.64 R58, [R1+0x5d8] ;  /* 0x0005d800013a7983 */ /* 0x000f1e0000300a00 */
[----:B------:R-:W-:-:S01]  /*5d400*/  NOP ;  /* 0x0000000000007918 */ /* 0x000fc20000000000 */
[----:B------:R0:W-:Y:S04]  /*5d410*/  STL.64 [R1+0x630], R28 ;  /* 0x0006301c01007387 */ /* 0x0001e80000100a00 */
[----:B------:R1:W-:Y:S04]  /*5d420*/  STL.64 [R1+0x638], R30 ;  /* 0x0006381e01007387 */ /* 0x0003e80000100a00 */
[----:B------:R-:W4:Y:S04]  /*5d430*/  LDL.LU R60, [R1+0x29b0] ;  /* 0x0029b000013c7983 */ /* 0x000f280000300800 */
[----:B------:R-:W4:Y:S04]  /*5d440*/  LDL.LU R61, [R1+0x29ac] ;  /* 0x0029ac00013d7983 */ /* 0x000f280000300800 */
[----:B0-----:R-:W4:Y:S04]  /*5d450*/  LDL.LU R28, [R1+0x29b8] ;  /* 0x0029b800011c7983 */ /* 0x001f280000300800 */
[----:B------:R-:W4:Y:S04]  /*5d460*/  LDL.LU R29, [R1+0x29b4] ;  /* 0x0029b400011d7983 */ /* 0x000f280000300800 */
[----:B-1----:R-:W4:Y:S04]  /*5d470*/  LDL.LU R30, [R1+0x29c0] ;  /* 0x0029c000011e7983 */ /* 0x002f280000300800 */
[----:B------:R-:W4:Y:S01]  /*5d480*/  LDL.LU R31, [R1+0x29bc] ;  /* 0x0029bc00011f7983 */ /* 0x000f220000300800 */
        /* <DEDUP_REMOVED lines=8> */
[----:B------:R-:W3:Y:S04]  /*5d510*/  LDL.LU.64 R8, [R1+0x3ae8] ;  /* 0x003ae80001087983 */ /* 0x000ee80000300a00 */
[----:B------:R-:W-:Y:S04]  /*5d520*/  STL.64 [R1+0x5f0], R52 ;  /* 0x0005f03401007387 */ /* 0x000fe80000100a00 */
[----:B------:R4:W-:Y:S02]  /*5d530*/  STL.64 [R1+0x5f8], R54 ;  /* 0x0005f83601007387 */ /* 0x0009e40000100a00 */
[----:B----4-:R-:W-:-:S15]  /*5d540*/  HMMA.16816.F32 R52, R4, R2, R56 ;  /* 0x000000020434723c */ /* 0x010fde0000001838 */
[----:B------:R-:W-:-:S08]  /*5d550*/  NOP ;  /* 0x0000000000007918 */ /* 0x000fd00000000000 */
[----:B------:R-:W-:Y:S04]  /*5d560*/  STL.64 [R1+0x5d0], R52 ;  /* 0x0005d03401007387 */ /* 0x000fe80000100a00 */
[----:B------:R-:W-:Y:S01]  /*5d570*/  STL.64 [R1+0x5d8], R54 ;  /* 0x0005d83601007387 */ /* 0x000fe20000100a00 */
[C---:B---3--:R-:W-:Y:S06]  /*5d580*/  HMMA.16816.F32 R48, R4.reuse, R8, R48 ;  /* 0x000000080430723c */ /* 0x048fec0000001830 */
[C---:B--2---:R-:W-:Y:S06]  /*5d590*/  HMMA.16816.F32 R44, R4.reuse, R10, R44 ;  /* 0x0000000a042c723c */ /* 0x044fec000000182c */
[C---:B------:R-:W-:Y:S06]  /*5d5a0*/  HMMA.16816.F32 R8, R4.reuse, R12, R40 ;  /* 0x0000000c0408723c */ /* 0x040fec0000001828 */
[C---:B------:R-:W-:Y:S06]  /*5d5b0*/  HMMA.16816.F32 R36, R4.reuse, R14, R36 ;  /* 0x0000000e0424723c */ /* 0x040fec0000001824 */
[C---:B------:R-:W-:Y:S01]  /*5d5c0*/  HMMA.16816.F32 R12, R4.reuse, R16, R32 ;  /* 0x00000010040c723c */ /* 0x040fe20000001820 */
[----:B------:R0:W-:Y:S04]  /*5d5d0*/  STL.64 [R1+0x5b0], R48 ;  /* 0x0005b03001007387 */ /* 0x0001e80000100a00 */
[----:B------:R1:W-:Y:S04]  /*5d5e0*/  STL.64 [R1+0x5b8], R50 ;  /* 0x0005b83201007387 */ /* 0x0003e80000100a00 */
[----:B------:R-:W-:Y:S04]  /*5d5f0*/  STL.64 [R1+0x590], R44 ;  /* 0x0005902c01007387 */ /* 0x000fe80000100a00 */
[----:B------:R-:W-:Y:S04]  /*5d600*/  STL.64 [R1+0x598], R46 ;  /* 0x0005982e01007387 */ /* 0x000fe80000100a00 */
[----:B------:R-:W-:Y:S04]  /*5d610*/  STL.64 [R1+0x570], R8 ;  /* 0x0005700801007387 */ /* 0x000fe80000100a00 */
[----:B------:R2:W-:Y:S04]  /*5d620*/  STL.64 [R1+0x578], R10 ;  /* 0x0005780a01007387 */ /* 0x0005e80000100a00 */
[----:B------:R3:W-:Y:S04]  /*5d630*/  STL.64 [R1+0x550], R36 ;  /* 0x0005502401007387 */ /* 0x0007e80000100a00 */
[----:B------:R4:W-:Y:S04]  /*5d640*/  STL.64 [R1+0x558], R38 ;  /* 0x0005582601007387 */ /* 0x0009e80000100a00 */
[----:B0-----:R-:W4:Y:S04]  /*5d650*/  LDL.LU.64 R48, [R1+0x4f0] ;  /* 0x0004f00001307983 */ /* 0x001f280000300a00 */
[----:B------:R0:W-:Y:S04]  /*5d660*/  STL.64 [R1+0x530], R12 ;  /* 0x0005300c01007387 */ /* 0x0001e80000100a00 */
[----:B------:R0:W-:Y:S04]  /*5d670*/  STL.64 [R1+0x538], R14 ;  /* 0x0005380e01007387 */ /* 0x0001e80000100a00 */
[----:B-1----:R-:W4:Y:S01]  /*5d680*/  LDL.LU.64 R50, [R1+0x4f8] ;  /* 0x0004f80001327983 */ /* 0x002f220000300a00 */
[----:B--2---:R-:W-:-:S15]  /*5d690*/  HMMA.16816.F32 R8, R4, R18, R24 ;  /* 0x000000120408723c */ /* 0x004fde0000001818 */
[----:B------:R-:W-:-:S08]  /*5d6a0*/  NOP ;  /* 0x0000000000007918 */ /* 0x000fd00000000000 */
[----:B------:R1:W-:Y:S04]  /*5d6b0*/  STL.64 [R1+0x510], R8 ;  /* 0x0005100801007387 */ /* 0x0003e80000100a00 */
[----:B------:R2:W-:Y:S04]  /*5d6c0*/  STL.64 [R1+0x518], R10 ;  /* 0x0005180a01007387 */ /* 0x0005e80000100a00 */
        /* <DEDUP_REMOVED lines=8> */
[----:B---3--:R-:W3:Y:S04]  /*5d750*/  LDL.LU.64 R36, [R1+0x470] ;  /* 0x0004700001247983 */ /* 0x008ee80000300a00 */
[----:B----4-:R-:W3:Y:S04]  /*5d760*/  LDL.LU.64 R38, [R1+0x478] ;  /* 0x0004780001267983 */ /* 0x010ee80000300a00 */
[----:B------:R-:W4:Y:S04]  /*5d770*/  LDL.LU.64 R16, [R1+0x440] ;  /* 0x0004400001107983 */ /* 0x000f280000300a00 */
[----:B------:R-:W4:Y:S04]  /*5d780*/  LDL.LU.64 R18, [R1+0x448] ;  /* 0x0004480001127983 */ /* 0x000f280000300a00 */
[----:B------:R-:W4:Y:S04]  /*5d790*/  LDL.LU.64 R56, [R1+0x430] ;  /* 0x0004300001387983 */ /* 0x000f280000300a00 */
[----:B------:R-:W4:Y:S04]  /*5d7a0*/  LDL.LU.64 R58, [R1+0x438] ;  /* 0x00043800013a7983 */ /* 0x000f280000300a00 */
[----:B------:R-:W4:Y:S04]  /*5d7b0*/  LDL.LU.64 R52, [R1+0x420] ;  /* 0x0004200001347983 */ /* 0x000f280000300a00 */
[----:B------:R-:W4:Y:S04]  /*5d7c0*/  LDL.LU.64 R54, [R1+0x428] ;  /* 0x0004280001367983 */ /* 0x000f280000300a00 */
[----:B0-----:R-:W4:Y:S04]  /*5d7d0*/  LDL.LU.64 R12, [R1+0x410] ;  /* 0x00041000010c7983 */ /* 0x001f280000300a00 */
[----:B------:R-:W4:Y:S04]  /*5d7e0*/  LDL.LU.64 R14, [R1+0x418] ;  /* 0x00041800010e7983 */ /* 0x000f280000300a00 */
[----:B-1----:R-:W4:Y:S04]  /*5d7f0*/  LDL.LU.64 R8, [R1+0x400] ;  /* 0x0004000001087983 */ /* 0x002f280000300a00 */
[----:B--2---:R-:W4:Y:S01]  /*5d800*/  LDL.LU.64 R10, [R1+0x408] ;  /* 0x00040800010a7983 */ /* 0x004f220000300a00 */
[----:B------:R-:W-:-:S15]  /*5d810*/  HMMA.16816.F32 R48, R4, R20, R48 ;  /* 0x000000140430723c */ /* 0x000fde0000001830 */
[----:B------:R-:W-:-:S08]  /*5d820*/  NOP ;  /* 0x0000000000007918 */ /* 0x000fd00000000000 */
[----:B------:R-:W-:Y:S04]  /*5d830*/  STL.64 [R1+0x4f0], R48 ;  /* 0x0004f03001007387 */ /* 0x000fe80000100a00 */
[----:B------:R0:W-:Y:S01]  /*5d840*/  STL.64 [R1+0x4f8], R50 ;  /* 0x0004f83201007387 */ /* 0x0001e20000100a00 */
[C---:B------:R-:W-:Y:S03]  /*5d850*/  HMMA.16816.F32 R20, R4.reuse, R22, R24 ;  /* 0x000000160414723c */ /* 0x040fe60000001818 */
[----:B0-----:R-:W2:Y:S04]  /*5d860*/  LDL.LU.64 R50, [R1+0x3ae0] ;  /* 0x003ae00001327983 */ /* 0x001ea80000300a00 */
[----:B------:R-:W4:Y:S04]  /*5d870*/  LDL.LU.64 R48, [R1+0x3ad8] ;  /* 0x003ad80001307983 */ /* 0x000f280000300a00 */
[----:B------:R-:W3:Y:S04]  /*5d880*/  LDL.LU.64 R26, [R1+0x3ad0] ;  /* 0x003ad000011a7983 */ /* 0x000ee80000300a00 */
[----:B------:R-:W2:Y:S08]  /*5d890*/  LDL.LU.64 R24, [R1+0x3ac8] ;  /* 0x003ac80001187983 */ /* 0x000eb00000300a00 */
[----:B------:R0:W-:Y:S04]  /*5d8a0*/  STL.64 [R1+0x4d0], R20 ;  /* 0x0004d01401007387 */ /* 0x0001e80000100a00 */
[----:B------:R1:W-:Y:S04]  /*5d8b0*/  STL.64 [R1+0x4d8], R22 ;  /* 0x0004d81601007387 */ /* 0x0003e80000100a00 */
[----:B0-----:R-:W4:Y:S04]  /*5d8c0*/  LDL.LU.64 R20, [R1+0x450] ;  /* 0x0004500001147983 */ /* 0x001f280000300a00 */
[----:B-1----:R-:W4:Y:S01]  /*5d8d0*/  LDL.LU.64 R22, [R1+0x458] ;  /* 0x0004580001167983 */ /* 0x002f220000300a00 */
[C---:B--2---:R-:W-:Y:S06]  /*5d8e0*/  HMMA.16816.F32 R44, R4.reuse, R24, R44 ;  /* 0x00000018042c723c */ /* 0x044fec000000182c */
[----:B---3--:R-:W-:-:S15]  /*5d8f0*/  HMMA.16816.F32 R24, R4, R26, R32 ;  /* 0x0000001a0418723c */ /* 0x008fde0000001820 */
[----:B------:R-:W-:-:S02]  /*5d900*/  NOP ;  /* 0x0000000000007918 */ /* 0x000fc40000000000 */
[----:B------:R-:W-:Y:S04]  /*5d910*/  STL.64 [R1+0x4b0], R44 ;  /* 0x0004b02c01007387 */ /* 0x000fe80000100a00 */
[----:B------:R0:W-:Y:S04]  /*5d920*/  STL.64 [R1+0x4b8], R46 ;  /* 0x0004b82e01007387 */ /* 0x0001e80000100a00 */
[----:B0-----:R-:W2:Y:S04]  /*5d930*/  LDL.LU.64 R46, [R1+0x3ac0] ;  /* 0x003ac000012e7983 */ /* 0x001ea80000300a00 */
[----:B------:R-:W3:Y:S04]  /*5d940*/  LDL.LU.64 R44, [R1+0x3ab8] ;  /* 0x003ab800012c7983 */ /* 0x000ee80000300a00 */
[----:B------:R-:W4:Y:S04]  /*5d950*/  LDL.LU.64 R34, [R1+0x3ab0] ;  /* 0x003ab00001227983 */ /* 0x000f280000300a00 */
[----:B------:R-:W2:Y:S04]  /*5d960*/  LDL.LU.64 R32, [R1+0x3aa8] ;  /* 0x003aa80001207983 */ /* 0x000ea80000300a00 */
[----:B------:R0:W-:Y:S04]  /*5d970*/  STL.64 [R1+0x490], R24 ;  /* 0x0004901801007387 */ /* 0x0001e80000100a00 */
[----:B------:R1:W-:Y:S04]  /*5d980*/  STL.64 [R1+0x498], R26 ;  /* 0x0004981a01007387 */ /* 0x0003e80000100a00 */
[----:B0-----:R-:W3:Y:S04]  /*5d990*/  LDL.LU.64 R24, [R1+0x460] ;  /* 0x0004600001187983 */ /* 0x001ee80000300a00 */
[----:B-1----:R-:W3:Y:S01]  /*5d9a0*/  LDL.LU.64 R26, [R1+0x468] ;  /* 0x00046800011a7983 */ /* 0x002ee20000300a00 */
        /* <DEDUP_REMOVED lines=8> */
[----:B------:R-:W3:Y:S04]  /*5da30*/  LDL.LU.64 R36, [R1+0x3a88] ;  /* 0x003a880001247983 */ /* 0x000ee80000300a00 */
[----:B------:R0:W-:Y:S04]  /*5da40*/  STL.64 [R1+0x470], R32 ;  /* 0x0004702001007387 */ /* 0x0001e80000100a00 */
[----:B------:R1:W-:Y:S01]  /*5da50*/  STL.64 [R1+0x478], R34 ;  /* 0x0004782201007387 */ /* 0x0003e20000100a00 */
[C---:B------:R-:W-:Y:S06]  /*5da60*/  HMMA.16816.F32 R8, R4.reuse, R48, R8 ;  /* 0x000000300408723c */ /* 0x040fec0000001808 */
[----:B------:R-:W-:Y:S01]  /*5da70*/  HMMA.16816.F32 R12, R4, R46, R12 ;  /* 0x0000002e040c723c */ /* 0x000fe2000000180c */
[----:B0-----:R-:W-:-:S02]  /*5da80*/  IMAD R32, R61, 0x100, R60 ;  /* 0x000001003d207824 */ /* 0x001fc400078e023c */
[----:B------:R-:W-:Y:S02]  /*5da90*/  IMAD R33, R29, 0x100, R28 ;  /* 0x000001001d217824 */ /* 0x000fe400078e021c */
[----:B-1----:R-:W-:Y:S01]  /*5daa0*/  IMAD R34, R31, 0x100, R30 ;  /* 0x000001001f227824 */ /* 0x002fe200078e021e */
[C---:B----4-:R-:W-:Y:S06]  /*5dab0*/  HMMA.16816.F32 R16, R4.reuse, R40, R16 ;  /* 0x000000280410723c */ /* 0x050fec0000001810 */
[C---:B---3--:R-:W-:Y:S06]  /*5dac0*/  HMMA.16816.F32 R24, R4.reuse, R36, R24 ;  /* 0x000000240418723c */ /* 0x048fec0000001818 */
[----:B--2---:R-:W-:-:S15]  /*5dad0*/  HMMA.16816.F32 R20, R4, R38, R20 ;  /* 0x000000260414723c */ /* 0x004fde0000001814 */
[----:B------:R-:W-:-:S02]  /*5dae0*/  NOP ;  /* 0x0000000000007918 */ /* 0x000fc40000000000 */
[----:B------:R-:W-:Y:S04]  /*5daf0*/  STL.64 [R1+0x460], R24 ;  /* 0x0004601801007387 */ /* 0x000fe80000100a00 */
[----:B------:R-:W-:Y:S04]  /*5db00*/  STL.64 [R1+0x468], R26 ;  /* 0x0004681a01007387 */ /* 0x000fe80000100a00 */
[----:B------:R-:W-:Y:S04]  /*5db10*/  STL.64 [R1+0x440], R16 ;  /* 0x0004401001007387 */ /* 0x000fe80000100a00 */
[----:B------:R-:W-:Y:S04]  /*5db20*/  STL.64 [R1+0x450], R20 ;  /* 0x0004501401007387 */ /* 0x000fe80000100a00 */
[----:B------:R-:W-:Y:S04]  /*5db30*/  STL.64 [R1+0x458], R22 ;  /* 0x0004581601007387 */ /* 0x000fe80000100a00 */
[----:B------:R0:W-:Y:S01]  /*5db40*/  STL [R1+0x448], R18 ;  /* 0x0004481201007387 */ /* 0x0001e20000100800 */
[----:B------:R-:W-:-:S02]  /*5db50*/  IMAD.MOV.U32 R0, RZ, RZ, R19 ;  /* 0x000000ffff007224 */ /* 0x000fc400078e0013 */
[C---:B0-----:R-:W-:Y:S06]  /*5db60*/  HMMA.16816.F32 R16, R4.reuse, R44, R52 ;  /* 0x0000002c0410723c */ /* 0x041fec0000001834 */
[----:B------:R-:W-:Y:S01]  /*5db70*/  HMMA.16816.F32 R20, R4, R42, R56 ;  /* 0x0000002a0414723c */ /* 0x000fe20000001838 */
[----:B------:R0:W-:-:S15]  /*5db80*/  STL [R1+0x3080], R0 ;  /* 0x0030800001007387 */ /* 0x0001de0000100800 */
[----:B------:R-:W-:-:S01]  /*5db90*/  NOP ;  /* 0x0000000000007918 */ /* 0x000fc20000000000 */
[----:B------:R-:W-:Y:S01]  /*5dba0*/  STL.64 [R1+0x420], R16 ;  /* 0x0004201001007387 */ /* 0x000fe20000100a00 */
[----:B0-----:R-:W-:-:S05]  /*5dbb0*/  IMAD.MOV.U32 R0, RZ, RZ, R19 ;  /* 0x000000ffff007224 */ /* 0x001fca00078e0013 */
[----:B------:R-:W-:Y:S04]  /*5dbc0*/  STL.64 [R1+0x430], R20 ;  /* 0x0004301401007387 */ /* 0x000fe80000100a00 */
[----:B------:R-:W-:Y:S04]  /*5dbd0*/  STL.64 [R1+0x438], R22 ;  /* 0x0004381601007387 */ /* 0x000fe80000100a00 */
[----:B------:R-:W-:Y:S04]  /*5dbe0*/  STL [R1+0x428], R18 ;  /* 0x0004281201007387 */ /* 0x000fe80000100800 */
[----:B------:R0:W-:Y:S04]  /*5dbf0*/  STL [R1+0x30c0], R0 ;  /* 0x0030c00001007387 */ /* 0x0001e80000100800 */
[----:B------:R-:W-:Y:S04]  /*5dc00*/  STL.64 [R1+0x400], R8 ;  /* 0x0004000801007387 */ /* 0x000fe80000100a00 */
[----:B------:R-:W-:Y:S04]  /*5dc10*/  STL.64 [R1+0x410], R12 ;  /* 0x0004100c01007387 */ /* 0x000fe80000100a00 */
[----:B------:R1:W-:Y:S04]  /*5dc20*/  STL.64 [R1+0x418], R14 ;  /* 0x0004180e01007387 */ /* 0x0003e80000100a00 */
[----:B------:R2:W-:Y:S01]  /*5dc30*/  STL [R1+0x408], R10 ;  /* 0x0004080a01007387 */ /* 0x0005e20000100800 */
[----:B0-----:R-:W-:-:S05]  /*5dc40*/  IMAD.MOV.U32 R0, RZ, RZ, R11 ;  /* 0x000000ffff007224 */ /* 0x001fca00078e000b */
[----:B------:R0:W-:Y:S04]  /*5dc50*/  STL [R1+0x30d8], R0 ;  /* 0x0030d80001007387 */ /* 0x0001e80000100800 */
[----:B------:R-:W3:Y:S04]  /*5dc60*/  LDL.LU R37, [R1+0x29c8] ;  /* 0x0029c80001257983 */ /* 0x000ee80000300800 */
[----:B------:R-:W3:Y:S04]  /*5dc70*/  LDL.LU R35, [R1+0x29c4] ;  /* 0x0029c40001237983 */ /* 0x000ee80000300800 */
[----:B------:R-:W4:Y:S04]  /*5dc80*/  LDL.LU.64 R24, [R1+0x3d0] ;  /* 0x0003d00001187983 */ /* 0x000f280000300a00 */
[----:B------:R-:W4:Y:S04]  /*5dc90*/  LDL.LU.64 R26, [R1+0x3d8] ;  /* 0x0003d800011a7983 */ /* 0x000f280000300a00 */
[----:B------:R-:W3:Y:S04]  /*5dca0*/  LDL.LU R60, [R1+0x128] ;  /* 0x00012800013c7983 */ /* 0x000ee80000300800 */
[----:B------:R-:W3:Y:S04]  /*5dcb0*/  LDL.LU R61, [R1+0x12c] ;  /* 0x00012c00013d7983 */ /* 0x000ee80000300800 */
[----:B-1----:R-:W3:Y:S04]  /*5dcc0*/  LDL.LU R14, [R1+0x150] ;  /* 0x00015000010e7983 */ /* 0x002ee80000300800 */
[----:B------:R-:W3:Y:S04]  /*5dcd0*/  LDL.LU R15, [R1+0x154] ;  /* 0x00015400010f7983 */ /* 0x000ee80000300800 */
[----:B------:R-:W3:Y:S04]  /*5dce0*/  LDL.LU.64 R20, [R1+0x270] ;  /* 0x0002700001147983 */ /* 0x000ee80000300a00 */
[----:B------:R-:W3:Y:S04]  /*5dcf0*/  LDL.LU.64 R22, [R1+0x278] ;  /* 0x0002780001167983 */ /* 0x000ee80000300a00 */
        /* <DEDUP_REMOVED lines=14> */
[----:B--2---:R-:W2:Y:S04]  /*5dde0*/  LDL.LU R10, [R1+0x2e8] ;  /* 0x0002e800010a7983 */ /* 0x004ea80000300800 */
[----:B------:R-:W2:Y:S04]  /*5ddf0*/  LDL.LU R11, [R1+0x2ec] ;  /* 0x0002ec00010b7983 */ /* 0x000ea80000300800 */
[----:B------:R-:W2:Y:S04]  /*5de00*/  LDL.LU R52, [R1+0x168] ;  /* 0x0001680001347983 */ /* 0x000ea80000300800 */
[----:B------:R-:W2:Y:S04]  /*5de10*/  LDL.LU R53, [R1+0x16c] ;  /* 0x00016c0001357983 */ /* 0x000ea80000300800 */
[----:B------:R-:W2:Y:S04]  /*5de20*/  LDL.LU R54, [R1+0x170] ;  /* 0x0001700001367983 */ /* 0x000ea80000300800 */
[----:B------:R-:W2:Y:S04]  /*5de30*/  LDL.LU R55, [R1+0x174] ;  /* 0x0001740001377983 */ /* 0x000ea80000300800 */
[----:B------:R-:W2:Y:S01]  /*5de40*/  LDL.LU R56, [R1+0x300] ;  /* 0x0003000001387983 */ /* 0x000ea20000300800 */
[----:B------:R-:W-:-:S02]  /*5de50*/  F2FP.F16.E4M3.UNPACK_B R32, R32 ;  /* 0x00000020ff20723e */ /* 0x000fc400020006ff */
[----:B------:R-:W-:Y:S02]  /*5de60*/  F2FP.F16.E4M3.UNPACK_B R33, R33 ;  /* 0x00000021ff21723e */ /* 0x000fe400020006ff */
[----:B------:R-:W-:Y:S01]  /*5de70*/  F2FP.F16.E4M3.UNPACK_B R34, R34 ;  /* 0x00000022ff22723e */ /* 0x000fe200020006ff */
[----:B------:R-:W2:Y:S04]  /*5de80*/  LDL.LU R57, [R1+0x304] ;  /* 0x0003040001397983 */ /* 0x000ea80000300800 */
[----:B------:R-:W2:Y:S04]  /*5de90*/  LDL.LU R58, [R1+0x308] ;  /* 0x00030800013a7983 */ /* 0x000ea80000300800 */
[----:B------:R-:W2:Y:S01]  /*5dea0*/  LDL.LU R59, [R1+0x30c] ;  /* 0x00030c00013b7983 */ /* 0x000ea20000300800 */
[C---:B----4-:R-:W-:Y:S06]  /*5deb0*/  HMMA.16816.F32 R24, R4.reuse, R50, R24 ;  /* 0x000000320418723c */ /* 0x050fec0000001818 */
[----:B---3--:R-:W-:Y:S01]  /*5dec0*/  HMMA.16816.F32 R4, R4, R60, R20 ;  /* 0x0000003c0404723c */ /* 0x008fe20000001814 */
[----:B------:R-:W-:Y:S01]  /*5ded0*/  IMAD R35, R35, 0x100, R37 ;  /* 0x0000010023237824 */ /* 0x000fe200078e0225 */
[----:B------:R-:W-:-:S02]  /*5dee0*/  F2FP.F16.E4M3.UNPACK_B R14, R14.H1 ;  /* 0x0000000eff0e723e */ /* 0x000fc400030006ff */
[----:B------:R-:W-:Y:S02]  /*5def0*/  F2FP.F16.E4M3.UNPACK_B R15, R15.H1 ;  /* 0x0000000fff0f723e */ /* 0x000fe400030006ff */
[----:B------:R-:W-:Y:S02]  /*5df00*/  F2FP.F16.E4M3.UNPACK_B R35, R35 ;  /* 0x00000023ff23723e */ /* 0x000fe400020006ff */
[----:B------:R-:W-:Y:S02]  /*5df10*/  F2FP.F16.E4M3.UNPACK_B R2, R2.H1 ;  /* 0x00000002ff02723e */ /* 0x000fe400030006ff */
[----:B------:R-:W-:-:S03]  /*5df20*/  F2FP.F16.E4M3.UNPACK_B R3, R3.H1 ;  /* 0x00000003ff03723e */ /* 0x000fc600030006ff */
[----:B------:R-:W-:Y:S04]  /*5df30*/  HMMA.16816.F32 R16, R32, R14, R16 ;  /* 0x0000000e2010723c */ /* 0x000fe80000001810 */
[----:B------:R-:W-:Y:S04]  /*5df40*/  STL.64 [R1+0x3d0], R24 ;  /* 0x0003d01801007387 */ /* 0x000fe80000100a00 */
[----:B------:R-:W-:Y:S04]  /*5df50*/  STL.64 [R1+0x3d8], R26 ;  /* 0x0003d81a01007387 */ /* 0x000fe80000100a00 */
[----:B------:R1:W-:Y:S04]  /*5df60*/  STL.64 [R1+0x270], R4 ;  /* 0x0002700401007387 */ /* 0x0003e80000100a00 */
[----:B------:R-:W-:Y:S04]  /*5df70*/  STL [R1+0x278], R6 ;  /* 0x0002780601007387 */ /* 0x000fe80000100800 */
[----:B------:R-:W-:Y:S04]  /*5df80*/  STL [R1+0x130], R14 ;  /* 0x0001300e01007387 */ /* 0x000fe80000100800 */
[----:B------:R-:W3:Y:S04]  /*5df90*/  LDL.LU R60, [R1+0x178] ;  /* 0x00017800013c7983 */ /* 0x000ee80000300800 */
[----:B------:R4:W-:Y:S01]  /*5dfa0*/  STL [R1+0x134], R15 ;  /* 0x0001340f01007387 */ /* 0x0009e20000100800 */
[----:B0-----:R-:W-:-:S03]  /*5dfb0*/  IMAD.MOV.U32 R0, RZ, RZ, R7 ;  /* 0x000000ffff007224 */ /* 0x001fc600078e0007 */
[----:B------:R-:W3:Y:S01]  /*5dfc0*/  LDL.LU R61, [R1+0x17c] ;  /* 0x00017c00013d7983 */ /* 0x000ee20000300800 */
[----:B-1----:R-:W-:Y:S02]  /*5dfd0*/  F2FP.F16.E4M3.UNPACK_B R4, R12.H1 ;  /* 0x0000000cff04723e */ /* 0x002fe400030006ff */
[----:B------:R-:W-:Y:S02]  /*5dfe0*/  F2FP.F16.E4M3.UNPACK_B R5, R13.H1 ;  /* 0x0000000dff05723e */ /* 0x000fe400030006ff */
[C---:B----4-:R-:W-:Y:S01]  /*5dff0*/  HMMA.16816.F32 R12, R32.reuse, R2, R28 ;  /* 0x00000002200c723c */ /* 0x050fe2000000181c */
[----:B------:R-:W-:Y:S05]  /*5e000*/  STL [R1+0x30f0], R0 ;  /* 0x0030f00001007387 */ /* 0x000fea0000100800 */
[----:B------:R0:W-:Y:S04]  /*5e010*/  STL [R1+0x120], R2 ;  /* 0x0001200201007387 */ /* 0x0001e80000100800 */
[----:B------:R-:W-:Y:S04]  /*5e020*/  STL.64 [R1+0x2a0], R16 ;  /* 0x0002a01001007387 */ /* 0x000fe80000100a00 */
[----:B------:R-:W-:Y:S04]  /*5e030*/  STL.64 [R1+0x2a8], R18 ;  /* 0x0002a81201007387 */ /* 0x000fe80000100a00 */
[----:B------:R1:W-:Y:S04]  /*5e040*/  STL [R1+0x124], R3 ;  /* 0x0001240301007387 */ /* 0x0003e80000100800 */
[----:B------:R-:W4:Y:S04]  /*5e050*/  LDL.LU R28, [R1+0x320] ;  /* 0x00032000011c7983 */ /* 0x000f280000300800 */
[----:B------:R-:W-:Y:S04]  /*5e060*/  STL.64 [R1+0x2c0], R12 ;  /* 0x0002c00c01007387 */ /* 0x000fe80000100a00 */
[----:B------:R-:W-:Y:S04]  /*5e070*/  STL.64 [R1+0x2c8], R14 ;  /* 0x0002c80e01007387 */ /* 0x000fe80000100a00 */
[----:B------:R-:W-:Y:S04]  /*5e080*/  STL [R1+0x118], R4 ;  /* 0x0001180401007387 */ /* 0x000fe80000100800 */
[----:B------:R-:W4:Y:S04]  /*5e090*/  LDL.LU R29, [R1+0x324] ;  /* 0x00032400011d7983 */ /* 0x000f280000300800 */
[----:B------:R-:W-:Y:S04]  /*5e0a0*/  STL [R1+0x11c], R5 ;  /* 0x00011c0501007387 */ /* 0x000fe80000100800 */
[----:B------:R-:W4:Y:S04]  /*5e0b0*/  LDL.LU R30, [R1+0x328] ;  /* 0x00032800011e7983 */ /* 0x000f280000300800 */
[----:B------:R-:W4:Y:S01]  /*5e0c0*/  LDL.LU R31, [R1+0x32c] ;  /* 0x00032c00011f7983 */ /* 0x000f220000300800 */
[----:B--2---:R-:W-:Y:S01]  /*5e0d0*/  HMMA.16816.F32 R8, R32, R4, R8 ;  /* 0x000000042008723c */ /* 0x004fe20000001808 */
[----:B0-----:R-:W-:-:S02]  /*5e0e0*/  F2FP.F16.E4M3.UNPACK_B R2, R52.H1 ;  /* 0x00000034ff02723e */ /* 0x001fc400030006ff */
[----:B-1----:R-:W-:-:S03]  /*5e0f0*/  F2FP.F16.E4M3.UNPACK_B R3, R53.H1 ;  /* 0x00000035ff03723e */ /* 0x002fc600030006ff */
[----:B------:R-:W-:-:S15]  /*5e100*/  STL [R1+0x110], R2 ;  /* 0x0001100201007387 */ /* 0x000fde0000100800 */
[----:B------:R-:W-:-:S02]  /*5e110*/  NOP ;  /* 0x0000000000007918 */ /* 0x000fc40000000000 */
[----:B------:R-:W-:Y:S04]  /*5e120*/  STL.64 [R1+0x2e0], R8 ;  /* 0x0002e00801007387 */ /* 0x000fe80000100a00 */
[----:B------:R0:W-:Y:S02]  /*5e130*/  STL.64 [R1+0x2e8], R10 ;  /* 0x0002e80a01007387 */ /* 0x0001e40000100a00 */
[----:B0-----:R-:W-:Y:S01]  /*5e140*/  HMMA.16816.F32 R8, R32, R2, R56 ;  /* 0x000000022008723c */ /* 0x001fe20000001838 */
[----:B------:R-:W-:-:S05]  /*5e150*/  F2FP.F16.E4M3.UNPACK_B R4, R54.H1 ;  /* 0x00000036ff04723e */ /* 0x000fca00030006ff */
[----:B------:R0:W-:Y:S01]  /*5e160*/  STL [R1+0x114], R3 ;  /* 0x0001140301007387 */ /* 0x0001e20000100800 */
[----:B------:R-:W-:-:S03]  /*5e170*/  F2FP.F16.E4M3.UNPACK_B R5, R55.H1 ;  /* 0x00000037ff05723e */ /* 0x000fc600030006ff */
[----:B------:R-:W2:-:S13]  /*5e180*/  LDL.LU R20, [R1+0x340] ;  /* 0x0003400001147983 */ /* 0x000e9a0000300800 */
[----:B------:R-:W-:Y:S04]  /*5e190*/  STL.64 [R1+0x300], R8 ;  /* 0x0003000801007387 */ /* 0x000fe80000100a00 */
[----:B------:R-:W-:Y:S04]  /*5e1a0*/  STL.64 [R1+0x308], R10 ;  /* 0x0003080a01007387 */ /* 0x000fe80000100a00 */
[----:B------:R-:W-:Y:S04]  /*5e1b0*/  STL [R1+0x108], R4 ;  /* 0x0001080401007387 */ /* 0x000fe80000100800 */
[----:B------:R-:W2:Y:S04]  /*5e1c0*/  LDL.LU R21, [R1+0x344] ;  /* 0x0003440001157983 */ /* 0x000ea80000300800 */
[----:B------:R4:W-:Y:S04]  /*5e1d0*/  STL [R1+0x10c], R5 ;  /* 0x00010c0501007387 */ /* 0x0009e80000100800 */
        /* <DEDUP_REMOVED lines=10> */
[----:B---3--:R-:W-:-:S03]  /*5e280*/  F2FP.F16.E4M3.UNPACK_B R2, R60.H1 ;  /* 0x0000003cff02723e */ /* 0x008fc600030006ff */
[----:B------:R-:W3:Y:S01]  /*5e290*/  LDL.LU R60, [R1+0x190] ;  /* 0x00019000013c7983 */ /* 0x000ee20000300800 */
[----:B0-----:R-:W-:-:S03]  /*5e2a0*/  F2FP.F16.E4M3.UNPACK_B R3, R61.H1 ;  /* 0x0000003dff03723e */ /* 0x001fc600030006ff */
[----:B------:R-:W3:Y:S04]  /*5e2b0*/  LDL.LU R61, [R1+0x194] ;  /* 0x00019400013d7983 */ /* 0x000ee80000300800 */
[----:B------:R-:W-:Y:S04]  /*5e2c0*/  STL [R1+0x100], R2 ;  /* 0x0001000201007387 */ /* 0x000fe80000100800 */
[----:B------:R-:W3:Y:S04]  /*5e2d0*/  LDL.LU R12, [R1+0x380] ;  /* 0x00038000010c7983 */ /* 0x000ee80000300800 */
[----:B------:R-:W-:Y:S04]  /*5e2e0*/  STL [R1+0x104], R3 ;  /* 0x0001040301007387 */ /* 0x000fe80000100800 */
[----:B------:R-:W3:Y:S04]  /*5e2f0*/  LDL.LU R13, [R1+0x384] ;  /* 0x00038400010d7983 */ /* 0x000ee80000300800 */
[----:B------:R-:W3:Y:S04]  /*5e300*/  LDL.LU R14, [R1+0x388] ;  /* 0x00038800010e7983 */ /* 0x000ee80000300800 */
[----:B------:R-:W3:Y:S01]  /*5e310*/  LDL.LU R15, [R1+0x38c] ;  /* 0x00038c00010f7983 */ /* 0x000ee20000300800 */
[----:B----4-:R-:W-:Y:S03]  /*5e320*/  HMMA.16816.F32 R4, R32, R4, R28 ;  /* 0x000000042004723c */ /* 0x010fe6000000181c */
[----:B------:R-:W4:Y:S04]  /*5e330*/  LDL.LU R28, [R1+0x198] ;  /* 0x00019800011c7983 */ /* 0x000f280000300800 */
[----:B------:R-:W4:-:S15]  /*5e340*/  LDL.LU R30, [R1+0x19c] ;  /* 0x00019c00011e7983 */ /* 0x000f1e0000300800 */
[----:B------:R-:W-:-:S01]  /*5e350*/  NOP ;  /* 0x0000000000007918 */ /* 0x000fc20000000000 */
[----:B------:R0:W-:Y:S04]  /*5e360*/  STL.64 [R1+0x320], R4 ;  /* 0x0003200401007387 */ /* 0x0001e80000100a00 */
[----:B------:R-:W-:Y:S04]  /*5e370*/  STL.64 [R1+0x328], R6 ;  /* 0x0003280601007387 */ /* 0x000fe80000100a00 */
        /* <DEDUP_REMOVED lines=10> */
[----:B--2---:R-:W-:Y:S01]  /*5e420*/  HMMA.16816.F32 R20, R32, R2, R20 ;  /* 0x000000022014723c */ /* 0x004fe20000001814 */
[----:B0-----:R-:W-:-:S02]  /*5e430*/  F2FP.F16.E4M3.UNPACK_B R4, R52.H1 ;  /* 0x00000034ff04723e */ /* 0x001fc400030006ff */
[----:B------:R-:W-:-:S03]  /*5e440*/  F2FP.F16.E4M3.UNPACK_B R5, R53.H1 ;  /* 0x00000035ff05723e */ /* 0x000fc600030006ff */
[----:B------:R-:W-:Y:S02]  /*5e450*/  IMAD.MOV.U32 R52, RZ, RZ, R3 ;  /* 0x000000ffff347224 */ /* 0x000fe400078e0003 */
[----:B------:R-:W-:Y:S01]  /*5e460*/  IMAD.MOV.U32 R53, RZ, RZ, R2 ;  /* 0x000000ffff357224 */ /* 0x000fe200078e0002 */
[----:B------:R-:W-:Y:S02]  /*5e470*/  F2FP.F16.E4M3.UNPACK_B R2, R54.H1 ;  /* 0x00000036ff02723e */ /* 0x000fe400030006ff */
[----:B------:R-:W-:Y:S01]  /*5e480*/  F2FP.F16.E4M3.UNPACK_B R3, R55.H1 ;  /* 0x00000037ff03723e */ /* 0x000fe200030006ff */
[----:B------:R-:W-:Y:S11]  /*5e490*/  HMMA.16816.F32 R16, R32, R4, R16 ;  /* 0x000000042010723c */ /* 0x000ff60000001810 */
[----:B------:R-:W-:Y:S04]  /*5e4a0*/  STL.64 [R1+0x340], R20 ;  /* 0x0003401401007387 */ /* 0x000fe80000100a00 */
[----:B------:R-:W-:Y:S04]  /*5e4b0*/  STL.64 [R1+0x348], R22 ;  /* 0x0003481601007387 */ /* 0x000fe80000100a00 */
[----:B------:R-:W-:Y:S04]  /*5e4c0*/  STL.64 [R1+0xf8], R4 ;  /* 0x0000f80401007387 */ /* 0x000fe80000100a00 */
[----:B------:R0:W-:Y:S04]  /*5e4d0*/  STL [R1+0x3a4c], R52 ;  /* 0x003a4c3401007387 */ /* 0x0001e80000100800 */
[----:B------:R1:W-:Y:S01]  /*5e4e0*/  STL [R1+0x3a48], R53 ;  /* 0x003a483501007387 */ /* 0x0003e20000100800 */
[----:B0-----:R-:W-:-:S02]  /*5e4f0*/  IMAD.MOV.U32 R52, RZ, RZ, R4 ;  /* 0x000000ffff347224 */ /* 0x001fc400078e0004 */
[----:B-1----:R-:W-:Y:S01]  /*5e500*/  IMAD.MOV.U32 R53, RZ, RZ, R5 ;  /* 0x000000ffff357224 */ /* 0x002fe200078e0005 */
[----:B------:R-:W-:Y:S04]  /*5e510*/  STL.64 [R1+0x360], R16 ;  /* 0x0003601001007387 */ /* 0x000fe80000100a00 */
[----:B------:R-:W-:Y:S04]  /*5e520*/  STL.64 [R1+0x368], R18 ;  /* 0x0003681201007387 */ /* 0x000fe80000100a00 */
[----:B------:R-:W-:Y:S04]  /*5e530*/  STL.64 [R1+0xf0], R2 ;  /* 0x0000f00201007387 */ /* 0x000fe80000100a00 */
[----:B------:R0:W-:Y:S04]  /*5e540*/  STL [R1+0x3a54], R53 ;  /* 0x003a543501007387 */ /* 0x0001e80000100800 */
[----:B------:R1:W-:Y:S01]  /*5e550*/  STL [R1+0x3a50], R52 ;  /* 0x003a503401007387 */ /* 0x0003e20000100800 */
[----:B0-----:R-:W-:-:S02]  /*5e560*/  IMAD.MOV.U32 R53, RZ, RZ, R2 ;  /* 0x000000ffff357224 */ /* 0x001fc400078e0002 */
[----:B-1----:R-:W-:Y:S01]  /*5e570*/  IMAD.MOV.U32 R52, RZ, RZ, R3 ;  /* 0x000000ffff347224 */ /* 0x002fe200078e0003 */
[----:B---3--:R-:W-:Y:S02]  /*5e580*/  F2FP.F16.E4M3.UNPACK_B R4, R60.H1 ;  /* 0x0000003cff04723e */ /* 0x008fe400030006ff */
[----:B------:R-:W-:Y:S01]  /*5e590*/  F2FP.F16.E4M3.UNPACK_B R5, R61.H1 ;  /* 0x0000003dff05723e */ /* 0x000fe200030006ff */
[----:B------:R-:W-:-:S15]  /*5e5a0*/  HMMA.16816.F32 R12, R32, R2, R12 ;  /* 0x00000002200c723c */ /* 0x000fde000000180c */
[----:B------:R-:W-:-:S08]  /*5e5b0*/  NOP ;  /* 0x0000000000007918 */ /* 0x000fd00000000000 */
[----:B------:R-:W-:Y:S04]  /*5e5c0*/  STL.64 [R1+0x380], R12 ;  /* 0x0003800c01007387 */ /* 0x000fe80000100a00 */
[----:B------:R-:W-:Y:S04]  /*5e5d0*/  STL.64 [R1+0x388], R14 ;  /* 0x0003880e01007387 */ /* 0x000fe80000100a00 */
[----:B------:R-:W-:Y:S04]  /*5e5e0*/  STL.64 [R1+0xe8], R4 ;  /* 0x0000e80401007387 */ /* 0x000fe80000100a00 */
[----:B------:R-:W-:Y:S04]  /*5e5f0*/  STL [R1+0x3a5c], R52 ;  /* 0x003a5c3401007387 */ /* 0x000fe80000100800 */
[----:B------:R0:W-:Y:S01]  /*5e600*/  STL [R1+0x3a58], R53 ;  /* 0x003a583501007387 */ /* 0x0001e20000100800 */
[----:B----4-:R-:W-:-:S02]  /*5e610*/  F2FP.F16.E4M3.UNPACK_B R2, R28.H1 ;  /* 0x0000001cff02723e */ /* 0x010fc400030006ff */
[----:B------:R-:W-:Y:S01]  /*5e620*/  F2FP.F16.E4M3.UNPACK_B R3, R30.H1 ;  /* 0x0000001eff03723e */ /* 0x000fe200030006ff */
[----:B------:R-:W-:Y:S06]  /*5e630*/  HMMA.16816.F32 R8, R32, R4, R8 ;  /* 0x000000042008723c */ /* 0x000fec0000001808 */
[----:B0-----:R-:W-:Y:S02]  /*5e640*/  IMAD.MOV.U32 R53, RZ, RZ, R5 ;  /* 0x000000ffff357224 */ /* 0x001fe400078e0005 */
[----:B------:R-:W-:-:S15]  /*5e650*/  IMAD.MOV.U32 R52, RZ, RZ, R4 ;  /* 0x000000ffff347224 */ /* 0x000fde00078e0004 */
[----:B------:R-:W-:Y:S04]  /*5e660*/  STL.64 [R1+0x3b0], R8 ;  /* 0x0003b00801007387 */ /* 0x000fe80000100a00 */
[----:B------:R0:W-:Y:S02]  /*5e670*/  STL.64 [R1+0x3b8], R10 ;  /* 0x0003b80a01007387 */ /* 0x0001e40000100a00 */
[----:B0-----:R-:W-:Y:S06]  /*5e680*/  HMMA.16816.F32 R8, R32, R2, R56 ;  /* 0x000000022008723c */ /* 0x001fec0000001838 */
[----:B------:R0:W-:Y:S04]  /*5e690*/  STL.64 [R1+0xe0], R2 ;  /* 0x0000e00201007387 */ /* 0x0001e80000100a00 */
[----:B------:R-:W2:Y:S04]  /*5e6a0*/  LDL.LU R30, [R1+0x1d8] ;  /* 0x0001d800011e7983 */ /* 0x000ea80000300800 */
[----:B------:R-:W-:Y:S04]  /*5e6b0*/  STL [R1+0x3a64], R53 ;  /* 0x003a643501007387 */ /* 0x000fe80000100800 */
[----:B------:R-:W-:Y:S04]  /*5e6c0*/  STL [R1+0x3a60], R52 ;  /* 0x003a603401007387 */ /* 0x000fe80000100800 */
[----:B------:R-:W3:Y:S01]  /*5e6d0*/  LDL.LU R36, [R1+0x4c0] ;  /* 0x0004c00001247983 */ /* 0x000ee20000300800 */
[----:B------:R-:W-:-:S02]  /*5e6e0*/  F2FP.F16.E4M3.UNPACK_B R4, R29.H1 ;  /* 0x0000001dff04723e */ /* 0x000fc400030006ff */
[----:B------:R-:W-:Y:S01]  /*5e6f0*/  F2FP.F16.E4M3.UNPACK_B R5, R31.H1 ;  /* 0x0000001fff05723e */ /* 0x000fe200030006ff */
[----:B------:R1:W-:Y:S04]  /*5e700*/  STL.64 [R1+0x4a0], R8 ;  /* 0x0004a00801007387 */ /* 0x0003e80000100a00 */
[----:B------:R4:W-:Y:S04]  /*5e710*/  STL.64 [R1+0x4a8], R10 ;  /* 0x0004a80a01007387 */ /* 0x0009e80000100a00 */
[----:B------:R-:W3:Y:S04]  /*5e720*/  LDL.LU R37, [R1+0x4c4] ;  /* 0x0004c40001257983 */ /* 0x000ee80000300800 */
[----:B------:R-:W3:Y:S04]  /*5e730*/  LDL.LU R38, [R1+0x4c8] ;  /* 0x0004c80001267983 */ /* 0x000ee80000300800 */
[----:B------:R-:W3:Y:S04]  /*5e740*/  LDL.LU R39, [R1+0x4cc] ;  /* 0x0004cc0001277983 */ /* 0x000ee80000300800 */
[----:B------:R-:W2:Y:S04]  /*5e750*/  LDL.LU R26, [R1+0x1a8] ;  /* 0x0001a800011a7983 */ /* 0x000ea80000300800 */
[----:B------:R-:W3:Y:S04]  /*5e760*/  LDL.LU R27, [R1+0x1ac] ;  /* 0x0001ac00011b7983 */ /* 0x000ee80000300800 */
[----:B------:R-:W3:Y:S04]  /*5e770*/  LDL.LU R20, [R1+0x4e0] ;  /* 0x0004e00001147983 */ /* 0x000ee80000300800 */
        /* <DEDUP_REMOVED lines=16> */
[----:B------:R-:W3:Y:S04]  /*5e880*/  LDL.LU R15, [R1+0x52c] ;  /* 0x00052c00010f7983 */ /* 0x000ee80000300800 */
[----:B------:R-:W3:Y:S04]  /*5e890*/  LDL.LU R54, [R1+0x1c0] ;  /* 0x0001c00001367983 */ /* 0x000ee80000300800 */
[----:B------:R-:W3:Y:S04]  /*5e8a0*/  LDL.LU R55, [R1+0x1c4] ;  /* 0x0001c40001377983 */ /* 0x000ee80000300800 */
[----:B-1----:R-:W3:Y:S04]  /*5e8b0*/  LDL.LU R8, [R1+0x540] ;  /* 0x0005400001087983 */ /* 0x002ee80000300800 */
[----:B------:R-:W3:Y:S04]  /*5e8c0*/  LDL.LU R9, [R1+0x544] ;  /* 0x0005440001097983 */ /* 0x000ee80000300800 */
[----:B----4-:R-:W4:Y:S04]  /*5e8d0*/  LDL.LU R10, [R1+0x548] ;  /* 0x00054800010a7983 */ /* 0x010f280000300800 */
        /* <DEDUP_REMOVED lines=10> */
[----:B------:R-:W-:-:S02]  /*5e980*/  IMAD.MOV.U32 R53, RZ, RZ, R4 ;  /* 0x000000ffff357224 */ /* 0x000fc400078e0004 */
[----:B------:R-:W-:Y:S01]  /*5e990*/  IMAD.MOV.U32 R52, RZ, RZ, R5 ;  /* 0x000000ffff347224 */ /* 0x000fe200078e0005 */
[----:B--2---:R-:W-:Y:S02]  /*5e9a0*/  F2FP.F16.E4M3.UNPACK_B R6, R26.H1 ;  /* 0x0000001aff06723e */ /* 0x004fe400030006ff */
[----:B---3--:R-:W-:Y:S01]  /*5e9b0*/  F2FP.F16.E4M3.UNPACK_B R7, R27.H1 ;  /* 0x0000001bff07723e */ /* 0x008fe200030006ff */
[C---:B------:R-:W-:Y:S06]  /*5e9c0*/  HMMA.16816.F32 R36, R32.reuse, R4, R36 ;  /* 0x000000042024723c */ /* 0x040fec0000001824 */
[----:B------:R-:W-:Y:S01]  /*5e9d0*/  HMMA.16816.F32 R20, R32, R6, R20 ;  /* 0x000000062014723c */ /* 0x000fe20000001814 */
[----:B------:R-:W-:-:S02]  /*5e9e0*/  F2FP.F16.E4M3.UNPACK_B R4, R24.H1 ;  /* 0x00000018ff04723e */ /* 0x000fc400030006ff */
[----:B------:R-:W-:-:S03]  /*5e9f0*/  F2FP.F16.E4M3.UNPACK_B R5, R25.H1 ;  /* 0x00000019ff05723e */ /* 0x000fc600030006ff */
[----:B------:R-:W-:Y:S01]  /*5ea00*/  IMAD.MOV.U32 R0, RZ, RZ, R7 ;  /* 0x000000ffff007224 */ /* 0x000fe200078e0007 */
[----:B------:R-:W-:Y:S02]  /*5ea10*/  F2FP.F16.E4M3.UNPACK_B R2, R2.H1 ;  /* 0x00000002ff02723e */ /* 0x000fe400030006ff */
[----:B------:R-:W-:Y:S01]  /*5ea20*/  F2FP.F16.E4M3.UNPACK_B R3, R3.H1 ;  /* 0x00000003ff03723e */ /* 0x000fe200030006ff */
[C---:B------:R-:W-:Y:S07]  /*5ea30*/  HMMA.16816.F32 R16, R32.reuse, R4, R16 ;  /* 0x000000042010723c */ /* 0x040fee0000001810 */
[----:B------:R-:W-:Y:S04]  /*5ea40*/  STL.64 [R1+0x4c0], R36 ;  /* 0x0004c02401007387 */ /* 0x000fe80000100a00 */
[----:B------:R-:W-:Y:S04]  /*5ea50*/  STL.64 [R1+0x4c8], R38 ;  /* 0x0004c82601007387 */ /* 0x000fe80000100a00 */
[----:B------:R-:W-:Y:S04]  /*5ea60*/  STL.64 [R1+0xd0], R6 ;  /* 0x0000d00601007387 */ /* 0x000fe80000100a00 */
[----:B------:R0:W-:Y:S04]  /*5ea70*/  STL [R1+0xc8], R4 ;  /* 0x0000c80401007387 */ /* 0x0001e80000100800 */
[----:B------:R-:W-:Y:S04]  /*5ea80*/  STL.64 [R1+0x4e0], R20 ;  /* 0x0004e01401007387 */ /* 0x000fe80000100a00 */
[----:B------:R-:W-:Y:S04]  /*5ea90*/  STL.64 [R1+0x4e8], R22 ;  /* 0x0004e81601007387 */ /* 0x000fe80000100a00 */
[----:B------:R1:W-:Y:S04]  /*5eaa0*/  STL [R1+0x3998], R0 ;  /* 0x0039980001007387 */ /* 0x0003e80000100800 */
[----:B------:R2:W-:Y:S01]  /*5eab0*/  STL [R1+0xcc], R5 ;  /* 0x0000cc0501007387 */ /* 0x0005e20000100800 */
[----:B------:R-:W-:Y:S01]  /*5eac0*/  HMMA.16816.F32 R12, R32, R2, R12 ;  /* 0x00000002200c723c */ /* 0x000fe2000000180c */
[----:B0-----:R-:W-:Y:S01]  /*5ead0*/  F2FP.F16.E4M3.UNPACK_B R4, R54.H1 ;  /* 0x00000036ff04723e */ /* 0x001fe200030006ff */
[----:B-1----:R-:W-:Y:S01]  /*5eae0*/  IMAD.MOV.U32 R0, RZ, RZ, R5 ;  /* 0x000000ffff007224 */ /* 0x002fe200078e0005 */
[----:B--2---:R-:W-:-:S07]  /*5eaf0*/  F2FP.F16.E4M3.UNPACK_B R5, R55.H1 ;  /* 0x00000037ff05723e */ /* 0x004fce00030006ff */
[----:B----4-:R-:W-:Y:S01]  /*5eb00*/  HMMA.16816.F32 R8, R32, R4, R8 ;  /* 0x000000042008723c */ /* 0x010fe20000001808 */
[----:B------:R0:W-:Y:S04]  /*5eb10*/  STL [R1+0xc0], R2 ;  /* 0x0000c00201007387 */ /* 0x0001e80000100800 */
[----:B------:R-:W-:Y:S04]  /*5eb20*/  STL.64 [R1+0x500], R16 ;  /* 0x0005001001007387 */ /* 0x000fe80000100a00 */
[----:B------:R-:W-:Y:S04]  /*5eb30*/  STL.64 [R1+0x508], R18 ;  /* 0x0005081201007387 */ /* 0x000fe80000100a00 */
[----:B------:R1:W-:Y:S04]  /*5eb40*/  STL [R1+0x399c], R0 ;  /* 0x00399c0001007387 */ /* 0x0003e80000100800 */
[----:B------:R2:W-:Y:S04]  /*5eb50*/  STL [R1+0xc4], R3 ;  /* 0x0000c40301007387 */ /* 0x0005e80000100800 */
[----:B------:R-:W-:Y:S04]  /*5eb60*/  STL [R1+0xb8], R4 ;  /* 0x0000b80401007387 */ /* 0x000fe80000100800 */
[----:B------:R-:W-:Y:S04]  /*5eb70*/  STL.64 [R1+0x520], R12 ;  /* 0x0005200c01007387 */ /* 0x000fe80000100a00 */
[----:B------:R-:W-:Y:S01]  /*5eb80*/  STL.64 [R1+0x528], R14 ;  /* 0x0005280e01007387 */ /* 0x000fe20000100a00 */
[----:B0-----:R-:W-:Y:S01]  /*5eb90*/  F2FP.F16.E4M3.UNPACK_B R2, R60.H1 ;  /* 0x0000003cff02723e */ /* 0x001fe200030006ff */
[----:B-1----:R-:W-:Y:S01]  /*5eba0*/  IMAD.MOV.U32 R0, RZ, RZ, R3 ;  /* 0x000000ffff007224 */ /* 0x002fe200078e0003 */
[----:B--2---:R-:W-:-:S04]  /*5ebb0*/  F2FP.F16.E4M3.UNPACK_B R3, R61.H1 ;  /* 0x0000003dff03723e */ /* 0x004fc800030006ff */
[----:B------:R-:W-:Y:S04]  /*5ebc0*/  STL [R1+0x39a0], R0 ;  /* 0x0039a00001007387 */ /* 0x000fe80000100800 */
[----:B------:R-:W-:Y:S04]  /*5ebd0*/  STL [R1+0xbc], R5 ;  /* 0x0000bc0501007387 */ /* 0x000fe80000100800 */
[----:B------:R-:W-:Y:S04]  /*5ebe0*/  STL [R1+0xb0], R2 ;  /* 0x0000b00201007387 */ /* 0x000fe80000100800 */
[----:B------:R-:W-:Y:S04]  /*5ebf0*/  STL.64 [R1+0x540], R8 ;  /* 0x0005400801007387 */ /* 0x000fe80000100a00 */
[----:B------:R0:W-:Y:S02]  /*5ec00*/  STL.64 [R1+0x548], R10 ;  /* 0x0005480a01007387 */ /* 0x0001e40000100a00 */
[----:B0-----:R-:W-:Y:S01]  /*5ec10*/  HMMA.16816.F32 R8, R32, R2, R56 ;  /* 0x000000022008723c */ /* 0x001fe20000001838 */
[----:B------:R-:W-:Y:S01]  /*5ec20*/  IMAD.MOV.U32 R0, RZ, RZ, R5 ;  /* 0x000000ffff007224 */ /* 0x000fe200078e0005 */
[----:B------:R-:W-:-:S02]  /*5ec30*/  F2FP.F16.E4M3.UNPACK_B R6, R28.H1 ;  /* 0x0000001cff06723e */ /* 0x000fc400030006ff */
[----:B------:R-:W-:Y:S02]  /*5ec40*/  F2FP.F16.E4M3.UNPACK_B R7, R29.H1 ;  /* 0x0000001dff07723e */ /* 0x000fe400030006ff */
[----:B------:R-:W-:Y:S04]  /*5ec50*/  STL [R1+0x39a4], R0 ;  /* 0x0039a40001007387 */ /* 0x000fe80000100800 */
[----:B------:R-:W-:Y:S04]  /*5ec60*/  STL [R1+0xb4], R3 ;  /* 0x0000b40301007387 */ /* 0x000fe80000100800 */
[----:B------:R-:W-:Y:S01]  /*5ec70*/  STL [R1+0xa8], R6 ;  /* 0x0000a80601007387 */ /* 0x000fe20000100800 */
[----:B------:R-:W-:-:S02]  /*5ec80*/  F2FP.F16.E4M3.UNPACK_B R4, R30.H1 ;  /* 0x0000001eff04723e */ /* 0x000fc400030006ff */
[----:B------:R-:W-:-:S06]  /*5ec90*/  F2FP.F16.E4M3.UNPACK_B R5, R31.H1 ;  /* 0x0000001fff05723e */ /* 0x000fcc00030006ff */
[----:B------:R0:W-:Y:S04]  /*5eca0*/  STL.64 [R1+0x560], R8 ;  /* 0x0005600801007387 */ /* 0x0001e80000100a00 */
[----:B------:R1:W-:Y:S04]  /*5ecb0*/  STL.64 [R1+0x568], R10 ;  /* 0x0005680a01007387 */ /* 0x0003e80000100a00 */
[----:B------:R-:W-:Y:S04]  /*5ecc0*/  STL [R1+0xac], R7 ;  /* 0x0000ac0701007387 */ /* 0x000fe80000100800 */
[----:B------:R-:W2:Y:S04]  /*5ecd0*/  LDL.LU R12, [R1+0x1f8] ;  /* 0x0001f800010c7983 */ /* 0x000ea80000300800 */
[----:B0-----:R-:W3:Y:S04]  /*5ece0*/  LDL.LU R8, [R1+0x600] ;  /* 0x0006000001087983 */ /* 0x001ee80000300800 */
[----:B------:R-:W-:Y:S04]  /*5ecf0*/  STL [R1+0xa0], R4 ;  /* 0x0000a00401007387 */ /* 0x000fe80000100800 */
[----:B------:R-:W3:Y:S04]  /*5ed00*/  LDL.LU R9, [R1+0x604] ;  /* 0x0006040001097983 */ /* 0x000ee80000300800 */
[----:B------:R-:W-:Y:S04]  /*5ed10*/  STL [R1+0xa4], R5 ;  /* 0x0000a40501007387 */ /* 0x000fe80000100800 */
[----:B-1----:R-:W3:Y:S04]  /*5ed20*/  LDL.LU R10, [R1+0x608] ;  /* 0x00060800010a7983 */ /* 0x002ee80000300800 */
[----:B------:R-:W3:Y:S04]  /*5ed30*/  LDL.LU R11, [R1+0x60c] ;  /* 0x00060c00010b7983 */ /* 0x000ee80000300800 */
[----:B------:R-:W4:Y:S04]  /*5ed40*/  LDL.LU R40, [R1+0x580] ;  /* 0x0005800001287983 */ /* 0x000f280000300800 */
[----:B------:R-:W4:Y:S04]  /*5ed50*/  LDL.LU R41, [R1+0x584] ;  /* 0x0005840001297983 */ /* 0x000f280000300800 */
[----:B------:R-:W4:Y:S04]  /*5ed60*/  LDL.LU R42, [R1+0x588] ;  /* 0x00058800012a7983 */ /* 0x000f280000300800 */
[----:B------:R-:W4:Y:S04]  /*5ed70*/  LDL.LU R43, [R1+0x58c] ;  /* 0x00058c00012b7983 */ /* 0x000f280000300800 */
[----:B------:R-:W2:Y:S04]  /*5ed80*/  LDL.LU R36, [R1+0x1e0] ;  /* 0x0001e00001247983 */ /* 0x000ea80000300800 */
[----:B------:R-:W3:Y:S04]  /*5ed90*/  LDL.LU R37, [R1+0x1e4] ;  /* 0x0001e40001257983 */ /* 0x000ee80000300800 */
[----:B------:R-:W2:Y:S04]  /*5eda0*/  LDL.LU R24, [R1+0x5a0] ;  /* 0x0005a00001187983 */ /* 0x000ea80000300800 */
[----:B------:R-:W2:Y:S04]  /*5edb0*/  LDL.LU R25, [R1+0x5a4] ;  /* 0x0005a40001197983 */ /* 0x000ea80000300800 */
[----:B------:R-:W2:Y:S04]  /*5edc0*/  LDL.LU R26, [R1+0x5a8] ;  /* 0x0005a800011a7983 */ /* 0x000ea80000300800 */
        /* <DEDUP_REMOVED lines=26> */
[----:B------:R-:W-:-:S05]  /*5ef70*/  IMAD.MOV.U32 R0, RZ, RZ, R7 ;  /* 0x000000ffff007224 */ /* 0x000fca00078e0007 */
[----:B------:R0:W-:Y:S02]  /*5ef80*/  STL [R1+0x39a8], R0 ;  /* 0x0039a80001007387 */ /* 0x0001e40000100800 */
[----:B0-----:R-:W-:Y:S01]  /*5ef90*/  IMAD.MOV.U32 R0, RZ, RZ, R5 ;  /* 0x000000ffff007224 */ /* 0x001fe200078e0005 */
[C---:B----4-:R-:W-:Y:S06]  /*5efa0*/  HMMA.16816.F32 R40, R32.reuse, R6, R40 ;  /* 0x000000062028723c */ /* 0x050fec0000001828 */
[----:B--2---:R-:W-:Y:S01]  /*5efb0*/  HMMA.16816.F32 R24, R32, R4, R24 ;  /* 0x000000042018723c */ /* 0x004fe20000001818 */
[----:B------:R-:W-:-:S02]  /*5efc0*/  F2FP.F16.E4M3.UNPACK_B R6, R36.H1 ;  /* 0x00000024ff06723e */ /* 0x000fc400030006ff */
[----:B---3--:R-:W-:-:S04]  /*5efd0*/  F2FP.F16.E4M3.UNPACK_B R7, R37.H1 ;  /* 0x00000025ff07723e */ /* 0x008fc800030006ff */
[----:B------:R-:W-:Y:S02]  /*5efe0*/  F2FP.F16.E4M3.UNPACK_B R4, R14.H1 ;  /* 0x0000000eff04723e */ /* 0x000fe400030006ff */
[----:B------:R-:W-:Y:S01]  /*5eff0*/  F2FP.F16.E4M3.UNPACK_B R5, R15.H1 ;  /* 0x0000000fff05723e */ /* 0x000fe200030006ff */
[----:B------:R-:W-:Y:S01]  /*5f000*/  HMMA.16816.F32 R20, R32, R6, R20 ;  /* 0x000000062014723c */ /* 0x000fe20000001814 */
[----:B------:R-:W-:Y:S02]  /*5f010*/  F2FP.F16.E4M3.UNPACK_B R2, R2.H1 ;  /* 0x00000002ff02723e */ /* 0x000fe400030006ff */
[----:B------:R-:W-:-:S03]  /*5f020*/  F2FP.F16.E4M3.UNPACK_B R3, R3.H1 ;  /* 0x00000003ff03723e */ /* 0x000fc600030006ff */
[C---:B------:R-:W-:Y:S06]  /*5f030*/  HMMA.16816.F32 R16, R32.reuse, R4, R16 ;  /* 0x000000042010723c */ /* 0x040fec0000001810 */
[----:B------:R-:W-:Y:S01]  /*5f040*/  HMMA.16816.F32 R8, R32, R2, R8 ;  /* 0x000000022008723c */ /* 0x000fe20000001808 */
[----:B------:R-:W-:Y:S04]  /*5f050*/  STL.64 [R1+0x580], R40 ;  /* 0x0005802801007387 */ /* 0x000fe80000100a00 */
[----:B------:R-:W-:Y:S04]  /*5f060*/  STL.64 [R1+0x588], R42 ;  /* 0x0005882a01007387 */ /* 0x000fe80000100a00 */
[----:B------:R-:W-:Y:S04]  /*5f070*/  STL [R1+0x98], R6 ;  /* 0x0000980601007387 */ /* 0x000fe80000100800 */
[----:B------:R-:W-:Y:S04]  /*5f080*/  STL.64 [R1+0x5a0], R24 ;  /* 0x0005a01801007387 */ /* 0x000fe80000100a00 */
[----:B------:R-:W-:Y:S04]  /*5f090*/  STL.64 [R1+0x5a8], R26 ;  /* 0x0005a81a01007387 */ /* 0x000fe80000100a00 */
[----:B------:R0:W-:Y:S04]  /*5f0a0*/  STL [R1+0x39ac], R0 ;  /* 0x0039ac0001007387 */ /* 0x0001e80000100800 */
[----:B------:R-:W-:Y:S04]  /*5f0b0*/  STL [R1+0x9c], R7 ;  /* 0x00009c0701007387 */ /* 0x000fe80000100800 */
[----:B------:R1:W-:Y:S04]  /*5f0c0*/  STL [R1+0x90], R4 ;  /* 0x0000900401007387 */ /* 0x0003e80000100800 */
[----:B------:R-:W-:Y:S01]  /*5f0d0*/  STL.64 [R1+0x5c0], R20 ;  /* 0x0005c01401007387 */ /* 0x000fe20000100a00 */
[----:B0-----:R-:W-:-:S03]  /*5f0e0*/  IMAD.MOV.U32 R0, RZ, RZ, R7 ;  /* 0x000000ffff007224 */ /* 0x001fc600078e0007 */
[----:B------:R-:W-:Y:S01]  /*5f0f0*/  STL.64 [R1+0x5c8], R22 ;  /* 0x0005c81601007387 */ /* 0x000fe20000100a00 */
[----:B-1----:R-:W-:-:S03]  /*5f100*/  F2FP.F16.E4M3.UNPACK_B R4, R12.H1 ;  /* 0x0000000cff04723e */ /* 0x002fc600030006ff */
[----:B------:R-:W-:Y:S04]  /*5f110*/  STL [R1+0x39b0], R0 ;  /* 0x0039b00001007387 */ /* 0x000fe80000100800 */
[----:B------:R0:W-:Y:S04]  /*5f120*/  STL [R1+0x94], R5 ;  /* 0x0000940501007387 */ /* 0x0001e80000100800 */
[----:B------:R-:W-:Y:S04]  /*5f130*/  STL [R1+0x88], R2 ;  /* 0x0000880201007387 */ /* 0x000fe80000100800 */
[----:B------:R-:W-:Y:S04]  /*5f140*/  STL.64 [R1+0x5e0], R16 ;  /* 0x0005e01001007387 */ /* 0x000fe80000100a00 */
[----:B------:R-:W-:Y:S04]  /*5f150*/  STL.64 [R1+0x5e8], R18 ;  /* 0x0005e81201007387 */ /* 0x000fe80000100a00 */
[----:B------:R-:W-:Y:S04]  /*5f160*/  STL [R1+0x8c], R3 ;  /* 0x00008c0301007387 */ /* 0x000fe80000100800 */
[----:B------:R-:W-:Y:S01]  /*5f170*/  STL [R1+0x80], R4 ;  /* 0x0000800401007387 */ /* 0x000fe20000100800 */
[----:B0-----:R-:W-:-:S03]  /*5f180*/  F2FP.F16.E4M3.UNPACK_B R5, R13.H1 ;  /* 0x0000000dff05723e */ /* 0x001fc600030006ff */
[----:B------:R-:W-:Y:S04]  /*5f190*/  STL.64 [R1+0x600], R8 ;  /* 0x0006000801007387 */ /* 0x000fe80000100a00 */
[----:B------:R0:W-:Y:S02]  /*5f1a0*/  STL.64 [R1+0x608], R10 ;  /* 0x0006080a01007387 */ /* 0x0001e40000100a00 */
[----:B0-----:R-:W-:Y:S01]  /*5f1b0*/  HMMA.16816.F32 R8, R32, R4, R56 ;  /* 0x000000042008723c */ /* 0x001fe20000001838 */
[----:B------:R-:W-:Y:S01]  /*5f1c0*/  IMAD.MOV.U32 R0, RZ, RZ, R3 ;  /* 0x000000ffff007224 */ /* 0x000fe200078e0003 */
[----:B------:R-:W-:Y:S02]  /*5f1d0*/  F2FP.F16.E4M3.UNPACK_B R2, R54.H1 ;  /* 0x00000036ff02723e */ /* 0x000fe400030006ff */
[----:B------:R-:W-:-:S02]  /*5f1e0*/  F2FP.F16.E4M3.UNPACK_B R3, R55.H1 ;  /* 0x00000037ff03723e */ /* 0x000fc400030006ff */
[----:B------:R-:W-:Y:S04]  /*5f1f0*/  STL [R1+0x39b4], R0 ;  /* 0x0039b40001007387 */ /* 0x000fe80000100800 */
[----:B------:R-:W-:Y:S04]  /*5f200*/  STL [R1+0x84], R5 ;  /* 0x0000840501007387 */ /* 0x000fe80000100800 */
[----:B------:R-:W-:Y:S09]  /*5f210*/  STL [R1+0x78], R2 ;  /* 0x0000780201007387 */ /* 0x000ff20000100800 */
[----:B------:R-:W-:Y:S04]  /*5f220*/  STL.64 [R1+0x620], R8 ;  /* 0x0006200801007387 */ /* 0x000fe80000100a00 */
[----:B------:R0:W-:Y:S02]  /*5f230*/  STL.64 [R1+0x628], R10 ;  /* 0x0006280a01007387 */ /* 0x0001e40000100a00 */
[----:B0-----:R-:W-:Y:S01]  /*5f240*/  HMMA.16816.F32 R8, R32, R2, R28 ;  /* 0x000000022008723c */ /* 0x001fe2000000181c */
[----:B------:R-:W-:Y:S01]  /*5f250*/  IMAD.MOV.U32 R0, RZ, RZ, R5 ;  /* 0x000000ffff007224 */ /* 0x000fe200078e0005 */
[----:B------:R-:W-:-:S02]  /*5f260*/  F2FP.F16.E4M3.UNPACK_B R6, R60.H1 ;  /* 0x0000003cff06723e */ /* 0x000fc400030006ff */
[----:B------:R-:W-:Y:S02]  /*5f270*/  F2FP.F16.E4M3.UNPACK_B R7, R61.H1 ;  /* 0x0000003dff07723e */ /* 0x000fe400030006ff */
[----:B------:R0:W-:Y:S04]  /*5f280*/  STL [R1+0x39b8], R0 ;  /* 0x0039b80001007387 */ /* 0x0001e80000100800 */
[----:B------:R1:W-:Y:S04]  /*5f290*/  STL [R1+0x7c], R3 ;  /* 0x00007c0301007387 */ /* 0x0003e80000100800 */
[----:B------:R-:W-:Y:S09]  /*5f2a0*/  STL [R1+0x70], R6 ;  /* 0x0000700601007387 */ /* 0x000ff20000100800 */
[----:B------:R2:W-:Y:S04]  /*5f2b0*/  STL.64 [R1+0x640], R8 ;  /* 0x0006400801007387 */ /* 0x0005e80000100a00 */
[----:B------:R3:W-:Y:S04]  /*5f2c0*/  STL.64 [R1+0x648], R10 ;  /* 0x0006480a01007387 */ /* 0x0007e80000100a00 */
        /* <DEDUP_REMOVED lines=27> */
[----:B0-----:R-:W-:-:S03]  /*5f480*/  IMAD.MOV.U32 R0, RZ, RZ, R3 ;  /* 0x000000ffff007224 */ /* 0x001fc600078e0003 */
[----:B------:R-:W4:Y:S04]  /*5f490*/  LDL.LU R2, [R1+0x228] ;  /* 0x0002280001027983 */ /* 0x000f280000300800 */
[----:B-1----:R-:W4:Y:S04]  /*5f4a0*/  LDL.LU R3, [R1+0x22c] ;  /* 0x00022c0001037983 */ /* 0x002f280000300800 */
        /* <DEDUP_REMOVED lines=8> */
[----:B--2---:R-:W2:Y:S04]  /*5f530*/  LDL.LU R8, [R1+0x700] ;  /* 0x0007000001087983 */ /* 0x004ea80000300800 */
[----:B------:R-:W2:Y:S04]  /*5f540*/  LDL.LU R9, [R1+0x704] ;  /* 0x0007040001097983 */ /* 0x000ea80000300800 */
[----:B---3--:R-:W2:Y:S04]  /*5f550*/  LDL.LU R10, [R1+0x708] ;  /* 0x00070800010a7983 */ /* 0x008ea80000300800 */
[----:B------:R-:W2:Y:S04]  /*5f560*/  LDL.LU R11, [R1+0x70c] ;  /* 0x00070c00010b7983 */ /* 0x000ea80000300800 */
[----:B------:R-:W3:Y:S04]  /*5f570*/  LDL.LU R28, [R1+0x240] ;  /* 0x00024000011c7983 */ /* 0x000ee80000300800 */
[----:B------:R-:W3:Y:S04]  /*5f580*/  LDL.LU R29, [R1+0x244] ;  /* 0x00024400011d7983 */ /* 0x000ee80000300800 */
[----:B------:R0:W-:Y:S01]  /*5f590*/  STL [R1+0x39bc], R0 ;  /* 0x0039bc0001007387 */ /* 0x0001e20000100800 */
[----:B----4-:R-:W-:Y:S01]  /*5f5a0*/  HMMA.16816.F32 R40, R32, R6, R40 ;  /* 0x000000062028723c */ /* 0x010fe20000001828 */
[----:B------:R-:W-:-:S02]  /*5f5b0*/  F2FP.F16.E4M3.UNPACK_B R4, R30.H1 ;  /* 0x0000001eff04723e */ /* 0x000fc400030006ff */
[----:B------:R-:W4:Y:S04]  /*5f5c0*/  LDL.LU R30, [R1+0x248] ;  /* 0x00024800011e7983 */ /* 0x000f280000300800 */
[----:B------:R1:W-:Y:S01]  /*5f5d0*/  STL [R1+0x68], R4 ;  /* 0x0000680401007387 */ /* 0x0003e20000100800 */
[----:B------:R-:W-:-:S15]  /*5f5e0*/  F2FP.F16.E4M3.UNPACK_B R5, R31.H1 ;  /* 0x0000001fff05723e */ /* 0x000fde00030006ff */
[----:B------:R-:W-:Y:S04]  /*5f5f0*/  STL.64 [R1+0x660], R40 ;  /* 0x0006602801007387 */ /* 0x000fe80000100a00 */
[----:B------:R-:W-:Y:S04]  /*5f600*/  STL.64 [R1+0x668], R42 ;  /* 0x0006682a01007387 */ /* 0x000fe80000100a00 */
[----:B------:R-:W4:Y:S01]  /*5f610*/  LDL.LU R31, [R1+0x24c] ;  /* 0x00024c00011f7983 */ /* 0x000f220000300800 */
[----:B------:R-:W-:Y:S02]  /*5f620*/  F2FP.F16.E4M3.UNPACK_B R6, R26.H1 ;  /* 0x0000001aff06723e */ /* 0x000fe400030006ff */
[----:B------:R-:W-:Y:S01]  /*5f630*/  F2FP.F16.E4M3.UNPACK_B R7, R27.H1 ;  /* 0x0000001bff07723e */ /* 0x000fe200030006ff */
[C---:B------:R-:W-:Y:S06]  /*5f640*/  HMMA.16816.F32 R36, R32.reuse, R4, R36 ;  /* 0x000000042024723c */ /* 0x040fec0000001824 */
[----:B------:R-:W-:Y:S01]  /*5f650*/  HMMA.16816.F32 R20, R32, R6, R20 ;  /* 0x000000062014723c */ /* 0x000fe20000001814 */
[----:B0-----:R-:W-:Y:S01]  /*5f660*/  IMAD.MOV.U32 R0, RZ, RZ, R5 ;  /* 0x000000ffff007224 */ /* 0x001fe200078e0005 */
[----:B------:R0:W-:Y:S04]  /*5f670*/  STL [R1+0x6c], R5 ;  /* 0x00006c0501007387 */ /* 0x0001e80000100800 */
[----:B------:R-:W-:Y:S01]  /*5f680*/  STL [R1+0x60], R6 ;  /* 0x0000600601007387 */ /* 0x000fe20000100800 */
[----:B-1----:R-:W-:-:S02]  /*5f690*/  F2FP.F16.E4M3.UNPACK_B R4, R24.H1 ;  /* 0x00000018ff04723e */ /* 0x002fc400030006ff */
[----:B------:R-:W-:Y:S02]  /*5f6a0*/  F2FP.F16.E4M3.UNPACK_B R2, R2.H1 ;  /* 0x00000002ff02723e */ /* 0x000fe400030006ff */
[----:B------:R-:W-:Y:S02]  /*5f6b0*/  F2FP.F16.E4M3.UNPACK_B R3, R3.H1 ;  /* 0x00000003ff03723e */ /* 0x000fe400030006ff */
[----:B0-----:R-:W-:-:S04]  /*5f6c0*/  F2FP.F16.E4M3.UNPACK_B R5, R25.H1 ;  /* 0x00000019ff05723e */ /* 0x001fc800030006ff */
[----:B------:R-:W-:Y:S04]  /*5f6d0*/  STL.64 [R1+0x680], R36 ;  /* 0x0006802401007387 */ /* 0x000fe80000100a00 */
[----:B------:R-:W-:Y:S04]  /*5f6e0*/  STL.64 [R1+0x688], R38 ;  /* 0x0006882601007387 */ /* 0x000fe80000100a00 */
[----:B------:R0:W-:Y:S04]  /*5f6f0*/  STL [R1+0x39c0], R0 ;  /* 0x0039c00001007387 */ /* 0x0001e80000100800 */
[----:B------:R-:W-:Y:S04]  /*5f700*/  STL [R1+0x64], R7 ;  /* 0x0000640701007387 */ /* 0x000fe80000100800 */
[----:B------:R1:W-:Y:S04]  /*5f710*/  STL [R1+0x58], R4 ;  /* 0x0000580401007387 */ /* 0x0003e80000100800 */
[----:B------:R-:W-:Y:S04]  /*5f720*/  STL.64 [R1+0x6a0], R20 ;  /* 0x0006a01401007387 */ /* 0x000fe80000100a00 */
[----:B------:R-:W-:Y:S01]  /*5f730*/  STL.64 [R1+0x6a8], R22 ;  /* 0x0006a81601007387 */ /* 0x000fe20000100a00 */
[----:B------:R-:W-:Y:S01]  /*5f740*/  HMMA.16816.F32 R16, R32, R4, R16 ;  /* 0x000000042010723c */ /* 0x000fe20000001810 */
[----:B0-----:R-:W-:-:S06]  /*5f750*/  IMAD.MOV.U32 R0, RZ, RZ, R7 ;  /* 0x000000ffff007224 */ /* 0x001fcc00078e0007 */
[----:B-1----:R-:W-:Y:S01]  /*5f760*/  F2FP.F16.E4M3.UNPACK_B R4, R54.H1 ;  /* 0x00000036ff04723e */ /* 0x002fe200030006ff */
[----:B------:R0:W-:Y:S04]  /*5f770*/  STL [R1+0x39c4], R0 ;  /* 0x0039c40001007387 */ /* 0x0001e80000100800 */
[----:B------:R1:W-:Y:S01]  /*5f780*/  STL [R1+0x5c], R5 ;  /* 0x00005c0501007387 */ /* 0x0003e20000100800 */
[----:B------:R-:W-:Y:S01]  /*5f790*/  HMMA.16816.F32 R12, R32, R2, R12 ;  /* 0x00000002200c723c */ /* 0x000fe2000000180c */
[----:B0-----:R-:W-:Y:S01]  /*5f7a0*/  IMAD.MOV.U32 R0, RZ, RZ, R5 ;  /* 0x000000ffff007224 */ /* 0x001fe200078e0005 */
[----:B-1----:R-:W-:-:S07]  /*5f7b0*/  F2FP.F16.E4M3.UNPACK_B R5, R55.H1 ;  /* 0x00000037ff05723e */ /* 0x002fce00030006ff */
[----:B--2---:R-:W-:Y:S01]  /*5f7c0*/  HMMA.16816.F32 R8, R32, R4, R8 ;  /* 0x000000042008723c */ /* 0x004fe20000001808 */
[----:B------:R0:W-:Y:S04]  /*5f7d0*/  STL [R1+0x50], R2 ;  /* 0x0000500201007387 */ /* 0x0001e80000100800 */
[----:B------:R-:W-:Y:S04]  /*5f7e0*/  STL.64 [R1+0x6c0], R16 ;  /* 0x0006c01001007387 */ /* 0x000fe80000100a00 */
[----:B------:R-:W-:Y:S04]  /*5f7f0*/  STL.64 [R1+0x6c8], R18 ;  /* 0x0006c81201007387 */ /* 0x000fe80000100a00 */
[----:B------:R-:W-:Y:S04]  /*5f800*/  STL [R1+0x39c8], R0 ;  /* 0x0039c80001007387 */ /* 0x000fe80000100800 */
[----:B------:R1:W-:Y:S04]  /*5f810*/  STL [R1+0x54], R3 ;  /* 0x0000540301007387 */ /* 0x0003e80000100800 */
[----:B------:R-:W-:Y:S04]  /*5f820*/  STL [R1+0x48], R4 ;  /* 0x0000480401007387 */ /* 0x000fe80000100800 */
[----:B------:R-:W-:Y:S04]  /*5f830*/  STL.64 [R1+0x6e0], R12 ;  /* 0x0006e00c01007387 */ /* 0x000fe80000100a00 */
[----:B------:R-:W-:Y:S01]  /*5f840*/  STL.64 [R1+0x6e8], R14 ;  /* 0x0006e80e01007387 */ /* 0x000fe20000100a00 */
[----:B0-----:R-:W-:-:S03]  /*5f850*/  F2FP.F16.E4M3.UNPACK_B R2, R60.H1 ;  /* 0x0000003cff02723e */ /* 0x001fc600030006ff */
[----:B------:R-:W-:Y:S01]  /*5f860*/  STL [R1+0x4c], R5 ;  /* 0x00004c0501007387 */ /* 0x000fe20000100800 */
[----:B-1----:R-:W-:-:S03]  /*5f870*/  F2FP.F16.E4M3.UNPACK_B R3, R61.H1 ;  /* 0x0000003dff03723e */ /* 0x002fc600030006ff */
[----:B------:R-:W-:Y:S04]  /*5f880*/  STL [R1+0x40], R2 ;  /* 0x0000400201007387 */ /* 0x000fe80000100800 */
[----:B------:R-:W-:Y:S04]  /*5f890*/  STL.64 [R1+0x700], R8 ;  /* 0x0007000801007387 */ /* 0x000fe80000100a00 */
[----:B------:R0:W-:Y:S02]  /*5f8a0*/  STL.64 [R1+0x708], R10 ;  /* 0x0007080a01007387 */ /* 0x0001e40000100a00 */
[----:B0-----:R-:W-:Y:S01]  /*5f8b0*/  HMMA.16816.F32 R8, R32, R2, R56 ;  /* 0x000000022008723c */ /* 0x001fe20000001838 */
[----:B------:R-:W-:Y:S01]  /*5f8c0*/  IMAD.MOV.U32 R0, RZ, RZ, R5 ;  /* 0x000000ffff007224 */ /* 0x000fe200078e0005 */
[----:B---3--:R-:W-:-:S02]  /*5f8d0*/  F2FP.F16.E4M3.UNPACK_B R4, R28.H1 ;  /* 0x0000001cff04723e */ /* 0x008fc400030006ff */
[----:B------:R-:W-:Y:S02]  /*5f8e0*/  F2FP.F16.E4M3.UNPACK_B R5, R29.H1 ;  /* 0x0000001dff05723e */ /* 0x000fe400030006ff */
[----:B------:R0:W-:Y:S04]  /*5f8f0*/  STL [R1+0x39cc], R0 ;  /* 0x0039cc0001007387 */ /* 0x0001e80000100800 */
[----:B------:R-:W-:Y:S04]  /*5f900*/  STL [R1+0x44], R3 ;  /* 0x0000440301007387 */ /* 0x000fe80000100800 */
[----:B------:R-:W-:Y:S01]  /*5f910*/  STL [R1+0x38], R4 ;  /* 0x0000380401007387 */ /* 0x000fe20000100800 */
[----:B0-----:R-:W-:-:S08]  /*5f920*/  IMAD.MOV.U32 R0, RZ, RZ, R3 ;  /* 0x000000ffff007224 */ /* 0x001fd000078e0003 */
[----:B------:R0:W-:Y:S04]  /*5f930*/  STL.64 [R1+0x720], R8 ;  /* 0x0007200801007387 */ /* 0x0001e80000100a00 */
[----:B------:R1:W-:Y:S04]  /*5f940*/  STL.64 [R1+0x728], R10 ;  /* 0x0007280a01007387 */ /* 0x0003e80000100a00 */
[----:B------:R-:W-:Y:S04]  /*5f950*/  STL [R1+0x39d0], R0 ;  /* 0x0039d00001007387 */ /* 0x000fe80000100800 */
[----:B------:R-:W-:Y:S04]  /*5f960*/  STL [R1+0x3c], R5 ;  /* 0x00003c0501007387 */ /* 0x000fe80000100800 */
[----:B------:R-:W2:Y:S04]  /*5f970*/  LDL.LU R28, [R1+0x840] ;  /* 0x00084000011c7983 */ /* 0x000ea80000300800 */
[----:B------:R-:W2:Y:S01]  /*5f980*/  LDL.LU R29, [R1+0x844] ;  /* 0x00084400011d7983 */ /* 0x000ea20000300800 */
[----:B----4-:R-:W-:-:S05]  /*5f990*/  F2FP.F16.E4M3.UNPACK_B R6, R30.H1 ;  /* 0x0000001eff06723e */ /* 0x010fca00030006ff */
[----:B------:R-:W-:Y:S04]  /*5f9a0*/  STL [R1+0x30], R6 ;  /* 0x0000300601007387 */ /* 0x000fe80000100800 */
[----:B------:R-:W3:Y:S01]  /*5f9b0*/  LDL.LU R30, [R1+0x848] ;  /* 0x00084800011e7983 */ /* 0x000ee20000300800 */
[----:B------:R-:W-:-:S05]  /*5f9c0*/  F2FP.F16.E4M3.UNPACK_B R7, R31.H1 ;  /* 0x0000001fff07723e */ /* 0x000fca00030006ff */
[----:B------:R-:W-:Y:S04]  /*5f9d0*/  STL [R1+0x34], R7 ;  /* 0x0000340701007387 */ /* 0x000fe80000100800 */
[----:B------:R-:W3:Y:S04]  /*5f9e0*/  LDL.LU R31, [R1+0x84c] ;  /* 0x00084c00011f7983 */ /* 0x000ee80000300800 */
[----:B---3--:R-:W-:Y:S04]  /*5f9f0*/  STL.64 [R1+0x3a80], R30 ;  /* 0x003a801e01007387 */ /* 0x008fe80000100a00 */
[----:B--2---:R2:W-:Y:S04]  /*5fa00*/  STL.64 [R1+0x3a78], R28 ;  /* 0x003a781c01007387 */ /* 0x0045e80000100a00 */
[----:B0-----:R-:W3:Y:S04]  /*5fa10*/  LDL.LU R8, [R1+0x820] ;  /* 0x0008200001087983 */ /* 0x001ee80000300800 */
[----:B------:R-:W3:Y:S04]  /*5fa20*/  LDL.LU R9, [R1+0x824] ;  /* 0x0008240001097983 */ /* 0x000ee80000300800 */
[----:B-1----:R-:W3:Y:S04]  /*5fa30*/  LDL.LU R10, [R1+0x828] ;  /* 0x00082800010a7983 */ /* 0x002ee80000300800 */
[----:B------:R-:W3:Y:S04]  /*5fa40*/  LDL.LU R11, [R1+0x82c] ;  /* 0x00082c00010b7983 */ /* 0x000ee80000300800 */
[----:B------:R-:W4:Y:S04]  /*5fa50*/  LDL.LU R16, [R1+0x7e0] ;  /* 0x0007e00001107983 */ /* 0x000f280000300800 */
[----:B------:R-:W4:Y:S04]  /*5fa60*/  LDL.LU R17, [R1+0x7e4] ;  /* 0x0007e40001117983 */ /* 0x000f280000300800 */
[----:B------:R-:W4:Y:S04]  /*5fa70*/  LDL.LU R18, [R1+0x7e8] ;  /* 0x0007e80001127983 */ /* 0x000f280000300800 */
[----:B------:R-:W4:Y:S04]  /*5fa80*/  LDL.LU R19, [R1+0x7ec] ;  /* 0x0007ec0001137983 */ /* 0x000f280000300800 */
        /* <DEDUP_REMOVED lines=40> */
[----:B------:R-:W-:Y:S01]  /*5fd10*/  IMAD.MOV.U32 R0, RZ, RZ, R5 ;  /* 0x000000ffff007224 */ /* 0x000fe200078e0005 */
[----:B--2---:R-:W-:-:S15]  /*5fd20*/  HMMA.16816.F32 R28, R32, R4, R28 ;  /* 0x00000004201c723c */ /* 0x004fde000000181c */
[----:B------:R-:W-:-:S08]  /*5fd30*/  NOP ;  /* 0x0000000000007918 */ /* 0x000fd00000000000 */
[----:B------:R-:W-:Y:S04]  /*5fd40*/  STL.64 [R1+0x740], R28 ;  /* 0x0007401c01007387 */ /* 0x000fe80000100a00 */
[----:B------:R0:W-:Y:S04]  /*5fd50*/  STL.64 [R1+0x748], R30 ;  /* 0x0007481e01007387 */ /* 0x0001e80000100a00 */
[----:B0-----:R-:W2:Y:S04]  /*5fd60*/  LDL.LU.64 R30, [R1+0x3a80] ;  /* 0x003a8000011e7983 */ /* 0x001ea80000300a00 */
[----:B------:R-:W2:Y:S01]  /*5fd70*/  LDL.LU.64 R28, [R1+0x3a78] ;  /* 0x003a7800011c7983 */ /* 0x000ea20000300a00 */
[----:B----4-:R-:W-:Y:S01]  /*5fd80*/  HMMA.16816.F32 R44, R32, R6, R44 ;  /* 0x00000006202c723c */ /* 0x010fe2000000182c */
[----:B---3--:R-:W-:-:S02]  /*5fd90*/  F2FP.F16.E4M3.UNPACK_B R4, R48.H1 ;  /* 0x00000030ff04723e */ /* 0x008fc400030006ff */
[----:B------:R-:W-:Y:S01]  /*5fda0*/  F2FP.F16.E4M3.UNPACK_B R5, R49.H1 ;  /* 0x00000031ff05723e */ /* 0x000fe200030006ff */
[----:B------:R0:W-:Y:S04]  /*5fdb0*/  STL [R1+0x39d4], R0 ;  /* 0x0039d40001007387 */ /* 0x0001e80000100800 */
[----:B------:R1:W-:Y:S01]  /*5fdc0*/  STL [R1+0x28], R4 ;  /* 0x0000280401007387 */ /* 0x0003e20000100800 */
[----:B------:R-:W-:Y:S02]  /*5fdd0*/  F2FP.F16.E4M3.UNPACK_B R6, R38.H1 ;  /* 0x00000026ff06723e */ /* 0x000fe400030006ff */
[----:B------:R-:W-:Y:S01]  /*5fde0*/  F2FP.F16.E4M3.UNPACK_B R7, R39.H1 ;  /* 0x00000027ff07723e */ /* 0x000fe200030006ff */
[C---:B------:R-:W-:Y:S06]  /*5fdf0*/  HMMA.16816.F32 R40, R32.reuse, R4, R40 ;  /* 0x000000042028723c */ /* 0x040fec0000001828 */
[----:B0-----:R-:W-:Y:S01]  /*5fe00*/  IMAD.MOV.U32 R0, RZ, RZ, R5 ;  /* 0x000000ffff007224 */ /* 0x001fe200078e0005 */
[----:B-1----:R-:W-:Y:S01]  /*5fe10*/  F2FP.F16.E4M3.UNPACK_B R4, R36.H1 ;  /* 0x00000024ff04723e */ /* 0x002fe200030006ff */
[----:B------:R-:W-:Y:S03]  /*5fe20*/  HMMA.16816.F32 R24, R32, R6, R24 ;  /* 0x000000062018723c */ /* 0x000fe60000001818 */
[----:B------:R-:W-:Y:S04]  /*5fe30*/  STL.64 [R1+0x760], R44 ;  /* 0x0007602c01007387 */ /* 0x000fe80000100a00 */
[----:B------:R-:W-:Y:S04]  /*5fe40*/  STL.64 [R1+0x768], R46 ;  /* 0x0007682e01007387 */ /* 0x000fe80000100a00 */
[----:B------:R0:W-:Y:S01]  /*5fe50*/  STL [R1+0x2c], R5 ;  /* 0x00002c0501007387 */ /* 0x0001e20000100800 */
[----:B------:R-:W-:-:S02]  /*5fe60*/  F2FP.F16.E4M3.UNPACK_B R2, R2.H1 ;  /* 0x00000002ff02723e */ /* 0x000fc400030006ff */
[----:B------:R-:W-:Y:S02]  /*5fe70*/  F2FP.F16.E4M3.UNPACK_B R3, R3.H1 ;  /* 0x00000003ff03723e */ /* 0x000fe400030006ff */
[----:B0-----:R-:W-:-:S07]  /*5fe80*/  F2FP.F16.E4M3.UNPACK_B R5, R37.H1 ;  /* 0x00000025ff05723e */ /* 0x001fce00030006ff */
[C---:B------:R-:W-:Y:S06]  /*5fe90*/  HMMA.16816.F32 R20, R32.reuse, R4, R20 ;  /* 0x000000042014723c */ /* 0x040fec0000001814 */
[----:B------:R-:W-:Y:S01]  /*5fea0*/  HMMA.16816.F32 R16, R32, R2, R16 ;  /* 0x000000022010723c */ /* 0x000fe20000001810 */
[----:B------:R-:W-:Y:S04]  /*5feb0*/  STL [R1+0x20], R6 ;  /* 0x0000200601007387 */ /* 0x000fe80000100800 */
[----:B------:R-:W-:Y:S04]  /*5fec0*/  STL.64 [R1+0x780], R40 ;  /* 0x0007802801007387 */ /* 0x000fe80000100a00 */
[----:B------:R-:W-:Y:S04]  /*5fed0*/  STL.64 [R1+0x788], R42 ;  /* 0x0007882a01007387 */ /* 0x000fe80000100a00 */
[----:B------:R0:W-:Y:S04]  /*5fee0*/  STL [R1+0x39d8], R0 ;  /* 0x0039d80001007387 */ /* 0x0001e80000100800 */
[----:B------:R-:W-:Y:S04]  /*5fef0*/  STL [R1+0x24], R7 ;  /* 0x0000240701007387 */ /* 0x000fe80000100800 */
[----:B------:R1:W-:Y:S04]  /*5ff00*/  STL [R1+0x18], R4 ;  /* 0x0000180401007387 */ /* 0x0003e80000100800 */
[----:B------:R-:W-:Y:S04]  /*5ff10*/  STL.64 [R1+0x7a0], R24 ;  /* 0x0007a01801007387 */ /* 0x000fe80000100a00 */
[----:B------:R-:W-:Y:S04]  /*5ff20*/  STL.64 [R1+0x7a8], R26 ;  /* 0x0007a81a01007387 */ /* 0x000fe80000100a00 */
[----:B------:R3:W-:Y:S04]  /*5ff30*/  STL [R1+0x1c], R5 ;  /* 0x00001c0501007387 */ /* 0x0007e80000100800 */
[----:B------:R4:W-:Y:S01]  /*5ff40*/  STL [R1+0x10], R2 ;  /* 0x0000100201007387 */ /* 0x0009e20000100800 */
[----:B0-----:R-:W-:Y:S01]  /*5ff50*/  IMAD.MOV.U32 R0, RZ, RZ, R5 ;  /* 0x000000ffff007224 */ /* 0x001fe200078e0005 */
[----:B-1----:R-:W-:-:S02]  /*5ff60*/  F2FP.F16.E4M3.UNPACK_B R4, R54.H1 ;  /* 0x00000036ff04723e */ /* 0x002fc400030006ff */
[----:B---3--:R-:W-:Y:S01]  /*5ff70*/  F2FP.F16.E4M3.UNPACK_B R5, R55.H1 ;  /* 0x00000037ff05723e */ /* 0x008fe200030006ff */
[----:B------:R-:W-:Y:S04]  /*5ff80*/  STL.64 [R1+0x7c0], R20 ;  /* 0x0007c01401007387 */ /* 0x000fe80000100a00 */
[----:B------:R-:W-:Y:S04]  /*5ff90*/  STL.64 [R1+0x7c8], R22 ;  /* 0x0007c81601007387 */ /* 0x000fe80000100a00 */
[----:B------:R-:W-:Y:S04]  /*5ffa0*/  STL [R1+0x39dc], R0 ;  /* 0x0039dc0001007387 */ /* 0x000fe80000100800 */
[----:B------:R0:W-:Y:S01]  /*5ffb0*/  STL [R1+0x14], R3 ;  /* 0x0000140301007387 */ /* 0x0001e20000100800 */
[----:B----4-:R-:W-:-:S03]  /*5ffc0*/  F2FP.F16.E4M3.UNPACK_B R2, R56.H1 ;  /* 0x00000038ff02723e */ /* 0x010fc600030006ff */
[----:B------:R-:W-:Y:S04]  /*5ffd0*/  STL [R1+0x8], R4 ;  /* 0x0000080401007387 */ /* 0x000fe80000100800 */
[----:B------:R-:W-:Y:S01]  /*5ffe0*/  STL.64 [R1+0x7e0], R16 ;  /* 0x0007e01001007387 */ /* 0x000fe20000100a00 */
[----:B------:R-:W-:Y:S03]  /*5fff0*/  HMMA.16816.F32 R12, R32, R4, R12 ;  /* 0x00000004200c723c */ /* 0x000fe6000000180c */
[----:B------:R-:W-:Y:S01]  /*60000*/  STL.64 [R1+0x7e8], R18 ;  /* 0x0007e81201007387 */ /* 0x000fe20000100a00 */
[----:B0-----:R-:W-:-:S03]  /*60010*/  F2FP.F16.E4M3.UNPACK_B R3, R57.H1 ;  /* 0x00000039ff03723e */ /* 0x001fc600030006ff */
[----:B------:R0:W-:Y:S01]  /*60020*/  STL [R1+0xc], R5 ;  /* 0x00000c0501007387 */ /* 0x0001e20000100800 */
[----:B------:R-:W-:-:S03]  /*60030*/  IMAD.MOV.U32 R0, RZ, RZ, R5 ;  /* 0x000000ffff007224 */ /* 0x000fc600078e0005 */
[----:B0-----:R-:W-:Y:S01]  /*60040*/  HMMA.16816.F32 R4, R32, R2, R8 ;  /* 0x000000022004723c */ /* 0x001fe20000001808 */
[----:B------:R-:W-:Y:S02]  /*60050*/  F2FP.F16.E4M3.UNPACK_B R60, R60.H1 ;  /* 0x0000003cff3c723e */ /* 0x000fe400030006ff */
[----:B------:R-:W-:-:S03]  /*60060*/  F2FP.F16.E4M3.UNPACK_B R61, R61.H1 ;  /* 0x0000003dff3d723e */ /* 0x000fc600030006ff */
[----:B------:R-:W-:Y:S06]  /*60070*/  STL [R1], R2 ;  /* 0x0000000201007387 */ /* 0x000fec0000100800 */
[----:B------:R-:W-:Y:S04]  /*60080*/  STL.64 [R1+0x800], R12 ;  /* 0x0008000c01007387 */ /* 0x000fe80000100a00 */
[----:B------:R-:W-:Y:S04]  /*60090*/  STL.64 [R1+0x808], R14 ;  /* 0x0008080e01007387 */ /* 0x000fe80000100a00 */
[----:B------:R-:W-:Y:S04]  /*600a0*/  STL [R1+0x4], R3 ;  /* 0x0000040301007387 */ /* 0x000fe80000100800 */
[----:B------:R-:W-:Y:S04]  /*600b0*/  STL.64 [R1+0x820], R4 ;  /* 0x0008200401007387 */ /* 0x000fe80000100a00 */
[----:B------:R2:W-:Y:S04]  /*600c0*/  STL.64 [R1+0x828], R6 ;  /* 0x0008280601007387 */ /* 0x0005e80000100a00 */
[----:B------:R-:W3:Y:S01]  /*600d0*/  LDL.LU R16, [R1+0x920] ;  /* 0x0009200001107983 */ /* 0x000ee20000300800 */
[----:B--2---:R-:W-:-:S15]  /*600e0*/  HMMA.16816.F32 R4, R32, R60, R28 ;  /* 0x0000003c2004723c */ /* 0x004fde000000181c */
[----:B------:R-:W-:-:S08]  /*600f0*/  NOP ;  /* 0x0000000000007918 */ /* 0x000fd00000000000 */
[----:B------:R0:W-:Y:S04]  /*60100*/  STL.64 [R1+0x840], R4 ;  /* 0x0008400401007387 */ /* 0x0001e80000100a00 */
[----:B------:R1:W-:Y:S04]  /*60110*/  STL.64 [R1+0x848], R6 ;  /* 0x0008480601007387 */ /* 0x0003e80000100a00 */
[----:B------:R-:W3:Y:S04]  /*60120*/  LDL.LU R17, [R1+0x924] ;  /* 0x0009240001117983 */ /* 0x000ee80000300800 */
[----:B------:R-:W3:Y:S04]  /*60130*/  LDL.LU R18, [R1+0x928] ;  /* 0x0009280001127983 */ /* 0x000ee80000300800 */
[----:B------:R-:W3:Y:S04]  /*60140*/  LDL.LU R19, [R1+0x92c] ;  /* 0x00092c0001137983 */ /* 0x000ee80000300800 */
[----:B------:R-:W2:Y:S04]  /*60150*/  LDL.LU R24, [R1+0x8e0] ;  /* 0x0008e00001187983 */ /* 0x000ea80000300800 */
[----:B------:R-:W2:Y:S04]  /*60160*/  LDL.LU R25, [R1+0x8e4] ;  /* 0x0008e40001197983 */ /* 0x000ea80000300800 */
[----:B------:R-:W2:Y:S04]  /*60170*/  LDL.LU R26, [R1+0x8e8] ;  /* 0x0008e800011a7983 */ /* 0x000ea80000300800 */
[----:B------:R-:W2:Y:S04]  /*60180*/  LDL.LU R27, [R1+0x8ec] ;  /* 0x0008ec00011b7983 */ /* 0x000ea80000300800 */
[----:B------:R-:W4:Y:S04]  /*60190*/  LDL.LU R44, [R1+0x8a0] ;  /* 0x0008a000012c7983 */ /* 0x000f280000300800 */
[----:B------:R-:W4:Y:S04]  /*601a0*/  LDL.LU R45, [R1+0x8a4] ;  /* 0x0008a400012d7983 */ /* 0x000f280000300800 */
[----:B------:R-:W4:Y:S04]  /*601b0*/  LDL.LU R46, [R1+0x8a8] ;  /* 0x0008a800012e7983 */ /* 0x000f280000300800 */
[----:B------:R-:W4:Y:S04]  /*601c0*/  LDL.LU R47, [R1+0x8ac] ;  /* 0x0008ac00012f7983 */ /* 0x000f280000300800 */
[----:B0-----:R-:W3:Y:S04]  /*601d0*/  LDL.LU R4, [R1+0x860] ;  /* 0x0008600001047983 */ /* 0x001ee80000300800 */
[----:B------:R-:W3:Y:S04]  /*601e0*/  LDL.LU R5, [R1+0x864] ;  /* 0x0008640001057983 */ /* 0x000ee80000300800 */
[----:B-1----:R-:W3:Y:S04]  /*601f0*/  LDL.LU R6, [R1+0x868] ;  /* 0x0008680001067983 */ /* 0x002ee80000300800 */
[----:B------:R-:W3:Y:S04]  /*60200*/  LDL.LU R7, [R1+0x86c] ;  /* 0x00086c0001077983 */ /* 0x000ee80000300800 */
[----:B------:R-:W2:Y:S04]  /*60210*/  LDL.LU R56, [R1+0x2b0] ;  /* 0x0002b00001387983 */ /* 0x000ea80000300800 */
        /* <DEDUP_REMOVED lines=31> */
[----:B------:R-:W-:-:S02]  /*60410*/  F2FP.F16.E4M3.UNPACK_B R58, R58.H1 ;  /* 0x0000003aff3a723e */ /* 0x000fc400030006ff */
[----:B------:R-:W-:Y:S01]  /*60420*/  F2FP.F16.E4M3.UNPACK_B R59, R59.H1 ;  /* 0x0000003bff3b723e */ /* 0x000fe200030006ff */
[----:B------:R-:W-:Y:S06]  /*60430*/  STL.64 [R1+0x39f0], R60 ;  /* 0x0039f03c01007387 */ /* 0x000fec0000100a00 */
[----:B---3--:R-:W-:Y:S01]  /*60440*/  HMMA.16816.F32 R4, R32, R58, R4 ;  /* 0x0000003a2004723c */ /* 0x008fe20000001804 */
[----:B--2---:R-:W-:Y:S02]  /*60450*/  F2FP.F16.E4M3.UNPACK_B R56, R56.H1 ;  /* 0x00000038ff38723e */ /* 0x004fe400030006ff */
[----:B----4-:R-:W-:-:S02]  /*60460*/  F2FP.F16.E4M3.UNPACK_B R57, R57.H1 ;  /* 0x00000039ff39723e */ /* 0x010fc400030006ff */
[----:B------:R-:W-:-:S15]  /*60470*/  F2FP.F16.E4M3.UNPACK_B R54, R54.H1 ;  /* 0x00000036ff36723e */ /* 0x000fde00030006ff */
[----:B------:R-:W-:-:S03]  /*60480*/  NOP ;  /* 0x0000000000007918 */ /* 0x000fc60000000000 */
[----:B------:R-:W-:Y:S04]  /*60490*/  STL.64 [R1+0x860], R4 ;  /* 0x0008600401007387 */ /* 0x000fe80000100a00 */
[----:B------:R0:W-:Y:S02]  /*604a0*/  STL.64 [R1+0x868], R6 ;  /* 0x0008680601007387 */ /* 0x0001e40000100a00 */
[----:B0-----:R-:W-:Y:S01]  /*604b0*/  HMMA.16816.F32 R4, R32, R56, R48 ;  /* 0x000000382004723c */ /* 0x001fe20000001830 */
[----:B------:R-:W-:Y:S01]  /*604c0*/  F2FP.F16.E4M3.UNPACK_B R55, R55.H1 ;  /* 0x00000037ff37723e */ /* 0x000fe200030006ff */
[----:B------:R-:W-:Y:S04]  /*604d0*/  STL.64 [R1+0x37b0], R58 ;  /* 0x0037b03a01007387 */ /* 0x000fe80000100a00 */
[----:B------:R-:W-:-:S15]  /*604e0*/  STL.64 [R1+0x37a8], R56 ;  /* 0x0037a83801007387 */ /* 0x000fde0000100a00 */
[----:B------:R-:W-:-:S02]  /*604f0*/  NOP ;  /* 0x0000000000007918 */ /* 0x000fc40000000000 */
[----:B------:R-:W-:Y:S04]  /*60500*/  STL.64 [R1+0x880], R4 ;  /* 0x0008800401007387 */ /* 0x000fe80000100a00 */
[----:B------:R0:W-:Y:S02]  /*60510*/  STL.64 [R1+0x888], R6 ;  /* 0x0008880601007387 */ /* 0x0001e40000100a00 */
[----:B0-----:R-:W-:Y:S06]  /*60520*/  HMMA.16816.F32 R4, R32, R54, R44 ;  /* 0x000000362004723c */ /* 0x001fec000000182c */
[----:B------:R-:W-:Y:S01]  /*60530*/  STL.64 [R1+0x3a70], R54 ;  /* 0x003a703601007387 */ /* 0x000fe20000100a00 */
[----:B------:R-:W-:-:S02]  /*60540*/  F2FP.F16.E4M3.UNPACK_B R2, R2.H1 ;  /* 0x00000002ff02723e */ /* 0x000fc400030006ff */
[----:B------:R-:W-:Y:S01]  /*60550*/  F2FP.F16.E4M3.UNPACK_B R3, R3.H1 ;  /* 0x00000003ff03723e */ /* 0x000fe200030006ff */
[----:B------:R-:W-:Y:S06]  /*60560*/  STL.64 [R1+0x3a68], R52 ;  /* 0x003a683401007387 */ /* 0x000fec0000100a00 */
[----:B------:R-:W-:Y:S07]  /*60570*/  HMMA.16816.F32 R36, R32, R2, R36 ;  /* 0x000000022024723c */ /* 0x000fee0000001824 */
[----:B------:R0:W-:Y:S02]  /*60580*/  STL.64 [R1+0x8a0], R4 ;  /* 0x0008a00401007387 */ /* 0x0001e40000100a00 */
[----:B0-----:R-:W-:-:S02]  /*60590*/  F2FP.F16.E4M3.UNPACK_B R4, R40.H1 ;  /* 0x00000028ff04723e */ /* 0x001fc400030006ff */
[----:B------:R-:W-:-:S07]  /*605a0*/  F2FP.F16.E4M3.UNPACK_B R5, R41.H1 ;  /* 0x00000029ff05723e */ /* 0x000fce00030006ff */
[----:B------:R-:W-:Y:S01]  /*605b0*/  HMMA.16816.F32 R24, R32, R4, R24 ;  /* 0x000000042018723c */ /* 0x000fe20000001818 */
[----:B------:R0:W-:Y:S01]  /*605c0*/  STL.64 [R1+0x8a8], R6 ;  /* 0x0008a80601007387 */ /* 0x0001e20000100a00 */
[----:B------:R-:W-:Y:S02]  /*605d0*/  F2FP.F16.E4M3.UNPACK_B R8, R8.H1 ;  /* 0x00000008ff08723e */ /* 0x000fe400030006ff */
[----:B------:R-:W-:Y:S01]  /*605e0*/  F2FP.F16.E4M3.UNPACK_B R9, R9.H1 ;  /* 0x00000009ff09723e */ /* 0x000fe200030006ff */
[----:B------:R-:W-:Y:S04]  /*605f0*/  STL.64 [R1+0x8c0], R36 ;  /* 0x0008c02401007387 */ /* 0x000fe80000100a00 */
[----:B------:R-:W-:Y:S01]  /*60600*/  STL.64 [R1+0x8c8], R38 ;  /* 0x0008c82601007387 */ /* 0x000fe20000100a00 */
[----:B0-----:R-:W-:-:S02]  /*60610*/  F2FP.F16.E4M3.UNPACK_B R6, R14.H1 ;  /* 0x0000000eff06723e */ /* 0x001fc400030006ff */
[----:B------:R-:W-:-:S07]  /*60620*/  F2FP.F16.E4M3.UNPACK_B R7, R15.H1 ;  /* 0x0000000fff07723e */ /* 0x000fce00030006ff */
[C---:B------:R-:W-:Y:S04]  /*60630*/  HMMA.16816.F32 R20, R32.reuse, R6, R20 ;  /* 0x000000062014723c */ /* 0x040fe80000001814 */
[----:B------:R-:W-:Y:S04]  /*60640*/  STL.64 [R1+0x8e0], R24 ;  /* 0x0008e01801007387 */ /* 0x000fe80000100a00 */
[----:B------:R-:W-:Y:S04]  /*60650*/  STL.64 [R1+0x8e8], R26 ;  /* 0x0008e81a01007387 */ /* 0x000fe80000100a00 */
[----:B------:R-:W-:Y:S04]  /*60660*/  STL.64 [R1+0x3780], R6 ;  /* 0x0037800601007387 */ /* 0x000fe80000100a00 */
[----:B------:R0:W-:Y:S02]  /*60670*/  STL.64 [R1+0x3778], R4 ;  /* 0x0037780401007387 */ /* 0x0001e40000100a00 */
[----:B0-----:R-:W-:Y:S01]  /*60680*/  HMMA.16816.F32 R4, R32, R8, R16 ;  /* 0x000000082004723c */ /* 0x001fe20000001810 */
[----:B------:R-:W-:-:S02]  /*60690*/  F2FP.F16.E4M3.UNPACK_B R10, R10.H1 ;  /* 0x0000000aff0a723e */ /* 0x000fc400030006ff */
[----:B------:R-:W-:Y:S02]  /*606a0*/  F2FP.F16.E4M3.UNPACK_B R11, R11.H1 ;  /* 0x0000000bff0b723e */ /* 0x000fe400030006ff */
[----:B------:R-:W-:Y:S04]  /*606b0*/  STL.64 [R1+0x900], R20 ;  /* 0x0009001401007387 */ /* 0x000fe80000100a00 */
[----:B------:R-:W-:-:S14]  /*606c0*/  STL.64 [R1+0x908], R22 ;  /* 0x0009081601007387 */ /* 0x000fdc0000100a00 */
[----:B------:R-:W-:Y:S04]  /*606d0*/  STL.64 [R1+0x920], R4 ;  /* 0x0009200401007387 */ /* 0x000fe80000100a00 */
[----:B------:R0:W-:Y:S04]  /*606e0*/  STL.64 [R1+0x928], R6 ;  /* 0x0009280601007387 */ /* 0x0001e80000100a00 */
[----:B------:R-:W2:Y:S01]  /*606f0*/  LDL.LU R40, [R1+0xa00] ;  /* 0x000a000001287983 */ /* 0x000ea20000300800 */
[----:B0-----:R-:W-:-:S15]  /*60700*/  HMMA.16816.F32 R4, R32, R10, R28 ;  /* 0x0000000a2004723c */ /* 0x001fde000000181c */
[----:B------:R-:W-:-:S08]  /*60710*/  NOP ;  /* 0x0000000000007918 */ /* 0x000fd00000000000 */
[----:B------:R0:W-:Y:S04]  /*60720*/  STL.64 [R1+0x940], R4 ;  /* 0x0009400401007387 */ /* 0x0001e80000100a00 */
[----:B------:R1:W-:Y:S04]  /*60730*/  STL.64 [R1+0x948], R6 ;  /* 0x0009480601007387 */ /* 0x0003e80000100a00 */
[----:B------:R-:W2:Y:S04]  /*60740*/  LDL.LU R41, [R1+0xa04] ;  /* 0x000a040001297983 */ /* 0x000ea80000300800 */
[----:B------:R-:W2:Y:S04]  /*60750*/  LDL.LU R42, [R1+0xa08] ;  /* 0x000a0800012a7983 */ /* 0x000ea80000300800 */
[----:B------:R-:W2:Y:S04]  /*60760*/  LDL.LU R43, [R1+0xa0c] ;  /* 0x000a0c00012b7983 */ /* 0x000ea80000300800 */
[----:B------:R-:W3:Y:S04]  /*60770*/  LDL.LU R48, [R1+0x9c0] ;  /* 0x0009c00001307983 */ /* 0x000ee80000300800 */
[----:B------:R-:W3:Y:S04]  /*60780*/  LDL.LU R49, [R1+0x9c4] ;  /* 0x0009c40001317983 */ /* 0x000ee80000300800 */
[----:B------:R-:W3:Y:S04]  /*60790*/  LDL.LU R50, [R1+0x9c8] ;  /* 0x0009c80001327983 */ /* 0x000ee80000300800 */
[----:B------:R-:W3:Y:S04]  /*607a0*/  LDL.LU R51, [R1+0x9cc] ;  /* 0x0009cc0001337983 */ /* 0x000ee80000300800 */
[----:B------:R-:W4:Y:S04]  /*607b0*/  LDL.LU R52, [R1+0x980] ;  /* 0x0009800001347983 */ /* 0x000f280000300800 */
[----:B------:R-:W4:Y:S04]  /*607c0*/  LDL.LU R53, [R1+0x984] ;  /* 0x0009840001357983 */ /* 0x000f280000300800 */
[----:B------:R-:W4:Y:S04]  /*607d0*/  LDL.LU R54, [R1+0x988] ;  /* 0x0009880001367983 */ /* 0x000f280000300800 */
[----:B------:R-:W4:Y:S04]  /*607e0*/  LDL.LU R55, [R1+0x98c] ;  /* 0x00098c0001377983 */ /* 0x000f280000300800 */
[----:B------:R-:W2:Y:S04]  /*607f0*/  LDL.LU R14, [R1+0x330] ;  /* 0x00033000010e7983 */ /* 0x000ea80000300800 */
[----:B------:R-:W3:Y:S04]  /*60800*/  LDL.LU R15, [R1+0x334] ;  /* 0x00033400010f7983 */ /* 0x000ee80000300800 */
[----:B0-----:R-:W4:Y:S04]  /*60810*/  LDL.LU R4, [R1+0x960] ;  /* 0x0009600001047983 */ /* 0x001f280000300800 */
[----:B------:R-:W4:Y:S04]  /*60820*/  LDL.LU R5, [R1+0x964] ;  /* 0x0009640001057983 */ /* 0x000f280000300800 */
[----:B-1----:R-:W4:Y:S04]  /*60830*/  LDL.LU R6, [R1+0x968] ;  /* 0x0009680001067983 */ /* 0x002f280000300800 */
        /* <DEDUP_REMOVED lines=25> */
[----:B------:R-:W-:-:S02]  /*609d0*/  F2FP.F16.E4M3.UNPACK_B R12, R12.H1 ;  /* 0x0000000cff0c723e */ /* 0x000fc400030006ff */
[----:B------:R-:W-:Y:S01]  /*609e0*/  F2FP.F16.E4M3.UNPACK_B R13, R13.H1 ;  /* 0x0000000dff0d723e */ /* 0x000fe200030006ff */
[----:B------:R-:W3:Y:S04]  /*609f0*/  LDL.LU R30, [R1+0x398] ;  /* 0x00039800011e7983 */ /* 0x000ee80000300800 */
[----:B------:R-:W3:Y:S04]  /*60a00*/  LDL.LU R31, [R1+0x39c] ;  /* 0x00039c00011f7983 */ /* 0x000ee80000300800 */
[----:B------:R-:W-:Y:S04]  /*60a10*/  STL.64 [R1+0x3760], R10 ;  /* 0x0037600a01007387 */ /* 0x000fe80000100a00 */
[----:B------:R-:W-:Y:S01]  /*60a20*/  STL.64 [R1+0x3758], R8 ;  /* 0x0037580801007387 */ /* 0x000fe20000100a00 */
[----:B----4-:R-:W-:Y:S01]  /*60a30*/  HMMA.16816.F32 R4, R32, R12, R4 ;  /* 0x0000000c2004723c */ /* 0x010fe20000001804 */
[----:B--2---:R-:W-:-:S02]  /*60a40*/  F2FP.F16.E4M3.UNPACK_B R14, R14.H1 ;  /* 0x0000000eff0e723e */ /* 0x004fc400030006ff */
[----:B---3--:R-:W-:Y:S02]  /*60a50*/  F2FP.F16.E4M3.UNPACK_B R15, R15.H1 ;  /* 0x0000000fff0f723e */ /* 0x008fe400030006ff */
[----:B------:R-:W-:-:S15]  /*60a60*/  F2FP.F16.E4M3.UNPACK_B R16, R16.H1 ;  /* 0x00000010ff10723e */ /* 0x000fde00030006ff */
[----:B------:R-:W-:-:S03]  /*60a70*/  NOP ;  /* 0x0000000000007918 */ /* 0x000fc60000000000 */
[----:B------:R-:W-:Y:S04]  /*60a80*/  STL.64 [R1+0x960], R4 ;  /* 0x0009600401007387 */ /* 0x000fe80000100a00 */
[----:B------:R0:W-:Y:S02]  /*60a90*/  STL.64 [R1+0x968], R6 ;  /* 0x0009680601007387 */ /* 0x0001e40000100a00 */
[----:B0-----:R-:W-:Y:S01]  /*60aa0*/  HMMA.16816.F32 R4, R32, R14, R52 ;  /* 0x0000000e2004723c */ /* 0x001fe20000001834 */
[----:B------:R-:W-:-:S05]  /*60ab0*/  F2FP.F16.E4M3.UNPACK_B R17, R17.H1 ;  /* 0x00000011ff11723e */ /* 0x000fca00030006ff */
[----:B------:R-:W-:Y:S04]  /*60ac0*/  STL.64 [R1+0x3740], R14 ;  /* 0x0037400e01007387 */ /* 0x000fe80000100a00 */
[----:B------:R-:W-:-:S13]  /*60ad0*/  STL.64 [R1+0x3738], R12 ;  /* 0x0037380c01007387 */ /* 0x000fda0000100a00 */
[----:B------:R-:W-:Y:S04]  /*60ae0*/  STL.64 [R1+0x980], R4 ;  /* 0x0009800401007387 */ /* 0x000fe80000100a00 */
[----:B------:R0:W-:Y:S02]  /*60af0*/  STL.64 [R1+0x988], R6 ;  /* 0x0009880601007387 */ /* 0x0001e40000100a00 */
[----:B0-----:R-:W-:Y:S01]  /*60b00*/  HMMA.16816.F32 R4, R32, R16, R56 ;  /* 0x000000102004723c */ /* 0x001fe20000001838 */
[----:B------:R-:W-:Y:S02]  /*60b10*/  F2FP.F16.E4M3.UNPACK_B R18, R18.H1 ;  /* 0x00000012ff12723e */ /* 0x000fe400030006ff */
[----:B------:R-:W-:Y:S02]  /*60b20*/  F2FP.F16.E4M3.UNPACK_B R19, R19.H1 ;  /* 0x00000013ff13723e */ /* 0x000fe400030006ff */
        /* <DEDUP_REMOVED lines=23> */
[----:B0-----:R-:W-:-:S15]  /*60ca0*/  HMMA.16816.F32 R4, R32, R24, R36 ;  /* 0x000000182004723c */ /* 0x001fde0000001824 */
[----:B------:R-:W-:-:S08]  /*60cb0*/  NOP ;  /* 0x0000000000007918 */ /* 0x000fd00000000000 */
[----:B------:R0:W-:Y:S04]  /*60cc0*/  STL.64 [R1+0xa20], R4 ;  /* 0x000a200401007387 */ /* 0x0001e80000100a00 */
[----:B------:R1:W-:Y:S04]  /*60cd0*/  STL.64 [R1+0xa28], R6 ;  /* 0x000a280601007387 */ /* 0x0003e80000100a00 */
[----:B0-----:R-:W2:Y:S04]  /*60ce0*/  LDL.LU R4, [R1+0xae0] ;  /* 0x000ae00001047983 */ /* 0x001ea80000300800 */
[----:B------:R-:W2:Y:S04]  /*60cf0*/  LDL.LU R5, [R1+0xae4] ;  /* 0x000ae40001057983 */ /* 0x000ea80000300800 */
[----:B-1----:R-:W2:Y:S04]  /*60d00*/  LDL.LU R6, [R1+0xae8] ;  /* 0x000ae80001067983 */ /* 0x002ea80000300800 */
        /* <DEDUP_REMOVED lines=10> */
[----:B------:R-:W2:Y:S04]  /*60db0*/  LDL.LU R53, [R1+0xa44] ;  /* 0x000a440001357983 */ /* 0x000ea80000300800 */
[----:B------:R-:W2:Y:S04]  /*60dc0*/  LDL.LU R54, [R1+0xa48] ;  /* 0x000a480001367983 */ /* 0x000ea80000300800 */
[----:B------:R-:W2:Y:S01]  /*60dd0*/  LDL.LU R55, [R1+0xa4c] ;  /* 0x000a4c0001377983 */ /* 0x000ea20000300800 */
[----:B------:R-:W-:-:S02]  /*60de0*/  F2FP.F16.E4M3.UNPACK_B R26, R28.H1 ;  /* 0x0000001cff1a723e */ /* 0x000fc400030006ff */
[----:B------:R-:W-:Y:S01]  /*60df0*/  F2FP.F16.E4M3.UNPACK_B R27, R29.H1 ;  /* 0x0000001dff1b723e */ /* 0x000fe200030006ff */
[----:B------:R-:W3:Y:S04]  /*60e00*/  LDL.LU R40, [R1+0x3a8] ;  /* 0x0003a80001287983 */ /* 0x000ee80000300800 */
[----:B------:R-:W4:Y:S04]  /*60e10*/  LDL.LU R41, [R1+0x3ac] ;  /* 0x0003ac0001297983 */ /* 0x000f280000300800 */
[----:B------:R-:W4:Y:S04]  /*60e20*/  LDL.LU R20, [R1+0xa80] ;  /* 0x000a800001147983 */ /* 0x000f280000300800 */
[----:B------:R-:W4:Y:S04]  /*60e30*/  LDL.LU R21, [R1+0xa84] ;  /* 0x000a840001157983 */ /* 0x000f280000300800 */
[----:B------:R-:W4:Y:S04]  /*60e40*/  LDL.LU R22, [R1+0xa88] ;  /* 0x000a880001167983 */ /* 0x000f280000300800 */
[----:B------:R-:W4:Y:S04]  /*60e50*/  LDL.LU R23, [R1+0xa8c] ;  /* 0x000a8c0001177983 */ /* 0x000f280000300800 */
[----:B------:R-:W3:Y:S04]  /*60e60*/  LDL.LU R38, [R1+0x3a0] ;  /* 0x0003a00001267983 */ /* 0x000ee80000300800 */
        /* <DEDUP_REMOVED lines=9> */
[----:B------:R-:W-:-:S03]  /*60f00*/  F2FP.F16.E4M3.UNPACK_B R36, R30.H1 ;  /* 0x0000001eff24723e */ /* 0x000fc600030006ff */
        /* <DEDUP_REMOVED lines=15> */
[----:B--2---:R-:W-:-:S15]  /*61000*/  HMMA.16816.F32 R52, R32, R26, R52 ;  /* 0x0000001a2034723c */ /* 0x004fde0000001834 */
[----:B------:R-:W-:-:S08]  /*61010*/  NOP ;  /* 0x0000000000007918 */ /* 0x000fd00000000000 */
[----:B------:R-:W-:Y:S04]  /*61020*/  STL.64 [R1+0xa40], R52 ;  /* 0x000a403401007387 */ /* 0x000fe80000100a00 */
[----:B------:R0:W-:Y:S04]  /*61030*/  STL.64 [R1+0xa48], R54 ;  /* 0x000a483601007387 */ /* 0x0001e80000100a00 */
[----:B0-----:R-:W2:Y:S04]  /*61040*/  LDL.LU.64 R54, [R1+0x3a70] ;  /* 0x003a700001367983 */ /* 0x001ea80000300a00 */
[----:B------:R-:W2:Y:S04]  /*61050*/  LDL.LU.64 R52, [R1+0x3a68] ;  /* 0x003a680001347983 */ /* 0x000ea80000300a00 */
[----:B------:R-:W-:Y:S04]  /*61060*/  STL.64 [R1+0x3770], R26 ;  /* 0x0037701a01007387 */ /* 0x000fe80000100a00 */
[----:B------:R0:W-:Y:S04]  /*61070*/  STL.64 [R1+0x3768], R24 ;  /* 0x0037681801007387 */ /* 0x0001e80000100a00 */
[----:B0-----:R-:W2:Y:S04]  /*61080*/  LDL.LU R24, [R1+0xa60] ;  /* 0x000a600001187983 */ /* 0x001ea80000300800 */
[----:B------:R-:W2:Y:S04]  /*61090*/  LDL.LU R25, [R1+0xa64] ;  /* 0x000a640001197983 */ /* 0x000ea80000300800 */
[----:B------:R-:W2:Y:S04]  /*610a0*/  LDL.LU R26, [R1+0xa68] ;  /* 0x000a6800011a7983 */ /* 0x000ea80000300800 */
[----:B------:R-:W2:Y:S01]  /*610b0*/  LDL.LU R27, [R1+0xa6c] ;  /* 0x000a6c00011b7983 */ /* 0x000ea20000300800 */
[----:B---3--:R-:W-:-:S02]  /*610c0*/  F2FP.F16.E4M3.UNPACK_B R38, R38.H1 ;  /* 0x00000026ff26723e */ /* 0x008fc400030006ff */
[----:B----4-:R-:W-:Y:S02]  /*610d0*/  F2FP.F16.E4M3.UNPACK_B R39, R39.H1 ;  /* 0x00000027ff27723e */ /* 0x010fe400030006ff */
[----:B------:R-:W-:Y:S02]  /*610e0*/  F2FP.F16.E4M3.UNPACK_B R40, R40.H1 ;  /* 0x00000028ff28723e */ /* 0x000fe400030006ff */
[----:B------:R-:W-:Y:S02]  /*610f0*/  F2FP.F16.E4M3.UNPACK_B R41, R41.H1 ;  /* 0x00000029ff29723e */ /* 0x000fe400030006ff */
[----:B------:R-:W-:Y:S02]  /*61100*/  F2FP.F16.E4M3.UNPACK_B R42, R42.H1 ;  /* 0x0000002aff2a723e */ /* 0x000fe400030006ff */
[----:B------:R-:W-:Y:S02]  /*61110*/  F2FP.F16.E4M3.UNPACK_B R43, R43.H1 ;  /* 0x0000002bff2b723e */ /* 0x000fe400030006ff */
[----:B------:R-:W-:-:S02]  /*61120*/  F2FP.F16.E4M3.UNPACK_B R44, R44.H1 ;  /* 0x0000002cff2c723e */ /* 0x000fc400030006ff */
[----:B------:R-:W-:Y:S01]  /*61130*/  F2FP.F16.E4M3.UNPACK_B R45, R45.H1 ;  /* 0x0000002dff2d723e */ /* 0x000fe200030006ff */
[C---:B------:R-:W-:Y:S06]  /*61140*/  HMMA.16816.F32 R20, R32.reuse, R38, R20 ;  /* 0x000000262014723c */ /* 0x040fec0000001814 */
[C---:B------:R-:W-:Y:S06]  /*61150*/  HMMA.16816.F32 R16, R32.reuse, R40, R16 ;  /* 0x000000282010723c */ /* 0x040fec0000001810 */
[C---:B------:R-:W-:Y:S06]  /*61160*/  HMMA.16816.F32 R12, R32.reuse, R42, R12 ;  /* 0x0000002a200c723c */ /* 0x040fec000000180c */
[----:B------:R-:W-:Y:S01]  /*61170*/  HMMA.16816.F32 R4, R32, R44, R4 ;  /* 0x0000002c2004723c */ /* 0x000fe20000001804 */
[----:B------:R-:W-:-:S02]  /*61180*/  F2FP.F16.E4M3.UNPACK_B R46, R46.H1 ;  /* 0x0000002eff2e723e */ /* 0x000fc400030006ff */
[----:B------:R-:W-:-:S03]  /*61190*/  F2FP.F16.E4M3.UNPACK_B R47, R47.H1 ;  /* 0x0000002fff2f723e */ /* 0x000fc600030006ff */
[----:B--2---:R-:W-:-:S15]  /*611a0*/  HMMA.16816.F32 R24, R32, R36, R24 ;  /* 0x000000242018723c */ /* 0x004fde0000001818 */
[----:B------:R-:W-:-:S08]  /*611b0*/  NOP ;  /* 0x0000000000007918 */ /* 0x000fd00000000000 */
[----:B------:R-:W-:Y:S04]  /*611c0*/  STL.64 [R1+0xa60], R24 ;  /* 0x000a601801007387 */ /* 0x000fe80000100a00 */
        /* <DEDUP_REMOVED lines=12> */
[----:B------:R0:W-:Y:S02]  /*61290*/  STL.64 [R1+0xae8], R6 ;  /* 0x000ae80601007387 */ /* 0x0001e40000100a00 */
[----:B0-----:R-:W-:Y:S07]  /*612a0*/  HMMA.16816.F32 R4, R32, R46, R56 ;  /* 0x0000002e2004723c */ /* 0x001fee0000001838 */
[----:B------:R-:W-:-:S02]  /*612b0*/  IMAD.MOV.U32 R58, RZ, RZ, R53 ;  /* 0x000000ffff3a7224 */ /* 0x000fc400078e0035 */
[----:B------:R-:W2:Y:S01]  /*612c0*/  LDL.LU R53, [R1+0x3a64] ;  /* 0x003a640001357983 */ /* 0x000ea20000300800 */
[----:B------:R-:W-:-:S13]  /*612d0*/  IMAD.MOV.U32 R59, RZ, RZ, R52 ;  /* 0x000000ffff3b7224 */ /* 0x000fda00078e0034 */
[----:B------:R0:W-:Y:S04]  /*612e0*/  STL.64 [R1+0xb10], R4 ;  /* 0x000b100401007387 */ /* 0x0001e80000100a00 */
[----:B------:R1:W-:Y:S04]  /*612f0*/  STL.64 [R1+0xb18], R6 ;  /* 0x000b180601007387 */ /* 0x0003e80000100a00 */
[----:B------:R-:W3:Y:S04]  /*61300*/  LDL.LU R52, [R1+0x3a60] ;  /* 0x003a600001347983 */ /* 0x000ee80000300800 */
[----:B0-----:R-:W4:Y:S04]  /*61310*/  LDL.LU R4, [R1+0x1230] ;  /* 0x0012300001047983 */ /* 0x001f280000300800 */
[----:B------:R-:W4:Y:S04]  /*61320*/  LDL.LU R5, [R1+0x1234] ;  /* 0x0012340001057983 */ /* 0x000f280000300800 */
[----:B-1----:R-:W2:Y:S04]  /*61330*/  LDL.LU R6, [R1+0x1238] ;  /* 0x0012380001067983 */ /* 0x002ea80000300800 */
[----:B------:R-:W2:Y:S04]  /*61340*/  LDL.LU R7, [R1+0x123c] ;  /* 0x00123c0001077983 */ /* 0x000ea80000300800 */
[----:B--2---:R-:W-:Y:S04]  /*61350*/  STL.64 [R1+0x39e8], R6 ;  /* 0x0039e80601007387 */ /* 0x004fe80000100a00 */
[----:B----4-:R-:W-:Y:S04]  /*61360*/  STL.64 [R1+0x39e0], R4 ;  /* 0x0039e00401007387 */ /* 0x010fe80000100a00 */
[----:B------:R-:W2:Y:S04]  /*61370*/  LDL R56, [R1+0xe0] ;  /* 0x0000e00001387983 */ /* 0x000ea80000100800 */
[----:B------:R-:W2:Y:S04]  /*61380*/  LDL R57, [R1+0xe4] ;  /* 0x0000e40001397983 */ /* 0x000ea80000100800 */
[----:B------:R-:W-:Y:S01]  /*61390*/  STL.64 [R1+0x3a00], R58 ;  /* 0x003a003a01007387 */ /* 0x000fe20000100a00 */
[----:B---3--:R-:W-:-:S02]  /*613a0*/  IMAD.MOV.U32 R14, RZ, RZ, R52 ;  /* 0x000000ffff0e7224 */ /* 0x008fc400078e0034 */
[----:B------:R-:W-:Y:S01]  /*613b0*/  IMAD.MOV.U32 R15, RZ, RZ, R53 ;  /* 0x000000ffff0f7224 */ /* 0x000fe200078e0035 */
[----:B--2---:R-:W-:Y:S04]  /*613c0*/  STL.64 [R1+0x39f8], R56 ;  /* 0x0039f83801007387 */ /* 0x004fe80000100a00 */
[----:B------:R-:W2:Y:S04]  /*613d0*/  LDL.LU R52, [R1+0x3a5c] ;  /* 0x003a5c0001347983 */ /* 0x000ea80000300800 */
[----:B------:R-:W3:Y:S04]  /*613e0*/  LDL.LU R53, [R1+0x3a58] ;  /* 0x003a580001357983 */ /* 0x000ee80000300800 */
[----:B------:R-:W4:Y:S04]  /*613f0*/  LDL.LU R16, [R1+0x1250] ;  /* 0x0012500001107983 */ /* 0x000f280000300800 */
[----:B------:R-:W4:Y:S04]  /*61400*/  LDL.LU R17, [R1+0x1254] ;  /* 0x0012540001117983 */ /* 0x000f280000300800 */
[----:B------:R-:W4:Y:S04]  /*61410*/  LDL.LU R18, [R1+0x1258] ;  /* 0x0012580001127983 */ /* 0x000f280000300800 */
[----:B------:R-:W4:Y:S01]  /*61420*/  LDL.LU R19, [R1+0x125c] ;  /* 0x00125c0001137983 */ /* 0x000f220000300800 */
[----:B--2---:R-:W-:-:S02]  /*61430*/  IMAD.MOV.U32 R13, RZ, RZ, R52 ;  /* 0x000000ffff0d7224 */ /* 0x004fc400078e0034 */
[----:B---3--:R-:W-:Y:S01]  /*61440*/  IMAD.MOV.U32 R12, RZ, RZ, R53 ;  /* 0x000000ffff0c7224 */ /* 0x008fe200078e0035 */
[----:B----4-:R-:W-:Y:S04]  /*61450*/  STL.64 [R1+0x3a10], R18 ;  /* 0x003a101201007387 */ /* 0x010fe80000100a00 */
[----:B------:R-:W-:Y:S04]  /*61460*/  STL.64 [R1+0x3a08], R16 ;  /* 0x003a081001007387 */ /* 0x000fe80000100a00 */
[----:B------:R-:W2:Y:S04]  /*61470*/  LDL.LU R53, [R1+0x3a54] ;  /* 0x003a540001357983 */ /* 0x000ea80000300800 */
[----:B------:R-:W3:Y:S04]  /*61480*/  LDL.LU R52, [R1+0x3a50] ;  /* 0x003a500001347983 */ /* 0x000ee80000300800 */
[----:B------:R-:W-:Y:S04]  /*61490*/  STL.64 [R1+0x3a20], R14 ;  /* 0x003a200e01007387 */ /* 0x000fe80000100a00 */
[----:B------:R-:W-:Y:S04]  /*614a0*/  STL.64 [R1+0x3a18], R12 ;  /* 0x003a180c01007387 */ /* 0x000fe80000100a00 */
        /* <DEDUP_REMOVED lines=10> */
[----:B------:R-:W4:Y:S04]  /*61550*/  LDL.LU R36, [R1+0x1270] ;  /* 0x0012700001247983 */ /* 0x000f280000300800 */
[----:B------:R-:W4:Y:S04]  /*61560*/  LDL.LU R37, [R1+0x1274] ;  /* 0x0012740001257983 */ /* 0x000f280000300800 */
[----:B------:R-:W2:Y:S04]  /*61570*/  LDL.LU R38, [R1+0x1278] ;  /* 0x0012780001267983 */ /* 0x000ea80000300800 */
[----:B------:R-:W2:Y:S01]  /*61580*/  LDL.LU R39, [R1+0x127c] ;  /* 0x00127c0001277983 */ /* 0x000ea20000300800 */
[----:B------:R-:W-:-:S02]  /*61590*/  IMAD R28, R28, 0x100, R10 ;  /* 0x000001001c1c7824 */ /* 0x000fc400078e020a */
[----:B------:R-:W-:Y:S01]  /*615a0*/  IMAD R29, R29, 0x100, R11 ;  /* 0x000001001d1d7824 */ /* 0x000fe200078e020b */
[----:B--2---:R-:W-:Y:S04]  /*615b0*/  STL.64 [R1+0x3a40], R38 ;  /* 0x003a402601007387 */ /* 0x004fe80000100a00 */
[----:B----4-:R0:W-:Y:S04]  /*615c0*/  STL.64 [R1+0x3a38], R36 ;  /* 0x003a382401007387 */ /* 0x0101e80000100a00 */
[----:B------:R-:W2:Y:S04]  /*615d0*/  LDL.LU R40, [R1+0x1280] ;  /* 0x0012800001287983 */ /* 0x000ea80000300800 */
[----:B------:R-:W2:Y:S04]  /*615e0*/  LDL.LU R41, [R1+0x1284] ;  /* 0x0012840001297983 */ /* 0x000ea80000300800 */
[----:B------:R-:W2:Y:S04]  /*615f0*/  LDL.LU R42, [R1+0x1288] ;  /* 0x00128800012a7983 */ /* 0x000ea80000300800 */
[----:B------:R-:W2:Y:S04]  /*61600*/  LDL.LU R43, [R1+0x128c] ;  /* 0x00128c00012b7983 */ /* 0x000ea80000300800 */
[----:B------:R-:W4:Y:S04]  /*61610*/  LDL.LU R8, [R1+0x1240] ;  /* 0x0012400001087983 */ /* 0x000f280000300800 */
[----:B------:R-:W4:Y:S04]  /*61620*/  LDL.LU R9, [R1+0x1244] ;  /* 0x0012440001097983 */ /* 0x000f280000300800 */
[----:B------:R-:W4:Y:S01]  /*61630*/  LDL.LU R10, [R1+0x1248] ;  /* 0x00124800010a7983 */ /* 0x000f220000300800 */
[----:B------:R-:W-:-:S03]  /*61640*/  IMAD.MOV.U32 R25, RZ, RZ, R52 ;  /* 0x000000ffff197224 */ /* 0x000fc600078e0034 */
[----:B------:R-:W4:Y:S01]  /*61650*/  LDL.LU R11, [R1+0x124c] ;  /* 0x00124c00010b7983 */ /* 0x000f220000300800 */
[----:B---3--:R-:W-:-:S03]  /*61660*/  IMAD.MOV.U32 R24, RZ, RZ, R53 ;  /* 0x000000ffff187224 */ /* 0x008fc600078e0035 */
[----:B------:R-:W3:Y:S04]  /*61670*/  LDL.LU R52, [R1+0x3f8] ;  /* 0x0003f80001347983 */ /* 0x000ee80000300800 */
[----:B------:R-:W2:Y:S04]  /*61680*/  LDL.LU R53, [R1+0x3fc] ;  /* 0x0003fc0001357983 */ /* 0x000ea80000300800 */
[----:B0-----:R-:W4:Y:S04]  /*61690*/  LDL.LU R36, [R1+0x1340] ;  /* 0x0013400001247983 */ /* 0x001f280000300800 */
[----:B------:R-:W4:Y:S04]  /*616a0*/  LDL.LU R37, [R1+0x1344] ;  /* 0x0013440001257983 */ /* 0x000f280000300800 */
[----:B------:R-:W4:Y:S04]  /*616b0*/  LDL.LU R38, [R1+0x1348] ;  /* 0x0013480001267983 */ /* 0x000f280000300800 */
[----:B------:R-:W4:Y:S04]  /*616c0*/  LDL.LU R39, [R1+0x134c] ;  /* 0x00134c0001277983 */ /* 0x000f280000300800 */
[----:B------:R-:W3:Y:S04]  /*616d0*/  LDL.LU R20, [R1+0x1330] ;  /* 0x0013300001147983 */ /* 0x000ee80000300800 */
[----:B------:R-:W3:Y:S04]  /*616e0*/  LDL.LU R21, [R1+0x1334] ;  /* 0x0013340001157983 */ /* 0x000ee80000300800 */
[----:B------:R-:W3:Y:S04]  /*616f0*/  LDL.LU R22, [R1+0x1338] ;  /* 0x0013380001167983 */ /* 0x000ee80000300800 */
[----:B------:R-:W3:Y:S04]  /*61700*/  LDL.LU R23, [R1+0x133c] ;  /* 0x00133c0001177983 */ /* 0x000ee80000300800 */
[----:B------:R0:W-:Y:S04]  /*61710*/  STL.64 [R1+0x36f0], R46 ;  /* 0x0036f02e01007387 */ /* 0x0001e80000100a00 */
[----:B0-----:R-:W2:Y:S04]  /*61720*/  LDL R46, [R1+0x108] ;  /* 0x00010800012e7983 */ /* 0x001ea80000100800 */
[----:B------:R-:W2:Y:S04]  /*61730*/  LDL R47, [R1+0x10c] ;  /* 0x00010c00012f7983 */ /* 0x000ea80000100800 */
[----:B------:R-:W2:Y:S04]  /*61740*/  LDL.LU R12, [R1+0x12e0] ;  /* 0x0012e000010c7983 */ /* 0x000ea80000300800 */
[----:B------:R-:W2:Y:S04]  /*61750*/  LDL.LU R13, [R1+0x12e4] ;  /* 0x0012e400010d7983 */ /* 0x000ea80000300800 */
[----:B------:R-:W2:Y:S04]  /*61760*/  LDL.LU R14, [R1+0x12e8] ;  /* 0x0012e800010e7983 */ /* 0x000ea80000300800 */
[----:B------:R-:W2:Y:S01]  /*61770*/  LDL.LU R15, [R1+0x12ec] ;  /* 0x0012ec00010f7983 */ /* 0x000ea20000300800 */
[----:B------:R-:W-:-:S02]  /*61780*/  F2FP.F16.E4M3.UNPACK_B R48, R48.H1 ;  /* 0x00000030ff30723e */ /* 0x000fc400030006ff */
[----:B------:R-:W-:Y:S02]  /*61790*/  F2FP.F16.E4M3.UNPACK_B R49, R49.H1 ;  /* 0x00000031ff31723e */ /* 0x000fe400030006ff */
[----:B------:R-:W-:Y:S02]  /*617a0*/  F2FP.F16.E4M3.UNPACK_B R50, R50.H1 ;  /* 0x00000032ff32723e */ /* 0x000fe400030006ff */
[----:B------:R-:W-:Y:S01]  /*617b0*/  F2FP.F16.E4M3.UNPACK_B R51, R51.H1 ;  /* 0x00000033ff33723e */ /* 0x000fe200030006ff */
[----:B------:R-:W2:Y:S04]  /*617c0*/  LDL.LU R56, [R1+0x12c0] ;  /* 0x0012c00001387983 */ /* 0x000ea80000300800 */
[----:B------:R-:W2:Y:S04]  /*617d0*/  LDL.LU R57, [R1+0x12c4] ;  /* 0x0012c40001397983 */ /* 0x000ea80000300800 */
[----:B------:R-:W2:Y:S04]  /*617e0*/  LDL.LU R58, [R1+0x12c8] ;  /* 0x0012c800013a7983 */ /* 0x000ea80000300800 */
[----:B------:R-:W2:Y:S04]  /*617f0*/  LDL.LU R59, [R1+0x12cc] ;  /* 0x0012cc00013b7983 */ /* 0x000ea80000300800 */
[----:B------:R-:W2:Y:S04]  /*61800*/  LDL.LU R16, [R1+0x12d0] ;  /* 0x0012d00001107983 */ /* 0x000ea80000300800 */
[----:B------:R-:W2:Y:S04]  /*61810*/  LDL.LU R17, [R1+0x12d4] ;  /* 0x0012d40001117983 */ /* 0x000ea80000300800 */
[----:B------:R-:W2:Y:S01]  /*61820*/  LDL.LU R18, [R1+0x12d8] ;  /* 0x0012d80001127983 */ /* 0x000ea20000300800 */
[----:B------:R-:W-:-:S02]  /*61830*/  IMAD R30, R30, 0x100, R60 ;  /* 0x000001001e1e7824 */ /* 0x000fc400078e023c */
[----:B------:R-:W-:Y:S01]  /*61840*/  IMAD R31, R31, 0x100, R61 ;  /* 0x000001001f1f7824 */ /* 0x000fe200078e023d */
[----:B------:R-:W2:Y:S04]  /*61850*/  LDL.LU R19, [R1+0x12dc] ;  /* 0x0012dc0001137983 */ /* 0x000ea80000300800 */
[----:B------:R-:W2:Y:S04]  /*61860*/  LDL.64 R60, [R1+0x120] ;  /* 0x00012000013c7983 */ /* 0x000ea80000100a00 */
[----:B------:R0:W-:Y:S04]  /*61870*/  STL.64 [R1+0x36e8], R44 ;  /* 0x0036e82c01007387 */ /* 0x0001e80000100a00 */
[----:B0-----:R-:W2:Y:S04]  /*61880*/  LDL R44, [R1+0x110] ;  /* 0x00011000012c7983 */ /* 0x001ea80000100800 */
[----:B------:R-:W2:Y:S04]  /*61890*/  LDL R45, [R1+0x114] ;  /* 0x00011400012d7983 */ /* 0x000ea80000100800 */
[----:B------:R-:W2:Y:S04]  /*618a0*/  LDL.LU R4, [R1+0x12b0] ;  /* 0x0012b00001047983 */ /* 0x000ea80000300800 */
[----:B------:R-:W2:Y:S04]  /*618b0*/  LDL.LU R5, [R1+0x12b4] ;  /* 0x0012b40001057983 */ /* 0x000ea80000300800 */
[----:B------:R-:W2:Y:S04]  /*618c0*/  LDL.LU R6, [R1+0x12b8] ;  /* 0x0012b80001067983 */ /* 0x000ea80000300800 */
[----:B------:R-:W2:Y:S01]  /*618d0*/  LDL.LU R7, [R1+0x12bc] ;  /* 0x0012bc0001077983 */ /* 0x000ea20000300800 */
[C---:B----4-:R-:W-:Y:S06]  /*618e0*/  HMMA.16816.F32 R36, R32.reuse, R48, R36 ;  /* 0x000000302024723c */ /* 0x050fec0000001824 */
[----:B---3--:R-:W-:Y:S01]  /*618f0*/  HMMA.16816.F32 R20, R32, R50, R20 ;  /* 0x000000322014723c */ /* 0x008fe20000001814 */
[----:B------:R-:W-:-:S02]  /*61900*/  F2FP.F16.E4M3.UNPACK_B R52, R52.H1 ;  /* 0x00000034ff34723e */ /* 0x000fc400030006ff */
[----:B--2---:R-:W-:-:S07]  /*61910*/  F2FP.F16.E4M3.UNPACK_B R53, R53.H1 ;  /* 0x00000035ff35723e */ /* 0x004fce00030006ff */
[----:B------:R-:W-:Y:S07]  /*61920*/  HMMA.16816.F32 R32, R32, R52, R12 ;  /* 0x000000342020723c */ /* 0x000fee000000180c */
[----:B------:R-:W-:Y:S04]  /*61930*/  STL.64 [R1+0x1340], R36 ;  /* 0x0013402401007387 */ /* 0x000fe80000100a00 */
[----:B------:R0:W-:Y:S04]  /*61940*/  STL.64 [R1+0x1348], R38 ;  /* 0x0013482601007387 */ /* 0x0001e80000100a00 */
[----:B0-----:R-:W2:Y:S04]  /*61950*/  LDL.LU.64 R38, [R1+0x3a40] ;  /* 0x003a400001267983 */ /* 0x001ea80000300a00 */
[----:B------:R-:W2:Y:S04]  /*61960*/  LDL.LU.64 R36, [R1+0x3a38] ;  /* 0x003a380001247983 */ /* 0x000ea80000300a00 */
[----:B------:R-:W-:Y:S04]  /*61970*/  STL.64 [R1+0x1330], R20 ;  /* 0x0013301401007387 */ /* 0x000fe80000100a00 */
[----:B------:R0:W-:Y:S04]  /*61980*/  STL.64 [R1+0x1338], R22 ;  /* 0x0013381601007387 */ /* 0x0001e80000100a00 */
[----:B0-----:R-:W3:Y:S04]  /*61990*/  LDL.LU.64 R22, [R1+0x3a30] ;  /* 0x003a300001167983 */ /* 0x001ee80000300a00 */
[----:B------:R-:W3:Y:S04]  /*619a0*/  LDL.LU.64 R20, [R1+0x3a28] ;  /* 0x003a280001147983 */ /* 0x000ee80000300a00 */
[----:B------:R-:W-:Y:S04]  /*619b0*/  STL.64 [R1+0x3700], R50 ;  /* 0x0037003201007387 */ /* 0x000fe80000100a00 */
[----:B------:R0:W-:Y:S04]  /*619c0*/  STL.64 [R1+0x36f8], R48 ;  /* 0x0036f83001007387 */ /* 0x0001e80000100a00 */
[----:B0-----:R-:W4:Y:S04]  /*619d0*/  LDL.LU R48, [R1+0x1290] ;  /* 0x0012900001307983 */ /* 0x001f280000300800 */
[----:B------:R-:W4:Y:S04]  /*619e0*/  LDL.LU R49, [R1+0x1294] ;  /* 0x0012940001317983 */ /* 0x000f280000300800 */
[----:B------:R-:W4:Y:S04]  /*619f0*/  LDL.LU R50, [R1+0x1298] ;  /* 0x0012980001327983 */ /* 0x000f280000300800 */
[----:B------:R-:W4:Y:S04]  /*61a00*/  LDL.LU R51, [R1+0x129c] ;  /* 0x00129c0001337983 */ /* 0x000f280000300800 */
[----:B------:R-:W2:Y:S04]  /*61a10*/  LDL.LU.64 R14, [R1+0x3a20] ;  /* 0x003a2000010e7983 */ /* 0x000ea80000300a00 */
[----:B------:R-:W3:Y:S04]  /*61a20*/  LDL.LU.64 R12, [R1+0x3a18] ;  /* 0x003a1800010c7983 */ /* 0x000ee80000300a00 */
[----:B------:R-:W-:Y:S04]  /*61a30*/  STL.64 [R1+0x12e0], R32 ;  /* 0x0012e02001007387 */ /* 0x000fe80000100a00 */
[----:B------:R0:W-:Y:S04]  /*61a40*/  STL.64 [R1+0x12e8], R34 ;  /* 0x0012e82201007387 */ /* 0x0001e80000100a00 */
[----:B0-----:R-:W4:Y:S01]  /*61a50*/  LDL.64 R34, [R1+0x130] ;  /* 0x0001300001227983 */ /* 0x001f220000100a00 */
[----:B------:R-:W-:-:S02]  /*61a60*/  F2FP.F16.E4M3.UNPACK_B R28, R28 ;  /* 0x0000001cff1c723e */ /* 0x000fc400020006ff */
[----:B------:R-:W-:Y:S02]  /*61a70*/  F2FP.F16.E4M3.UNPACK_B R29, R29 ;  /* 0x0000001dff1d723e */ /* 0x000fe400020006ff */
[----:B------:R-:W-:Y:S02]  /*61a80*/  F2FP.F16.E4M3.UNPACK_B R30, R30 ;  /* 0x0000001eff1e723e */ /* 0x000fe400020006ff */
[----:B------:R-:W-:-:S07]  /*61a90*/  F2FP.F16.E4M3.UNPACK_B R31, R31 ;  /* 0x0000001fff1f723e */ /* 0x000fce00020006ff */
[C---:B------:R-:W-:Y:S01]  /*61aa0*/  HMMA.16816.F32 R56, R28.reuse, R60, R56 ;  /* 0x0000003c1c38723c */ /* 0x040fe20000001838 */
[----:B------:R-:W-:Y:S04]  /*61ab0*/  STL.64 [R1+0x37a0], R54 ;  /* 0x0037a03601007387 */ /* 0x000fe80000100a00 */
[----:B------:R0:W-:Y:S04]  /*61ac0*/  STL.64 [R1+0x3798], R52 ;  /* 0x0037983401007387 */ /* 0x0001e80000100a00 */
[----:B0-----:R-:W2:Y:S04]  /*61ad0*/  LDL.LU R52, [R1+0x12a0] ;  /* 0x0012a00001347983 */ /* 0x001ea80000300800 */
[----:B------:R-:W2:Y:S04]  /*61ae0*/  LDL.LU R53, [R1+0x12a4] ;  /* 0x0012a40001357983 */ /* 0x000ea80000300800 */
[----:B------:R-:W2:Y:S04]  /*61af0*/  LDL.LU R54, [R1+0x12a8] ;  /* 0x0012a80001367983 */ /* 0x000ea80000300800 */
[----:B------:R-:W2:Y:S01]  /*61b00*/  LDL.LU R55, [R1+0x12ac] ;  /* 0x0012ac0001377983 */ /* 0x000ea20000300800 */
[----:B----4-:R-:W-:Y:S06]  /*61b10*/  HMMA.16816.F32 R16, R28, R34, R16 ;  /* 0x000000221c10723c */ /* 0x010fec0000001810 */
[----:B------:R-:W-:-:S02]  /*61b20*/  IMAD.MOV.U32 R33, RZ, RZ, R34 ;  /* 0x000000ffff217224 */ /* 0x000fc400078e0022 */
[----:B------:R-:W-:Y:S02]  /*61b30*/  IMAD.MOV.U32 R32, RZ, RZ, R35 ;  /* 0x000000ffff207224 */ /* 0x000fe400078e0023 */
[----:B------:R-:W-:Y:S02]  /*61b40*/  IMAD.MOV.U32 R35, RZ, RZ, R60 ;  /* 0x000000ffff237224 */ /* 0x000fe400078e003c */
[----:B------:R-:W-:-:S11]  /*61b50*/  IMAD.MOV.U32 R34, RZ, RZ, R61 ;  /* 0x000000ffff227224 */ /* 0x000fd600078e003d */
        /* <DEDUP_REMOVED lines=8> */
[----:B------:R-:W4:Y:S04]  /*61be0*/  LDL.LU.64 R60, [R1+0x39f0] ;  /* 0x0039f000013c7983 */ /* 0x000f280000300a00 */
[----:B------:R0:W-:Y:S04]  /*61bf0*/  STL.64 [R1+0x37c0], R34 ;  /* 0x0037c02201007387 */ /* 0x0001e80000100a00 */
[----:B0-----:R-:W4:Y:S04]  /*61c00*/  LDL R34, [R1+0x118] ;  /* 0x0001180001227983 */ /* 0x001f280000100800 */
[----:B------:R-:W4:Y:S04]  /*61c10*/  LDL R35, [R1+0x11c] ;  /* 0x00011c0001237983 */ /* 0x000f280000100800 */
[----:B------:R4:W-:Y:S01]  /*61c20*/  STL.64 [R1+0x37b8], R32 ;  /* 0x0037b82001007387 */ /* 0x0009e20000100a00 */
[C---:B--2---:R-:W-:Y:S06]  /*61c30*/  HMMA.16816.F32 R52, R28.reuse, R44, R52 ;  /* 0x0000002c1c34723c */ /* 0x044fec0000001834 */
[C---:B------:R-:W-:Y:S06]  /*61c40*/  HMMA.16816.F32 R44, R28.reuse, R46, R48 ;  /* 0x0000002e1c2c723c */ /* 0x040fec0000001830 */
[C---:B---3--:R-:W-:Y:S06]  /*61c50*/  HMMA.16816.F32 R20, R28.reuse, R12, R20 ;  /* 0x0000000c1c14723c */ /* 0x048fec0000001814 */
[C---:B----4-:R-:W-:Y:S01]  /*61c60*/  HMMA.16816.F32 R32, R28.reuse, R34, R4 ;  /* 0x000000221c20723c */ /* 0x050fe20000001804 */
[----:B------:R-:W2:Y:S04]  /*61c70*/  LDL.LU.64 R6, [R1+0x39e8] ;  /* 0x0039e80001067983 */ /* 0x000ea80000300a00 */
[----:B------:R-:W2:Y:S01]  /*61c80*/  LDL.LU.64 R4, [R1+0x39e0] ;  /* 0x0039e00001047983 */ /* 0x000ea20000300a00 */
[C---:B------:R-:W-:Y:S06]  /*61c90*/  HMMA.16816.F32 R16, R28.reuse, R14, R16 ;  /* 0x0000000e1c10723c */ /* 0x040fec0000001810 */
[C---:B------:R-:W-:Y:S11]  /*61ca0*/  HMMA.16816.F32 R12, R28.reuse, R56, R8 ;  /* 0x000000381c0c723c */ /* 0x040ff60000001808 */
[----:B------:R-:W-:Y:S04]  /*61cb0*/  STL.64 [R1+0x12b0], R32 ;  /* 0x0012b02001007387 */ /* 0x000fe80000100a00 */
[----:B------:R0:W-:Y:S02]  /*61cc0*/  STL.64 [R1+0x12b8], R34 ;  /* 0x0012b82201007387 */ /* 0x0001e40000100a00 */
[C---:B0-----:R-:W-:Y:S06]  /*61cd0*/  HMMA.16816.F32 R32, R28.reuse, R24, R40 ;  /* 0x000000181c20723c */ /* 0x041fec0000001828 */
[C---:B------:R-:W-:Y:S01]  /*61ce0*/  HMMA.16816.F32 R24, R28.reuse, R26, R36 ;  /* 0x0000001a1c18723c */ /* 0x040fe20000001824 */
        /* <DEDUP_REMOVED lines=12> */
[----:B------:R-:W3:Y:S04]  /*61db0*/  LDL R10, [R1] ;  /* 0x00000000010a7983 */ /* 0x000ee80000100800 */
[----:B------:R0:W-:Y:S04]  /*61dc0*/  STL.64 [R1+0x1240], R12 ;  /* 0x0012400c01007387 */ /* 0x0001e80000100a00 */
[----:B------:R1:W-:Y:S01]  /*61dd0*/  STL.64 [R1+0x1248], R14 ;  /* 0x0012480e01007387 */ /* 0x0003e20000100a00 */
[----:B--2---:R-:W-:-:S15]  /*61de0*/  HMMA.16816.F32 R4, R28, R58, R4 ;  /* 0x0000003a1c04723c */ /* 0x004fde0000001804 */
[----:B------:R-:W-:-:S08]  /*61df0*/  NOP ;  /* 0x0000000000007918 */ /* 0x000fd00000000000 */
[----:B------:R-:W-:Y:S04]  /*61e00*/  STL.64 [R1+0x1230], R4 ;  /* 0x0012300401007387 */ /* 0x000fe80000100a00 */
[----:B------:R-:W-:Y:S04]  /*61e10*/  STL.64 [R1+0x1238], R6 ;  /* 0x0012380601007387 */ /* 0x000fe80000100a00 */
[----:B------:R-:W3:Y:S04]  /*61e20*/  LDL R11, [R1+0x4] ;  /* 0x00000400010b7983 */ /* 0x000ee80000100800 */
[----:B0-----:R-:W2:Y:S04]  /*61e30*/  LDL.LU R12, [R1+0x1080] ;  /* 0x00108000010c7983 */ /* 0x001ea80000300800 */
[----:B------:R-:W2:Y:S04]  /*61e40*/  LDL.LU R13, [R1+0x1084] ;  /* 0x00108400010d7983 */ /* 0x000ea80000300800 */
[----:B-1----:R-:W4:Y:S04]  /*61e50*/  LDL.LU R14, [R1+0x1088] ;  /* 0x00108800010e7983 */ /* 0x002f280000300800 */
[----:B------:R-:W4:Y:S01]  /*61e60*/  LDL.LU R15, [R1+0x108c] ;  /* 0x00108c00010f7983 */ /* 0x000f220000300800 */
[----:B------:R-:W-:-:S03]  /*61e70*/  IMAD.MOV.U32 R9, RZ, RZ, R0 ;  /* 0x000000ffff097224 */ /* 0x000fc600078e0000 */
[----:B----4-:R0:W-:Y:S04]  /*61e80*/  STL.64 [R1+0x37d0], R14 ;  /* 0x0037d00e01007387 */ /* 0x0101e80000100a00 */
[----:B--2---:R-:W-:Y:S04]  /*61e90*/  STL.64 [R1+0x37c8], R12 ;  /* 0x0037c80c01007387 */ /* 0x004fe80000100a00 */
[----:B------:R-:W2:Y:S04]  /*61ea0*/  LDL R8, [R1+0x8] ;  /* 0x0000080001087983 */ /* 0x000ea80000100800 */
[----:B------:R-:W4:Y:S04]  /*61eb0*/  LDL.LU R0, [R1+0x39dc] ;  /* 0x0039dc0001007983 */ /* 0x000f280000300800 */
[----:B---3--:R-:W-:Y:S04]  /*61ec0*/  STL.64 [R1+0x37e0], R10 ;  /* 0x0037e00a01007387 */ /* 0x008fe80000100a00 */
[----:B--2---:R1:W-:Y:S04]  /*61ed0*/  STL.64 [R1+0x37d8], R8 ;  /* 0x0037d80801007387 */ /* 0x0043e80000100a00 */
[----:B------:R-:W2:Y:S04]  /*61ee0*/  LDL.LU R16, [R1+0x1090] ;  /* 0x0010900001107983 */ /* 0x000ea80000300800 */
[----:B------:R-:W2:Y:S04]  /*61ef0*/  LDL.LU R17, [R1+0x1094] ;  /* 0x0010940001117983 */ /* 0x000ea80000300800 */
[----:B------:R-:W3:Y:S04]  /*61f00*/  LDL.LU R18, [R1+0x1098] ;  /* 0x0010980001127983 */ /* 0x000ee80000300800 */
[----:B------:R-:W3:Y:S04]  /*61f10*/  LDL.LU R19, [R1+0x109c] ;  /* 0x00109c0001137983 */ /* 0x000ee80000300800 */
[----:B---3--:R-:W-:Y:S04]  /*61f20*/  STL.64 [R1+0x37f0], R18 ;  /* 0x0037f01201007387 */ /* 0x008fe80000100a00 */
[----:B--2---:R2:W-:Y:S04]  /*61f30*/  STL.64 [R1+0x37e8], R16 ;  /* 0x0037e81001007387 */ /* 0x0045e80000100a00 */
[----:B------:R-:W3:Y:S04]  /*61f40*/  LDL.LU R24, [R1+0x10a0] ;  /* 0x0010a00001187983 */ /* 0x000ee80000300800 */
[----:B------:R-:W3:Y:S04]  /*61f50*/  LDL.LU R25, [R1+0x10a4] ;  /* 0x0010a40001197983 */ /* 0x000ee80000300800 */
[----:B------:R-:W2:Y:S04]  /*61f60*/  LDL.LU R26, [R1+0x10a8] ;  /* 0x0010a800011a7983 */ /* 0x000ea80000300800 */
[----:B------:R-:W2:Y:S01]  /*61f70*/  LDL.LU R27, [R1+0x10ac] ;  /* 0x0010ac00011b7983 */ /* 0x000ea20000300800 */
[----:B----4-:R-:W-:-:S03]  /*61f80*/  IMAD.MOV.U32 R21, RZ, RZ, R0 ;  /* 0x000000ffff157224 */ /* 0x010fc600078e0000 */
[----:B--2---:R-:W-:Y:S04]  /*61f90*/  STL.64 [R1+0x3800], R26 ;  /* 0x0038001a01007387 */ /* 0x004fe80000100a00 */
[----:B---3--:R2:W-:Y:S04]  /*61fa0*/  STL.64 [R1+0x37f8], R24 ;  /* 0x0037f81801007387 */ /* 0x0085e80000100a00 */
[----:B------:R-:W3:Y:S04]  /*61fb0*/  LDL R20, [R1+0x18] ;  /* 0x0000180001147983 */ /* 0x000ee80000100800 */
[----:B------:R-:W4:Y:S04]  /*61fc0*/  LDL.LU R0, [R1+0x39d8] ;  /* 0x0039d80001007983 */ /* 0x000f280000300800 */
[----:B------:R-:W2:Y:S04]  /*61fd0*/  LDL.LU R44, [R1+0x10c0] ;  /* 0x0010c000012c7983 */ /* 0x000ea80000300800 */
[----:B------:R-:W2:Y:S04]  /*61fe0*/  LDL.LU R45, [R1+0x10c4] ;  /* 0x0010c400012d7983 */ /* 0x000ea80000300800 */
[----:B------:R-:W3:Y:S04]  /*61ff0*/  LDL.LU R46, [R1+0x10c8] ;  /* 0x0010c800012e7983 */ /* 0x000ee80000300800 */
[----:B------:R-:W3:Y:S01]  /*62000*/  LDL.LU R47, [R1+0x10cc] ;  /* 0x0010cc00012f7983 */ /* 0x000ee20000300800 */
[----:B----4-:R-:W-:-:S03]  /*62010*/  IMAD.MOV.U32 R41, RZ, RZ, R0 ;  /* 0x000000ffff297224 */ /* 0x010fc600078e0000 */
[----:B---3--:R-:W-:Y:S04]  /*62020*/  STL.64 [R1+0x3810], R46 ;  /* 0x0038102e01007387 */ /* 0x008fe80000100a00 */
[----:B--2---:R-:W-:Y:S04]  /*62030*/  STL.64 [R1+0x3808], R44 ;  /* 0x0038082c01007387 */ /* 0x004fe80000100a00 */
[----:B------:R-:W2:Y:S04]  /*62040*/  LDL R40, [R1+0x28] ;  /* 0x0000280001287983 */ /* 0x000ea80000100800 */
[----:B------:R-:W3:Y:S04]  /*62050*/  LDL.LU R0, [R1+0x39d4] ;  /* 0x0039d40001007983 */ /* 0x000ee80000300800 */
[----:B------:R-:W4:Y:S04]  /*62060*/  LDL.LU R48, [R1+0x10d0] ;  /* 0x0010d00001307983 */ /* 0x000f280000300800 */
[----:B------:R-:W4:Y:S04]  /*62070*/  LDL.LU R49, [R1+0x10d4] ;  /* 0x0010d40001317983 */ /* 0x000f280000300800 */
[----:B------:R-:W2:Y:S04]  /*62080*/  LDL.LU R50, [R1+0x10d8] ;  /* 0x0010d80001327983 */ /* 0x000ea80000300800 */
[----:B------:R-:W2:Y:S04]  /*62090*/  LDL.LU R51, [R1+0x10dc] ;  /* 0x0010dc0001337983 */ /* 0x000ea80000300800 */
[----:B--2---:R-:W-:Y:S04]  /*620a0*/  STL.64 [R1+0x3820], R50 ;  /* 0x0038203201007387 */ /* 0x004fe80000100a00 */
[----:B----4-:R2:W-:Y:S04]  /*620b0*/  STL.64 [R1+0x3818], R48 ;  /* 0x0038183001007387 */ /* 0x0105e80000100a00 */
[----:B------:R-:W4:Y:S04]  /*620c0*/  LDL R54, [R1+0x30] ;  /* 0x0000300001367983 */ /* 0x000f280000100800 */
[----:B------:R-:W4:Y:S04]  /*620d0*/  LDL R55, [R1+0x34] ;  /* 0x0000340001377983 */ /* 0x000f280000100800 */
[----:B------:R-:W2:Y:S01]  /*620e0*/  LDL R52, [R1+0x38] ;  /* 0x0000380001347983 */ /* 0x000ea20000100800 */
[----:B---3--:R-:W-:-:S03]  /*620f0*/  IMAD.MOV.U32 R53, RZ, RZ, R0 ;  /* 0x000000ffff357224 */ /* 0x008fc600078e0000 */
[----:B------:R-:W0:Y:S04]  /*62100*/  LDL.LU R0, [R1+0x39d0] ;  /* 0x0039d00001007983 */ /* 0x000e280000300800 */
[----:B----4-:R3:W-:Y:S04]  /*62110*/  STL.64 [R1+0x3830], R54 ;  /* 0x0038303601007387 */ /* 0x0107e80000100a00 */
[----:B--2---:R-:W-:Y:S04]  /*62120*/  STL.64 [R1+0x3828], R52 ;  /* 0x0038283401007387 */ /* 0x004fe80000100a00 */
[----:B------:R-:W2:Y:S04]  /*62130*/  LDL.LU R32, [R1+0x10f0] ;  /* 0x0010f00001207983 */ /* 0x000ea80000300800 */
[----:B------:R-:W2:Y:S04]  /*62140*/  LDL.LU R33, [R1+0x10f4] ;  /* 0x0010f40001217983 */ /* 0x000ea80000300800 */
[----:B------:R-:W4:Y:S04]  /*62150*/  LDL.LU R34, [R1+0x10f8] ;  /* 0x0010f80001227983 */ /* 0x000f280000300800 */
[----:B------:R-:W4:Y:S01]  /*62160*/  LDL.LU R35, [R1+0x10fc] ;  /* 0x0010fc0001237983 */ /* 0x000f220000300800 */
[----:B0-----:R-:W-:-:S03]  /*62170*/  IMAD.MOV.U32 R15, RZ, RZ, R0 ;  /* 0x000000ffff0f7224 */ /* 0x001fc600078e0000 */
[----:B----4-:R-:W-:Y:S04]  /*62180*/  STL.64 [R1+0x3840], R34 ;  /* 0x0038402201007387 */ /* 0x010fe80000100a00 */
[----:B--2---:R0:W-:Y:S04]  /*62190*/  STL.64 [R1+0x3838], R32 ;  /* 0x0038382001007387 */ /* 0x0041e80000100a00 */
[----:B------:R-:W2:Y:S04]  /*621a0*/  LDL R14, [R1+0x40] ;  /* 0x00004000010e7983 */ /* 0x000ea80000100800 */
[----:B------:R-:W4:Y:S04]  /*621b0*/  LDL.LU R0, [R1+0x39cc] ;  /* 0x0039cc0001007983 */ /* 0x000f280000300800 */
[----:B-1----:R-:W3:Y:S04]  /*621c0*/  LDL.LU R8, [R1+0x1100] ;  /* 0x0011000001087983 */ /* 0x002ee80000300800 */
[----:B------:R-:W3:Y:S04]  /*621d0*/  LDL.LU R9, [R1+0x1104] ;  /* 0x0011040001097983 */ /* 0x000ee80000300800 */
[----:B------:R-:W2:Y:S04]  /*621e0*/  LDL.LU R10, [R1+0x1108] ;  /* 0x00110800010a7983 */ /* 0x000ea80000300800 */
[----:B------:R-:W2:Y:S04]  /*621f0*/  LDL.LU R11, [R1+0x110c] ;  /* 0x00110c00010b7983 */ /* 0x000ea80000300800 */
[----:B--2---:R-:W-:Y:S04]  /*62200*/  STL.64 [R1+0x3850], R10 ;  /* 0x0038500a01007387 */ /* 0x004fe80000100a00 */
[----:B---3--:R1:W-:Y:S04]  /*62210*/  STL.64 [R1+0x3848], R8 ;  /* 0x0038480801007387 */ /* 0x0083e80000100a00 */
[----:B------:R-:W2:Y:S01]  /*62220*/  LDL R12, [R1+0x48] ;  /* 0x00004800010c7983 */ /* 0x000ea20000100800 */
[----:B----4-:R-:W-:-:S03]  /*62230*/  IMAD.MOV.U32 R13, RZ, RZ, R0 ;  /* 0x000000ffff0d7224 */ /* 0x010fc600078e0000 */
[----:B------:R-:W3:Y:S04]  /*62240*/  LDL.LU R0, [R1+0x39c8] ;  /* 0x0039c80001007983 */ /* 0x000ee80000300800 */
[----:B------:R-:W-:Y:S04]  /*62250*/  STL.64 [R1+0x3860], R14 ;  /* 0x0038600e01007387 */ /* 0x000fe80000100a00 */
[----:B--2---:R2:W-:Y:S04]  /*62260*/  STL.64 [R1+0x3858], R12 ;  /* 0x0038580c01007387 */ /* 0x0045e80000100a00 */
[----:B------:R-:W4:Y:S04]  /*62270*/  LDL.LU R16, [R1+0x1110] ;  /* 0x0011100001107983 */ /* 0x000f280000300800 */
[----:B------:R-:W4:Y:S04]  /*62280*/  LDL.LU R17, [R1+0x1114] ;  /* 0x0011140001117983 */ /* 0x000f280000300800 */
[----:B------:R-:W2:Y:S04]  /*62290*/  LDL.LU R18, [R1+0x1118] ;  /* 0x0011180001127983 */ /* 0x000ea80000300800 */
[----:B------:R-:W2:Y:S01]  /*622a0*/  LDL.LU R19, [R1+0x111c] ;  /* 0x00111c0001137983 */ /* 0x000ea20000300800 */
[----:B---3--:R-:W-:-:S03]  /*622b0*/  IMAD.MOV.U32 R25, RZ, RZ, R0 ;  /* 0x000000ffff197224 */ /* 0x008fc600078e0000 */
[----:B--2---:R-:W-:Y:S04]  /*622c0*/  STL.64 [R1+0x3870], R18 ;  /* 0x0038701201007387 */ /* 0x004fe80000100a00 */
[----:B----4-:R-:W-:Y:S04]  /*622d0*/  STL.64 [R1+0x3868], R16 ;  /* 0x0038681001007387 */ /* 0x010fe80000100a00 */
[----:B------:R-:W2:Y:S04]  /*622e0*/  LDL R26, [R1+0x50] ;  /* 0x00005000011a7983 */ /* 0x000ea80000100800 */
[----:B------:R-:W2:Y:S04]  /*622f0*/  LDL R27, [R1+0x54] ;  /* 0x00005400011b7983 */ /* 0x000ea80000100800 */
[----:B------:R-:W3:Y:S04]  /*62300*/  LDL R24, [R1+0x58] ;  /* 0x0000580001187983 */ /* 0x000ee80000100800 */
[----:B------:R-:W4:Y:S04]  /*62310*/  LDL.LU R0, [R1+0x39c4] ;  /* 0x0039c40001007983 */ /* 0x000f280000300800 */
[----:B--2---:R-:W-:Y:S04]  /*62320*/  STL.64 [R1+0x3880], R26 ;  /* 0x0038801a01007387 */ /* 0x004fe80000100a00 */
[----:B---3--:R2:W-:Y:S04]  /*62330*/  STL.64 [R1+0x3878], R24 ;  /* 0x0038781801007387 */ /* 0x0085e80000100a00 */
[----:B------:R-:W3:Y:S04]  /*62340*/  LDL.LU R48, [R1+0x1130] ;  /* 0x0011300001307983 */ /* 0x000ee80000300800 */
[----:B------:R-:W3:Y:S04]  /*62350*/  LDL.LU R49, [R1+0x1134] ;  /* 0x0011340001317983 */ /* 0x000ee80000300800 */
[----:B------:R-:W2:Y:S04]  /*62360*/  LDL.LU R50, [R1+0x1138] ;  /* 0x0011380001327983 */ /* 0x000ea80000300800 */
[----:B------:R-:W2:Y:S01]  /*62370*/  LDL.LU R51, [R1+0x113c] ;  /* 0x00113c0001337983 */ /* 0x000ea20000300800 */
[----:B----4-:R-:W-:-:S03]  /*62380*/  IMAD.MOV.U32 R55, RZ, RZ, R0 ;  /* 0x000000ffff377224 */ /* 0x010fc600078e0000 */
[----:B--2---:R2:W-:Y:S04]  /*62390*/  STL.64 [R1+0x3890], R50 ;  /* 0x0038903201007387 */ /* 0x0045e80000100a00 */
[----:B---3--:R-:W-:Y:S04]  /*623a0*/  STL.64 [R1+0x3888], R48 ;  /* 0x0038883001007387 */ /* 0x008fe80000100a00 */
[----:B------:R-:W3:Y:S04]  /*623b0*/  LDL R54, [R1+0x60] ;  /* 0x0000600001367983 */ /* 0x000ee80000100800 */
[----:B------:R-:W4:Y:S04]  /*623c0*/  LDL.LU R0, [R1+0x39c0] ;  /* 0x0039c00001007983 */ /* 0x000f280000300800 */
[----:B0-----:R-:W2:Y:S04]  /*623d0*/  LDL.LU R32, [R1+0x1140] ;  /* 0x0011400001207983 */ /* 0x001ea80000300800 */
[----:B------:R-:W2:Y:S04]  /*623e0*/  LDL.LU R33, [R1+0x1144] ;  /* 0x0011440001217983 */ /* 0x000ea80000300800 */
[----:B------:R-:W3:Y:S04]  /*623f0*/  LDL.LU R34, [R1+0x1148] ;  /* 0x0011480001227983 */ /* 0x000ee80000300800 */
[----:B------:R-:W3:Y:S04]  /*62400*/  LDL.LU R35, [R1+0x114c] ;  /* 0x00114c0001237983 */ /* 0x000ee80000300800 */
[----:B---3--:R-:W-:Y:S04]  /*62410*/  STL.64 [R1+0x38a0], R34 ;  /* 0x0038a02201007387 */ /* 0x008fe80000100a00 */
[----:B--2---:R0:W-:Y:S04]  /*62420*/  STL.64 [R1+0x3898], R32 ;  /* 0x0038982001007387 */ /* 0x0041e80000100a00 */
[----:B------:R-:W2:Y:S01]  /*62430*/  LDL R52, [R1+0x68] ;  /* 0x0000680001347983 */ /* 0x000ea20000100800 */
[----:B----4-:R-:W-:-:S03]  /*62440*/  IMAD.MOV.U32 R53, RZ, RZ, R0 ;  /* 0x000000ffff357224 */ /* 0x010fc600078e0000 */
[----:B------:R-:W3:Y:S04]  /*62450*/  LDL.LU R0, [R1+0x39bc] ;  /* 0x0039bc0001007983 */ /* 0x000ee80000300800 */
[----:B------:R-:W-:Y:S04]  /*62460*/  STL.64 [R1+0x38b0], R54 ;  /* 0x0038b03601007387 */ /* 0x000fe80000100a00 */
[----:B--2---:R2:W-:Y:S04]  /*62470*/  STL.64 [R1+0x38a8], R52 ;  /* 0x0038a83401007387 */ /* 0x0045e80000100a00 */
[----:B-1----:R-:W4:Y:S04]  /*62480*/  LDL.LU R8, [R1+0x1150] ;  /* 0x0011500001087983 */ /* 0x002f280000300800 */
[----:B------:R-:W4:Y:S04]  /*62490*/  LDL.LU R9, [R1+0x1154] ;  /* 0x0011540001097983 */ /* 0x000f280000300800 */
[----:B------:R-:W2:Y:S04]  /*624a0*/  LDL.LU R10, [R1+0x1158] ;  /* 0x00115800010a7983 */ /* 0x000ea80000300800 */
[----:B------:R-:W2:Y:S01]  /*624b0*/  LDL.LU R11, [R1+0x115c] ;  /* 0x00115c00010b7983 */ /* 0x000ea20000300800 */
[----:B---3--:R-:W-:-:S03]  /*624c0*/  IMAD.MOV.U32 R13, RZ, RZ, R0 ;  /* 0x000000ffff0d7224 */ /* 0x008fc600078e0000 */
[----:B--2---:R-:W-:Y:S04]  /*624d0*/  STL.64 [R1+0x38c0], R10 ;  /* 0x0038c00a01007387 */ /* 0x004fe80000100a00 */
[----:B----4-:R1:W-:Y:S04]  /*624e0*/  STL.64 [R1+0x38b8], R8 ;  /* 0x0038b80801007387 */ /* 0x0103e80000100a00 */
[----:B------:R-:W2:Y:S04]  /*624f0*/  LDL R14, [R1+0x70] ;  /* 0x00007000010e7983 */ /* 0x000ea80000100800 */
[----:B------:R-:W2:Y:S04]  /*62500*/  LDL R15, [R1+0x74] ;  /* 0x00007400010f7983 */ /* 0x000ea80000100800 */
[----:B------:R-:W3:Y:S04]  /*62510*/  LDL R12, [R1+0x78] ;  /* 0x00007800010c7983 */ /* 0x000ee80000100800 */
[----:B------:R-:W4:Y:S04]  /*62520*/  LDL.LU R0, [R1+0x39b8] ;  /* 0x0039b80001007983 */ /* 0x000f280000300800 */
[----:B--2---:R-:W-:Y:S04]  /*62530*/  STL.64 [R1+0x38d0], R14 ;  /* 0x0038d00e01007387 */ /* 0x004fe80000100a00 */
[----:B---3--:R-:W-:Y:S04]  /*62540*/  STL.64 [R1+0x38c8], R12 ;  /* 0x0038c80c01007387 */ /* 0x008fe80000100a00 */
[----:B------:R-:W2:Y:S04]  /*62550*/  LDL.LU R24, [R1+0x1170] ;  /* 0x0011700001187983 */ /* 0x000ea80000300800 */
[----:B------:R-:W2:Y:S04]  /*62560*/  LDL.LU R25, [R1+0x1174] ;  /* 0x0011740001197983 */ /* 0x000ea80000300800 */
[----:B------:R-:W3:Y:S04]  /*62570*/  LDL.LU R26, [R1+0x1178] ;  /* 0x00117800011a7983 */ /* 0x000ee80000300800 */
[----:B------:R-:W3:Y:S01]  /*62580*/  LDL.LU R27, [R1+0x117c] ;  /* 0x00117c00011b7983 */ /* 0x000ee20000300800 */
[----:B----4-:R-:W-:-:S03]  /*62590*/  IMAD.MOV.U32 R51, RZ, RZ, R0 ;  /* 0x000000ffff337224 */ /* 0x010fc600078e0000 */
[----:B---3--:R-:W-:Y:S04]  /*625a0*/  STL.64 [R1+0x38e0], R26 ;  /* 0x0038e01a01007387 */ /* 0x008fe80000100a00 */
[----:B--2---:R2:W-:Y:S04]  /*625b0*/  STL.64 [R1+0x38d8], R24 ;  /* 0x0038d81801007387 */ /* 0x0045e80000100a00 */
[----:B------:R-:W3:Y:S04]  /*625c0*/  LDL R50, [R1+0x80] ;  /* 0x0000800001327983 */ /* 0x000ee80000100800 */
[----:B------:R-:W4:Y:S04]  /*625d0*/  LDL.LU R0, [R1+0x39b4] ;  /* 0x0039b40001007983 */ /* 0x000f280000300800 */
[----:B0-----:R-:W2:Y:S04]  /*625e0*/  LDL.LU R32, [R1+0x1180] ;  /* 0x0011800001207983 */ /* 0x001ea80000300800 */
[----:B------:R-:W2:Y:S04]  /*625f0*/  LDL.LU R33, [R1+0x1184] ;  /* 0x0011840001217983 */ /* 0x000ea80000300800 */
[----:B------:R-:W3:Y:S04]  /*62600*/  LDL.LU R34, [R1+0x1188] ;  /* 0x0011880001227983 */ /* 0x000ee80000300800 */
[----:B------:R-:W3:Y:S04]  /*62610*/  LDL.LU R35, [R1+0x118c] ;  /* 0x00118c0001237983 */ /* 0x000ee80000300800 */
[----:B---3--:R0:W-:Y:S04]  /*62620*/  STL.64 [R1+0x38f0], R34 ;  /* 0x0038f02201007387 */ /* 0x0081e80000100a00 */
[----:B--2---:R-:W-:Y:S04]  /*62630*/  STL.64 [R1+0x38e8], R32 ;  /* 0x0038e82001007387 */ /* 0x004fe80000100a00 */
[----:B------:R-:W2:Y:S01]  /*62640*/  LDL R48, [R1+0x88] ;  /* 0x0000880001307983 */ /* 0x000ea20000100800 */
[----:B----4-:R-:W-:-:S03]  /*62650*/  IMAD.MOV.U32 R49, RZ, RZ, R0 ;  /* 0x000000ffff317224 */ /* 0x010fc600078e0000 */
[----:B------:R-:W1:Y:S04]  /*62660*/  LDL.LU R0, [R1+0x39b0] ;  /* 0x0039b00001007983 */ /* 0x000e680000300800 */
[----:B------:R-:W-:Y:S04]  /*62670*/  STL.64 [R1+0x3900], R50 ;  /* 0x0039003201007387 */ /* 0x000fe80000100a00 */
[----:B--2---:R2:W-:Y:S04]  /*62680*/  STL.64 [R1+0x38f8], R48 ;  /* 0x0038f83001007387 */ /* 0x0045e80000100a00 */
[----:B------:R-:W3:Y:S04]  /*62690*/  LDL.LU R52, [R1+0x1190] ;  /* 0x0011900001347983 */ /* 0x000ee80000300800 */
[----:B------:R-:W3:Y:S04]  /*626a0*/  LDL.LU R53, [R1+0x1194] ;  /* 0x0011940001357983 */ /* 0x000ee80000300800 */
[----:B------:R-:W4:Y:S04]  /*626b0*/  LDL.LU R54, [R1+0x1198] ;  /* 0x0011980001367983 */ /* 0x000f280000300800 */
[----:B------:R-:W4:Y:S01]  /*626c0*/  LDL.LU R55, [R1+0x119c] ;  /* 0x00119c0001377983 */ /* 0x000f220000300800 */
[----:B-1----:R-:W-:-:S03]  /*626d0*/  IMAD.MOV.U32 R9, RZ, RZ, R0 ;  /* 0x000000ffff097224 */ /* 0x002fc600078e0000 */
[----:B----4-:R-:W-:Y:S04]  /*626e0*/  STL.64 [R1+0x3910], R54 ;  /* 0x0039103601007387 */ /* 0x010fe80000100a00 */
[----:B---3--:R1:W-:Y:S04]  /*626f0*/  STL.64 [R1+0x3908], R52 ;  /* 0x0039083401007387 */ /* 0x0083e80000100a00 */
[----:B------:R-:W3:Y:S04]  /*62700*/  LDL R10, [R1+0x90] ;  /* 0x00009000010a7983 */ /* 0x000ee80000100800 */
[----:B------:R-:W3:Y:S04]  /*62710*/  LDL R11, [R1+0x94] ;  /* 0x00009400010b7983 */ /* 0x000ee80000100800 */
[----:B------:R-:W4:Y:S04]  /*62720*/  LDL R8, [R1+0x98] ;  /* 0x0000980001087983 */ /* 0x000f280000100800 */
[----:B------:R-:W0:Y:S04]  /*62730*/  LDL.LU R0, [R1+0x39ac] ;  /* 0x0039ac0001007983 */ /* 0x000e280000300800 */
[----:B---3--:R-:W-:Y:S04]  /*62740*/  STL.64 [R1+0x3920], R10 ;  /* 0x0039200a01007387 */ /* 0x008fe80000100a00 */
[----:B----4-:R3:W-:Y:S04]  /*62750*/  STL.64 [R1+0x3918], R8 ;  /* 0x0039180801007387 */ /* 0x0107e80000100a00 */
[----:B------:R-:W4:Y:S04]  /*62760*/  LDL.LU R24, [R1+0x11b0] ;  /* 0x0011b00001187983 */ /* 0x000f280000300800 */
[----:B------:R-:W4:Y:S04]  /*62770*/  LDL.LU R25, [R1+0x11b4] ;  /* 0x0011b40001197983 */ /* 0x000f280000300800 */
[----:B------:R-:W2:Y:S04]  /*62780*/  LDL.LU R26, [R1+0x11b8] ;  /* 0x0011b800011a7983 */ /* 0x000ea80000300800 */
[----:B------:R-:W2:Y:S01]  /*62790*/  LDL.LU R27, [R1+0x11bc] ;  /* 0x0011bc00011b7983 */ /* 0x000ea20000300800 */
[----:B0-----:R-:W-:-:S03]  /*627a0*/  IMAD.MOV.U32 R35, RZ, RZ, R0 ;  /* 0x000000ffff237224 */ /* 0x001fc600078e0000 */
[----:B--2---:R-:W-:Y:S04]  /*627b0*/  STL.64 [R1+0x3930], R26 ;  /* 0x0039301a01007387 */ /* 0x004fe80000100a00 */
[----:B----4-:R-:W-:Y:S04]  /*627c0*/  STL.64 [R1+0x3928], R24 ;  /* 0x0039281801007387 */ /* 0x010fe80000100a00 */
[----:B------:R-:W2:Y:S04]  /*627d0*/  LDL R34, [R1+0xa0] ;  /* 0x0000a00001227983 */ /* 0x000ea80000100800 */
[----:B------:R-:W4:Y:S04]  /*627e0*/  LDL.LU R0, [R1+0x39a8] ;  /* 0x0039a80001007983 */ /* 0x000f280000300800 */
[----:B------:R-:W3:Y:S04]  /*627f0*/  LDL.LU R48, [R1+0x11c0] ;  /* 0x0011c00001307983 */ /* 0x000ee80000300800 */
        /* <DEDUP_REMOVED lines=8> */
[----:B------:R4:W-:Y:S04]  /*62880*/  STL.64 [R1+0x3950], R34 ;  /* 0x0039502201007387 */ /* 0x0009e80000100a00 */
[----:B--2---:R-:W-:Y:S04]  /*62890*/  STL.64 [R1+0x3948], R32 ;  /* 0x0039482001007387 */ /* 0x004fe80000100a00 */
[----:B-1----:R-:W2:Y:S04]  /*628a0*/  LDL.LU R52, [R1+0x11d0] ;  /* 0x0011d00001347983 */ /* 0x002ea80000300800 */
[----:B------:R-:W2:Y:S04]  /*628b0*/  LDL.LU R53, [R1+0x11d4] ;  /* 0x0011d40001357983 */ /* 0x000ea80000300800 */
[----:B------:R-:W4:Y:S04]  /*628c0*/  LDL.LU R54, [R1+0x11d8] ;  /* 0x0011d80001367983 */ /* 0x000f280000300800 */
[----:B------:R-:W4:Y:S01]  /*628d0*/  LDL.LU R55, [R1+0x11dc] ;  /* 0x0011dc0001377983 */ /* 0x000f220000300800 */
[----:B---3--:R-:W-:-:S03]  /*628e0*/  IMAD.MOV.U32 R9, RZ, RZ, R0 ;  /* 0x000000ffff097224 */ /* 0x008fc600078e0000 */
[----:B----4-:R-:W-:Y:S04]  /*628f0*/  STL.64 [R1+0x3960], R54 ;  /* 0x0039603601007387 */ /* 0x010fe80000100a00 */
[----:B--2---:R1:W-:Y:S04]  /*62900*/  STL.64 [R1+0x3958], R52 ;  /* 0x0039583401007387 */ /* 0x0043e80000100a00 */
[----:B------:R-:W2:Y:S04]  /*62910*/  LDL R10, [R1+0xb0] ;  /* 0x0000b000010a7983 */ /* 0x000ea80000100800 */
[----:B------:R-:W2:Y:S04]  /*62920*/  LDL R11, [R1+0xb4] ;  /* 0x0000b400010b7983 */ /* 0x000ea80000100800 */
[----:B------:R-:W3:Y:S04]  /*62930*/  LDL R8, [R1+0xb8] ;  /* 0x0000b80001087983 */ /* 0x000ee80000100800 */
[----:B------:R-:W4:Y:S04]  /*62940*/  LDL.LU R0, [R1+0x39a0] ;  /* 0x0039a00001007983 */ /* 0x000f280000300800 */
[----:B--2---:R-:W-:Y:S04]  /*62950*/  STL.64 [R1+0x3970], R10 ;  /* 0x0039700a01007387 */ /* 0x004fe80000100a00 */
[----:B---3--:R2:W-:Y:S04]  /*62960*/  STL.64 [R1+0x3968], R8 ;  /* 0x0039680801007387 */ /* 0x0085e80000100a00 */
[----:B0-----:R-:W3:Y:S04]  /*62970*/  LDL.LU R48, [R1+0x11f0] ;  /* 0x0011f00001307983 */ /* 0x001ee80000300800 */
[----:B------:R-:W3:Y:S04]  /*62980*/  LDL.LU R49, [R1+0x11f4] ;  /* 0x0011f40001317983 */ /* 0x000ee80000300800 */
[----:B------:R-:W2:Y:S04]  /*62990*/  LDL.LU R50, [R1+0x11f8] ;  /* 0x0011f80001327983 */ /* 0x000ea80000300800 */
[----:B------:R-:W2:Y:S01]  /*629a0*/  LDL.LU R51, [R1+0x11fc] ;  /* 0x0011fc0001337983 */ /* 0x000ea20000300800 */
[----:B----4-:R-:W-:-:S03]  /*629b0*/  IMAD.MOV.U32 R35, RZ, RZ, R0 ;  /* 0x000000ffff237224 */ /* 0x010fc600078e0000 */
[----:B--2---:R0:W-:Y:S04]  /*629c0*/  STL.64 [R1+0x3980], R50 ;  /* 0x0039803201007387 */ /* 0x0041e80000100a00 */
[----:B---3--:R-:W-:Y:S04]  /*629d0*/  STL.64 [R1+0x3978], R48 ;  /* 0x0039783001007387 */ /* 0x008fe80000100a00 */
[----:B------:R-:W2:Y:S04]  /*629e0*/  LDL R34, [R1+0xc0] ;  /* 0x0000c00001227983 */ /* 0x000ea80000100800 */
[----:B------:R-:W3:Y:S04]  /*629f0*/  LDL.LU R0, [R1+0x399c] ;  /* 0x00399c0001007983 */ /* 0x000ee80000300800 */
        /* <DEDUP_REMOVED lines=8> */
[----:B------:R-:W3:Y:S04]  /*62a80*/  LDL.LU R0, [R1+0x3998] ;  /* 0x0039980001007983 */ /* 0x000ee80000300800 */
[----:B------:R-:W2:Y:S04]  /*62a90*/  LDL.LU R8, [R1+0x1210] ;  /* 0x0012100001087983 */ /* 0x000ea80000300800 */
[----:B------:R-:W2:Y:S04]  /*62aa0*/  LDL.LU R9, [R1+0x1214] ;  /* 0x0012140001097983 */ /* 0x000ea80000300800 */
[----:B------:R-:W2:Y:S04]  /*62ab0*/  LDL.LU R10, [R1+0x1218] ;  /* 0x00121800010a7983 */ /* 0x000ea80000300800 */
[----:B------:R-:W2:Y:S04]  /*62ac0*/  LDL.LU R11, [R1+0x121c] ;  /* 0x00121c00010b7983 */ /* 0x000ea80000300800 */
[----:B0-----:R-:W4:Y:S04]  /*62ad0*/  LDL R50, [R1+0xd0] ;  /* 0x0000d00001327983 */ /* 0x001f280000100800 */
        /* <DEDUP_REMOVED lines=24> */
[----:B------:R-:W4:Y:S04]  /*62c60*/  LDL.64 R42, [R1+0x20] ;  /* 0x00002000012a7983 */ /* 0x000f280000100a00 */
        /* <DEDUP_REMOVED lines=8> */
[----:B------:R-:W4:Y:S01]  /*62cf0*/  LDL.LU R7, [R1+0x107c] ;  /* 0x00107c0001077983 */ /* 0x000f220000300800 */
[----:B---3--:R-:W-:Y:S01]  /*62d00*/  IMAD.MOV.U32 R51, RZ, RZ, R0 ;  /* 0x000000ffff337224 */ /* 0x008fe200078e0000 */
[C---:B--2---:R-:W-:Y:S06]  /*62d10*/  HMMA.16816.F32 R8, R28.reuse, R32, R8 ;  /* 0x000000201c08723c */ /* 0x044fec0000001808 */
[----:B----4-:R-:W-:Y:S01]  /*62d20*/  HMMA.16816.F32 R48, R28, R50, R52 ;  /* 0x000000321c30723c */ /* 0x010fe20000001834 */
[----:B------:R-:W2:Y:S04]  /*62d30*/  LDL.LU.64 R54, [R1+0x3990] ;  /* 0x0039900001367983 */ /* 0x000ea80000300a00 */
[----:B------:R-:W2:-:S15]  /*62d40*/  LDL.LU.64 R52, [R1+0x3988] ;  /* 0x0039880001347983 */ /* 0x000e9e0000300a00 */
[----:B------:R-:W-:-:S03]  /*62d50*/  NOP ;  /* 0x0000000000007918 */ /* 0x000fc60000000000 */
[----:B------:R-:W-:Y:S04]  /*62d60*/  STL.64 [R1+0x1220], R48 ;  /* 0x0012203001007387 */ /* 0x000fe80000100a00 */
[----:B------:R0:W-:Y:S04]  /*62d70*/  STL.64 [R1+0x1228], R50 ;  /* 0x0012283201007387 */ /* 0x0001e80000100a00 */
[----:B0-----:R-:W3:Y:S04]  /*62d80*/  LDL.LU.64 R50, [R1+0x3980] ;  /* 0x0039800001327983 */ /* 0x001ee80000300a00 */
[----:B------:R-:W3:Y:S04]  /*62d90*/  LDL.LU.64 R48, [R1+0x3978] ;  /* 0x0039780001307983 */ /* 0x000ee80000300a00 */
[----:B------:R-:W-:Y:S04]  /*62da0*/  STL.64 [R1+0x1210], R8 ;  /* 0x0012100801007387 */ /* 0x000fe80000100a00 */
[----:B------:R0:W-:Y:S04]  /*62db0*/  STL.64 [R1+0x1218], R10 ;  /* 0x0012180a01007387 */ /* 0x0001e80000100a00 */
[----:B0-----:R-:W4:Y:S04]  /*62dc0*/  LDL.LU.64 R10, [R1+0x3970] ;  /* 0x00397000010a7983 */ /* 0x001f280000300a00 */
[----:B------:R-:W3:Y:S01]  /*62dd0*/  LDL.LU.64 R8, [R1+0x3968] ;  /* 0x0039680001087983 */ /* 0x000ee20000300a00 */
[----:B--2---:R-:W-:Y:S03]  /*62de0*/  HMMA.16816.F32 R32, R28, R34, R52 ;  /* 0x000000221c20723c */ /* 0x004fe60000001834 */
[----:B------:R-:W2:Y:S04]  /*62df0*/  LDL.LU.64 R54, [R1+0x3960] ;  /* 0x0039600001367983 */ /* 0x000ea80000300a00 */
[----:B------:R-:W2:-:S15]  /*62e00*/  LDL.LU.64 R52, [R1+0x3958] ;  /* 0x0039580001347983 */ /* 0x000e9e0000300a00 */
[----:B------:R-:W-:-:S01]  /*62e10*/  NOP ;  /* 0x0000000000007918 */ /* 0x000fc20000000000 */
[----:B------:R-:W-:Y:S04]  /*62e20*/  STL.64 [R1+0x1200], R32 ;  /* 0x0012002001007387 */ /* 0x000fe80000100a00 */
[----:B------:R0:W-:Y:S04]  /*62e30*/  STL.64 [R1+0x1208], R34 ;  /* 0x0012082201007387 */ /* 0x0001e80000100a00 */
[----:B0-----:R-:W2:Y:S04]  /*62e40*/  LDL.LU.64 R34, [R1+0x3950] ;  /* 0x0039500001227983 */ /* 0x001ea80000300a00 */
[----:B------:R-:W2:Y:S01]  /*62e50*/  LDL.LU.64 R32, [R1+0x3948] ;  /* 0x0039480001207983 */ /* 0x000ea20000300a00 */
[----:B---3--:R-:W-:-:S15]  /*62e60*/  HMMA.16816.F32 R48, R28, R8, R48 ;  /* 0x000000081c30723c */ /* 0x008fde0000001830 */
[----:B------:R-:W-:-:S08]  /*62e70*/  NOP ;  /* 0x0000000000007918 */ /* 0x000fd00000000000 */
[----:B------:R-:W-:Y:S04]  /*62e80*/  STL.64 [R1+0x11f0], R48 ;  /* 0x0011f03001007387 */ /* 0x000fe80000100a00 */
[----:B------:R0:W-:Y:S04]  /*62e90*/  STL.64 [R1+0x11f8], R50 ;  /* 0x0011f83201007387 */ /* 0x0001e80000100a00 */
[----:B0-----:R-:W3:Y:S04]  /*62ea0*/  LDL.LU.64 R50, [R1+0x3940] ;  /* 0x0039400001327983 */ /* 0x001ee80000300a00 */
[----:B------:R-:W3:Y:S01]  /*62eb0*/  LDL.LU.64 R48, [R1+0x3938] ;  /* 0x0039380001307983 */ /* 0x000ee20000300a00 */
[----:B----4-:R-:W-:Y:S03]  /*62ec0*/  HMMA.16816.F32 R8, R28, R10, R24 ;  /* 0x0000000a1c08723c */ /* 0x010fe60000001818 */
[----:B------:R-:W4:Y:S04]  /*62ed0*/  LDL.LU.64 R26, [R1+0x3930] ;  /* 0x00393000011a7983 */ /* 0x000f280000300a00 */
[----:B------:R-:W4:-:S15]  /*62ee0*/  LDL.LU.64 R24, [R1+0x3928] ;  /* 0x0039280001187983 */ /* 0x000f1e0000300a00 */
[----:B------:R-:W-:-:S01]  /*62ef0*/  NOP ;  /* 0x0000000000007918 */ /* 0x000fc20000000000 */
[----:B------:R-:W-:Y:S04]  /*62f00*/  STL.64 [R1+0x11e0], R8 ;  /* 0x0011e00801007387 */ /* 0x000fe80000100a00 */
[----:B------:R0:W-:Y:S04]  /*62f10*/  STL.64 [R1+0x11e8], R10 ;  /* 0x0011e80a01007387 */ /* 0x0001e80000100a00 */
[----:B0-----:R-:W4:Y:S04]  /*62f20*/  LDL.LU.64 R10, [R1+0x3920] ;  /* 0x00392000010a7983 */ /* 0x001f280000300a00 */
[----:B------:R-:W4:Y:S01]  /*62f30*/  LDL.LU.64 R8, [R1+0x3918] ;  /* 0x0039180001087983 */ /* 0x000f220000300a00 */
[----:B--2---:R-:W-:-:S15]  /*62f40*/  HMMA.16816.F32 R52, R28, R32, R52 ;  /* 0x000000201c34723c */ /* 0x004fde0000001834 */
[----:B------:R-:W-:-:S08]  /*62f50*/  NOP ;  /* 0x0000000000007918 */ /* 0x000fd00000000000 */
[----:B------:R-:W-:Y:S04]  /*62f60*/  STL.64 [R1+0x11d0], R52 ;  /* 0x0011d03401007387 */ /* 0x000fe80000100a00 */
[----:B------:R0:W-:Y:S04]  /*62f70*/  STL.64 [R1+0x11d8], R54 ;  /* 0x0011d83601007387 */ /* 0x0001e80000100a00 */
[----:B0-----:R-:W2:Y:S04]  /*62f80*/  LDL.LU.64 R54, [R1+0x3910] ;  /* 0x0039100001367983 */ /* 0x001ea80000300a00 */
[----:B------:R-:W2:Y:S01]  /*62f90*/  LDL.LU.64 R52, [R1+0x3908] ;  /* 0x0039080001347983 */ /* 0x000ea20000300a00 */
[C---:B---3--:R-:W-:Y:S03]  /*62fa0*/  HMMA.16816.F32 R32, R28.reuse, R34, R48 ;  /* 0x000000221c20723c */ /* 0x048fe60000001830 */
[----:B------:R-:W3:Y:S04]  /*62fb0*/  LDL.LU.64 R50, [R1+0x3900] ;  /* 0x0039000001327983 */ /* 0x000ee80000300a00 */
[----:B------:R-:W2:Y:S01]  /*62fc0*/  LDL.LU.64 R48, [R1+0x38f8] ;  /* 0x0038f80001307983 */ /* 0x000ea20000300a00 */
[C---:B----4-:R-:W-:Y:S06]  /*62fd0*/  HMMA.16816.F32 R24, R28.reuse, R8, R24 ;  /* 0x000000081c18723c */ /* 0x050fec0000001818 */
[C---:B------:R-:W-:Y:S09]  /*62fe0*/  HMMA.16816.F32 R8, R28.reuse, R10, R12 ;  /* 0x0000000a1c08723c */ /* 0x040ff2000000180c */
[----:B------:R-:W-:Y:S04]  /*62ff0*/  STL.64 [R1+0x11c0], R32 ;  /* 0x0011c02001007387 */ /* 0x000fe80000100a00 */
[----:B------:R0:W-:Y:S04]  /*63000*/  STL.64 [R1+0x11c8], R34 ;  /* 0x0011c82201007387 */ /* 0x0001e80000100a00 */
[----:B0-----:R-:W3:Y:S04]  /*63010*/  LDL.LU.64 R34, [R1+0x38f0] ;  /* 0x0038f00001227983 */ /* 0x001ee80000300a00 */
[----:B------:R-:W3:Y:S04]  /*63020*/  LDL.LU.64 R32, [R1+0x38e8] ;  /* 0x0038e80001207983 */ /* 0x000ee80000300a00 */
        /* <DEDUP_REMOVED lines=18> */
[----:B------:R-:W3:Y:S01]  /*63150*/  LDL.LU.64 R32, [R1+0x3898] ;  /* 0x0038980001207983 */ /* 0x000ee20000300a00 */
[C---:B----4-:R-:W-:Y:S06]  /*63160*/  HMMA.16816.F32 R24, R28.reuse, R12, R24 ;  /* 0x0000000c1c18723c */ /* 0x050fec0000001818 */
[C---:B------:R-:W-:Y:S09]  /*63170*/  HMMA.16816.F32 R12, R28.reuse, R14, R16 ;  /* 0x0000000e1c0c723c */ /* 0x040ff20000001810 */
        /* <DEDUP_REMOVED lines=28> */
[----:B------:R-:W3:Y:S01]  /*63340*/  LDL.LU.64 R52, [R1+0x3828] ;  /* 0x0038280001347983 */ /* 0x000ee20000300a00 */
[C---:B------:R-:W-:Y:S03]  /*63350*/  HMMA.16816.F32 R16, R28.reuse, R12, R16 ;  /* 0x0000000c1c10723c */ /* 0x040fe60000001810 */
        /* <DEDUP_REMOVED lines=9> */
[----:B------:R-:W4:Y:S04]  /*633f0*/  LDL.LU.64 R24, [R1+0x37f8] ;  /* 0x0037f80001187983 */ /* 0x000f280000300a00 */
[----:B------:R-:W-:Y:S04]  /*63400*/  STL.64 [R1+0x1110], R16 ;  /* 0x0011101001007387 */ /* 0x000fe80000100a00 */
[----:B------:R0:W-:Y:S04]  /*63410*/  STL.64 [R1+0x1118], R18 ;  /* 0x0011181201007387 */ /* 0x0001e80000100a00 */
[----:B0-----:R-:W4:Y:S04]  /*63420*/  LDL.LU.64 R18, [R1+0x37f0] ;  /* 0x0037f00001127983 */ /* 0x001f280000300a00 */
[----:B------:R-:W4:Y:S01]  /*63430*/  LDL.LU.64 R16, [R1+0x37e8] ;  /* 0x0037e80001107983 */ /* 0x000f220000300a00 */
        /* <DEDUP_REMOVED lines=8> */
[C---:B------:R-:W-:Y:S06]  /*634c0*/  HMMA.16816.F32 R36, R28.reuse, R20, R36 ;  /* 0x000000141c24723c */ /* 0x040fec0000001824 */
[C---:B---3--:R-:W-:Y:S06]  /*634d0*/  HMMA.16816.F32 R32, R28.reuse, R52, R32 ;  /* 0x000000341c20723c */ /* 0x048fec0000001820 */
[C---:B----4-:R-:W-:Y:S06]  /*634e0*/  HMMA.16816.F32 R52, R28.reuse, R54, R56 ;  /* 0x000000361c34723c */ /* 0x050fec0000001838 */
[C---:B------:R-:W-:Y:S06]  /*634f0*/  HMMA.16816.F32 R4, R28.reuse, R60, R4 ;  /* 0x0000003c1c04723c */ /* 0x040fec0000001804 */
[C---:B------:R-:W-:Y:S06]  /*63500*/  HMMA.16816.F32 R48, R28.reuse, R40, R48 ;  /* 0x000000281c30723c */ /* 0x040fec0000001830 */
[----:B------:R-:W-:Y:S01]  /*63510*/  HMMA.16816.F32 R44, R28, R42, R44 ;  /* 0x0000002a1c2c723c */ /* 0x000fe2000000182c */
[----:B------:R-:W-:Y:S04]  /*63520*/  STL.64 [R1+0x10f0], R32 ;  /* 0x0010f02001007387 */ /* 0x000fe80000100a00 */
[----:B------:R0:W-:Y:S01]  /*63530*/  STL.64 [R1+0x10f8], R34 ;  /* 0x0010f82201007387 */ /* 0x0001e20000100a00 */
[----:B------:R-:W-:-:S03]  /*63540*/  IMAD.MOV.U32 R0, RZ, RZ, R43 ;  /* 0x000000ffff007224 */ /* 0x000fc600078e002b */
[----:B0-----:R-:W3:Y:S04]  /*63550*/  LDL.LU.64 R34, [R1+0x37c0] ;  /* 0x0037c00001227983 */ /* 0x001ee80000300a00 */
[----:B------:R-:W4:Y:S01]  /*63560*/  LDL.LU.64 R32, [R1+0x37b8] ;  /* 0x0037b80001207983 */ /* 0x000f220000300a00 */
[C---:B------:R-:W-:Y:S03]  /*63570*/  HMMA.16816.F32 R24, R28.reuse, R22, R24 ;  /* 0x000000161c18723c */ /* 0x040fe60000001818 */
[----:B------:R-:W3:Y:S04]  /*63580*/  LDL.LU.64 R58, [R1+0x37b0] ;  /* 0x0037b000013a7983 */ /* 0x000ee80000300a00 */
[----:B------:R-:W4:Y:S04]  /*63590*/  LDL.LU.64 R56, [R1+0x37a8] ;  /* 0x0037a80001387983 */ /* 0x000f280000300a00 */
[----:B------:R-:W-:Y:S04]  /*635a0*/  STL.64 [R1+0x10e0], R52 ;  /* 0x0010e03401007387 */ /* 0x000fe80000100a00 */
[----:B------:R-:W-:Y:S04]  /*635b0*/  STL.64 [R1+0x10e8], R54 ;  /* 0x0010e83601007387 */ /* 0x000fe80000100a00 */
[----:B------:R-:W-:Y:S04]  /*635c0*/  STL.64 [R1+0x10d0], R48 ;  /* 0x0010d03001007387 */ /* 0x000fe80000100a00 */
[----:B------:R-:W-:Y:S04]  /*635d0*/  STL.64 [R1+0x10d8], R50 ;  /* 0x0010d83201007387 */ /* 0x000fe80000100a00 */
[----:B------:R-:W-:Y:S04]  /*635e0*/  STL [R1+0x34d0], R0 ;  /* 0x0034d00001007387 */ /* 0x000fe80000100800 */
[----:B------:R0:W-:Y:S04]  /*635f0*/  STL.64 [R1+0x10c0], R44 ;  /* 0x0010c02c01007387 */ /* 0x0001e80000100a00 */
[----:B------:R1:W-:Y:S04]  /*63600*/  STL.64 [R1+0x10c8], R46 ;  /* 0x0010c82e01007387 */ /* 0x0003e80000100a00 */
[----:B------:R-:W-:Y:S04]  /*63610*/  STL.64 [R1+0x10b0], R36 ;  /* 0x0010b02401007387 */ /* 0x000fe80000100a00 */
[----:B------:R-:W-:Y:S04]  /*63620*/  STL.64 [R1+0x10b8], R38 ;  /* 0x0010b82601007387 */ /* 0x000fe80000100a00 */
[----:B------:R-:W-:Y:S04]  /*63630*/  STL.64 [R1+0x10a0], R24 ;  /* 0x0010a01801007387 */ /* 0x000fe80000100a00 */
[----:B------:R-:W-:Y:S01]  /*63640*/  STL.64 [R1+0x10a8], R26 ;  /* 0x0010a81a01007387 */ /* 0x000fe20000100a00 */
[C---:B--2---:R-:W-:Y:S06]  /*63650*/  HMMA.16816.F32 R16, R28.reuse, R8, R16 ;  /* 0x000000081c10723c */ /* 0x044fec0000001810 */
[----:B------:R-:W-:-:S15]  /*63660*/  HMMA.16816.F32 R8, R28, R10, R12 ;  /* 0x0000000a1c08723c */ /* 0x000fde000000180c */
[----:B------:R-:W-:-:S02]  /*63670*/  NOP ;  /* 0x0000000000007918 */ /* 0x000fc40000000000 */
[----:B------:R2:W-:Y:S04]  /*63680*/  STL.64 [R1+0x1090], R16 ;  /* 0x0010901001007387 */ /* 0x0005e80000100a00 */
[----:B------:R2:W-:Y:S04]  /*63690*/  STL.64 [R1+0x1098], R18 ;  /* 0x0010981201007387 */ /* 0x0005e80000100a00 */
[----:B0-----:R-:W4:Y:S04]  /*636a0*/  LDL.LU R44, [R1+0xf80] ;  /* 0x000f8000012c7983 */ /* 0x001f280000300800 */
[----:B------:R-:W-:Y:S04]  /*636b0*/  STL.64 [R1+0x1080], R8 ;  /* 0x0010800801007387 */ /* 0x000fe80000100a00 */
[----:B------:R-:W-:Y:S04]  /*636c0*/  STL.64 [R1+0x1088], R10 ;  /* 0x0010880a01007387 */ /* 0x000fe80000100a00 */
[----:B------:R0:W-:Y:S04]  /*636d0*/  STL.64 [R1+0x1070], R4 ;  /* 0x0010700401007387 */ /* 0x0001e80000100a00 */
[----:B------:R0:W-:Y:S04]  /*636e0*/  STL.64 [R1+0x1078], R6 ;  /* 0x0010780601007387 */ /* 0x0001e80000100a00 */
[----:B------:R-:W4:Y:S04]  /*636f0*/  LDL.LU R45, [R1+0xf84] ;  /* 0x000f8400012d7983 */ /* 0x000f280000300800 */
[----:B-1----:R-:W4:Y:S04]  /*63700*/  LDL.LU R46, [R1+0xf88] ;  /* 0x000f8800012e7983 */ /* 0x002f280000300800 */
[----:B------:R-:W4:Y:S04]  /*63710*/  LDL.LU R47, [R1+0xf8c] ;  /* 0x000f8c00012f7983 */ /* 0x000f280000300800 */
        /* <DEDUP_REMOVED lines=8> */
[----:B--2---:R-:W4:Y:S04]  /*637a0*/  LDL.LU R16, [R1+0x1050] ;  /* 0x0010500001107983 */ /* 0x004f280000300800 */
[----:B------:R-:W4:Y:S04]  /*637b0*/  LDL.LU R17, [R1+0x1054] ;  /* 0x0010540001117983 */ /* 0x000f280000300800 */
[----:B------:R-:W4:Y:S04]  /*637c0*/  LDL.LU R18, [R1+0x1058] ;  /* 0x0010580001127983 */ /* 0x000f280000300800 */
        /* <DEDUP_REMOVED lines=13> */
[----:B0-----:R-:W2:Y:S04]  /*638a0*/  LDL.LU R4, [R1+0x1030] ;  /* 0x0010300001047983 */ /* 0x001ea80000300800 */
        /* <DEDUP_REMOVED lines=9> */
[----:B------:R-:W-:-:S03]  /*63940*/  IMAD.MOV.U32 R0, RZ, RZ, R23 ;  /* 0x000000ffff007224 */ /* 0x000fc600078e0017 */
[----:B------:R-:W2:Y:S04]  /*63950*/  LDL.LU R22, [R1+0x1008] ;  /* 0x0010080001167983 */ /* 0x000ea80000300800 */
[----:B------:R-:W2:Y:S04]  /*63960*/  LDL.LU R23, [R1+0x100c] ;  /* 0x00100c0001177983 */ /* 0x000ea80000300800 */
[----:B------:R-:W2:Y:S04]  /*63970*/  LDL.LU R12, [R1+0xff0] ;  /* 0x000ff000010c7983 */ /* 0x000ea80000300800 */
[----:B------:R-:W2:Y:S04]  /*63980*/  LDL.LU R13, [R1+0xff4] ;  /* 0x000ff400010d7983 */ /* 0x000ea80000300800 */
[----:B------:R-:W2:Y:S04]  /*63990*/  LDL.LU R14, [R1+0xff8] ;  /* 0x000ff800010e7983 */ /* 0x000ea80000300800 */
[----:B------:R-:W2:Y:S04]  /*639a0*/  LDL.LU R15, [R1+0xffc] ;  /* 0x000ffc00010f7983 */ /* 0x000ea80000300800 */
[----:B------:R-:W-:Y:S01]  /*639b0*/  STL.64 [R1+0x3458], R60 ;  /* 0x0034583c01007387 */ /* 0x000fe20000100a00 */
[----:B---3--:R-:W-:-:S15]  /*639c0*/  HMMA.16816.F32 R52, R28, R58, R52 ;  /* 0x0000003a1c34723c */ /* 0x008fde0000001834 */
[----:B------:R-:W-:-:S08]  /*639d0*/  NOP ;  /* 0x0000000000007918 */ /* 0x000fd00000000000 */
[----:B------:R-:W-:Y:S04]  /*639e0*/  STL.64 [R1+0x1060], R52 ;  /* 0x0010603401007387 */ /* 0x000fe80000100a00 */
[----:B------:R0:W-:Y:S04]  /*639f0*/  STL.64 [R1+0x1068], R54 ;  /* 0x0010683601007387 */ /* 0x0001e80000100a00 */
[----:B0-----:R-:W3:Y:S04]  /*63a00*/  LDL.LU.64 R54, [R1+0x37a0] ;  /* 0x0037a00001367983 */ /* 0x001ee80000300a00 */
[----:B------:R-:W3:Y:S01]  /*63a10*/  LDL.LU.64 R52, [R1+0x3798] ;  /* 0x0037980001347983 */ /* 0x000ee20000300a00 */
[C---:B----4-:R-:W-:Y:S06]  /*63a20*/  HMMA.16816.F32 R16, R28.reuse, R56, R16 ;  /* 0x000000381c10723c */ /* 0x050fec0000001810 */
[----:B--2---:R-:W-:-:S15]  /*63a30*/  HMMA.16816.F32 R4, R28, R2, R4 ;  /* 0x000000021c04723c */ /* 0x004fde0000001804 */
[----:B------:R-:W-:-:S02]  /*63a40*/  NOP ;  /* 0x0000000000007918 */ /* 0x000fc40000000000 */
[----:B------:R0:W-:Y:S04]  /*63a50*/  STL.64 [R1+0x1050], R16 ;  /* 0x0010501001007387 */ /* 0x0001e80000100a00 */
[----:B------:R1:W-:Y:S04]  /*63a60*/  STL.64 [R1+0x1058], R18 ;  /* 0x0010581201007387 */ /* 0x0003e80000100a00 */
[----:B0-----:R-:W2:Y:S04]  /*63a70*/  LDL.LU R16, [R1+0xfe0] ;  /* 0x000fe00001107983 */ /* 0x001ea80000300800 */
[----:B------:R-:W2:Y:S04]  /*63a80*/  LDL.LU R17, [R1+0xfe4] ;  /* 0x000fe40001117983 */ /* 0x000ea80000300800 */
[----:B-1----:R-:W2:Y:S04]  /*63a90*/  LDL.LU R18, [R1+0xfe8] ;  /* 0x000fe80001127983 */ /* 0x002ea80000300800 */
[----:B------:R-:W2:Y:S04]  /*63aa0*/  LDL.LU R19, [R1+0xfec] ;  /* 0x000fec0001137983 */ /* 0x000ea80000300800 */
[----:B------:R-:W-:Y:S04]  /*63ab0*/  STL.64 [R1+0x3450], R58 ;  /* 0x0034503a01007387 */ /* 0x000fe80000100a00 */
[----:B------:R0:W-:Y:S04]  /*63ac0*/  STL.64 [R1+0x3448], R56 ;  /* 0x0034483801007387 */ /* 0x0001e80000100a00 */
[----:B0-----:R-:W4:Y:S04]  /*63ad0*/  LDL.LU R56, [R1+0xfa0] ;  /* 0x000fa00001387983 */ /* 0x001f280000300800 */
[----:B------:R-:W4:Y:S04]  /*63ae0*/  LDL.LU R57, [R1+0xfa4] ;  /* 0x000fa40001397983 */ /* 0x000f280000300800 */
[----:B------:R-:W4:Y:S04]  /*63af0*/  LDL.LU R58, [R1+0xfa8] ;  /* 0x000fa800013a7983 */ /* 0x000f280000300800 */
[----:B------:R-:W4:Y:S01]  /*63b00*/  LDL.LU R59, [R1+0xfac] ;  /* 0x000fac00013b7983 */ /* 0x000f220000300800 */
[----:B---3--:R-:W-:-:S15]  /*63b10*/  HMMA.16816.F32 R36, R28, R54, R36 ;  /* 0x000000361c24723c */ /* 0x008fde0000001824 */
[----:B------:R-:W-:-:S08]  /*63b20*/  NOP ;  /* 0x0000000000007918 */ /* 0x000fd00000000000 */
        /* <DEDUP_REMOVED lines=10> */
[----:B------:R-:W-:Y:S04]  /*63bd0*/  STL.64 [R1+0x1030], R4 ;  /* 0x0010300401007387 */ /* 0x000fe80000100a00 */
[----:B------:R0:W-:Y:S04]  /*63be0*/  STL.64 [R1+0x1038], R6 ;  /* 0x0010380601007387 */ /* 0x0001e80000100a00 */
[----:B0-----:R-:W2:Y:S04]  /*63bf0*/  LDL.LU.64 R6, [R1+0x3780] ;  /* 0x0037800001067983 */ /* 0x001ea80000300a00 */
[----:B------:R-:W3:Y:S02]  /*63c00*/  LDL.LU.64 R4, [R1+0x3778] ;  /* 0x0037780001047983 */ /* 0x000ee40000300a00 */
[C---:B---3--:R-:W-:Y:S06]  /*63c10*/  HMMA.16816.F32 R24, R28.reuse, R4, R24 ;  /* 0x000000041c18723c */ /* 0x048fec0000001818 */
[----:B--2---:R-:W-:-:S15]  /*63c20*/  HMMA.16816.F32 R8, R28, R6, R8 ;  /* 0x000000061c08723c */ /* 0x004fde0000001808 */
[----:B------:R-:W-:-:S02]  /*63c30*/  NOP ;  /* 0x0000000000007918 */ /* 0x000fc40000000000 */
[----:B------:R-:W-:Y:S04]  /*63c40*/  STL.64 [R1+0x1020], R24 ;  /* 0x0010201801007387 */ /* 0x000fe80000100a00 */
[----:B------:R0:W-:Y:S04]  /*63c50*/  STL.64 [R1+0x1028], R26 ;  /* 0x0010281a01007387 */ /* 0x0001e80000100a00 */
[----:B0-----:R-:W2:Y:S04]  /*63c60*/  LDL.LU.64 R26, [R1+0x3770] ;  /* 0x00377000011a7983 */ /* 0x001ea80000300a00 */
[----:B------:R-:W3:Y:S04]  /*63c70*/  LDL.LU.64 R24, [R1+0x3768] ;  /* 0x0037680001187983 */ /* 0x000ee80000300a00 */
[----:B------:R-:W-:Y:S04]  /*63c80*/  STL.64 [R1+0x1010], R8 ;  /* 0x0010100801007387 */ /* 0x000fe80000100a00 */
[----:B------:R0:W-:Y:S04]  /*63c90*/  STL.64 [R1+0x1018], R10 ;  /* 0x0010180a01007387 */ /* 0x0001e80000100a00 */
[----:B0-----:R-:W4:Y:S04]  /*63ca0*/  LDL.LU.64 R10, [R1+0x3760] ;  /* 0x00376000010a7983 */ /* 0x001f280000300a00 */
[----:B------:R-:W2:Y:S04]  /*63cb0*/  LDL.LU.64 R8, [R1+0x3758] ;  /* 0x0037580001087983 */ /* 0x000ea80000300a00 */
[----:B------:R-:W-:Y:S04]  /*63cc0*/  STL.64 [R1+0x3410], R6 ;  /* 0x0034100601007387 */ /* 0x000fe80000100a00 */
[----:B------:R0:W-:Y:S04]  /*63cd0*/  STL.64 [R1+0x3408], R4 ;  /* 0x0034080401007387 */ /* 0x0001e80000100a00 */
[----:B0-----:R-:W3:Y:S04]  /*63ce0*/  LDL.LU R4, [R1+0xfc0] ;  /* 0x000fc00001047983 */ /* 0x001ee80000300800 */
[----:B------:R-:W3:Y:S04]  /*63cf0*/  LDL.LU R5, [R1+0xfc4] ;  /* 0x000fc40001057983 */ /* 0x000ee80000300800 */
[----:B------:R-:W3:Y:S04]  /*63d00*/  LDL.LU R6, [R1+0xfc8] ;  /* 0x000fc80001067983 */ /* 0x000ee80000300800 */
[----:B------:R-:W3:Y:S01]  /*63d10*/  LDL.LU R7, [R1+0xfcc] ;  /* 0x000fcc0001077983 */ /* 0x000ee20000300800 */
        /* <DEDUP_REMOVED lines=10> */
[----:B------:R-:W2:Y:S04]  /*63dc0*/  LDL.LU.64 R12, [R1+0x3738] ;  /* 0x00373800010c7983 */ /* 0x000ea80000300a00 */
[----:B------:R-:W-:Y:S04]  /*63dd0*/  STL.64 [R1+0x33f0], R10 ;  /* 0x0033f00a01007387 */ /* 0x000fe80000100a00 */
[----:B------:R0:W-:Y:S04]  /*63de0*/  STL.64 [R1+0x33e8], R8 ;  /* 0x0033e80801007387 */ /* 0x0001e80000100a00 */
[----:B0-----:R-:W3:Y:S04]  /*63df0*/  LDL.LU R8, [R1+0xfd0] ;  /* 0x000fd00001087983 */ /* 0x001ee80000300800 */
[----:B------:R-:W3:Y:S04]  /*63e00*/  LDL.LU R9, [R1+0xfd4] ;  /* 0x000fd40001097983 */ /* 0x000ee80000300800 */
[----:B------:R-:W3:Y:S04]  /*63e10*/  LDL.LU R10, [R1+0xfd8] ;  /* 0x000fd800010a7983 */ /* 0x000ee80000300800 */
[----:B------:R-:W3:Y:S01]  /*63e20*/  LDL.LU R11, [R1+0xfdc] ;  /* 0x000fdc00010b7983 */ /* 0x000ee20000300800 */
[----:B--2---:R-:W-:-:S15]  /*63e30*/  HMMA.16816.F32 R16, R28, R12, R16 ;  /* 0x0000000c1c10723c */ /* 0x004fde0000001810 */
[----:B------:R-:W-:-:S08]  /*63e40*/  NOP ;  /* 0x0000000000007918 */ /* 0x000fd00000000000 */
[----:B------:R-:W-:Y:S04]  /*63e50*/  STL.64 [R1+0xfe0], R16 ;  /* 0x000fe01001007387 */ /* 0x000fe80000100a00 */
[----:B------:R0:W-:Y:S04]  /*63e60*/  STL.64 [R1+0xfe8], R18 ;  /* 0x000fe81201007387 */ /* 0x0001e80000100a00 */
[----:B0-----:R-:W2:Y:S04]  /*63e70*/  LDL.LU.64 R18, [R1+0x3730] ;  /* 0x0037300001127983 */ /* 0x001ea80000300a00 */
[----:B------:R-:W4:Y:S01]  /*63e80*/  LDL.LU.64 R16, [R1+0x3728] ;  /* 0x0037280001107983 */ /* 0x000f220000300a00 */
[----:B---3--:R-:W-:Y:S06]  /*63e90*/  HMMA.16816.F32 R8, R28, R14, R8 ;  /* 0x0000000e1c08723c */ /* 0x008fec0000001808 */
[----:B------:R-:W-:Y:S04]  /*63ea0*/  STL.64 [R1+0x33e0], R14 ;  /* 0x0033e00e01007387 */ /* 0x000fe80000100a00 */
[----:B------:R-:W-:-:S13]  /*63eb0*/  STL.64 [R1+0x33d8], R12 ;  /* 0x0033d80c01007387 */ /* 0x000fda0000100a00 */
[----:B------:R-:W-:Y:S04]  /*63ec0*/  STL.64 [R1+0xfd0], R8 ;  /* 0x000fd00801007387 */ /* 0x000fe80000100a00 */
[----:B------:R4:W-:Y:S02]  /*63ed0*/  STL.64 [R1+0xfd8], R10 ;  /* 0x000fd80a01007387 */ /* 0x0009e40000100a00 */
[C---:B----4-:R-:W-:Y:S06]  /*63ee0*/  HMMA.16816.F32 R8, R28.reuse, R16, R4 ;  /* 0x000000101c08723c */ /* 0x050fec0000001804 */
[C---:B--2---:R-:W-:Y:S06]  /*63ef0*/  HMMA.16816.F32 R4, R28.reuse, R18, R52 ;  /* 0x000000121c04723c */ /* 0x044fec0000001834 */
[----:B------:R-:W-:Y:S11]  /*63f00*/  STL.64 [R1+0x3400], R18 ;  /* 0x0034001201007387 */ /* 0x000ff60000100a00 */
[----:B------:R-:W-:Y:S04]  /*63f10*/  STL.64 [R1+0xfc0], R8 ;  /* 0x000fc00801007387 */ /* 0x000fe80000100a00 */
[----:B------:R0:W-:Y:S04]  /*63f20*/  STL.64 [R1+0xfc8], R10 ;  /* 0x000fc80a01007387 */ /* 0x0001e80000100a00 */
[----:B------:R-:W-:Y:S04]  /*63f30*/  STL.64 [R1+0x33f8], R16 ;  /* 0x0033f81001007387 */ /* 0x000fe80000100a00 */
[----:B------:R-:W-:Y:S04]  /*63f40*/  STL.64 [R1+0xfb0], R4 ;  /* 0x000fb00401007387 */ /* 0x000fe80000100a00 */
[----:B------:R1:W-:Y:S01]  /*63f50*/  STL.64 [R1+0xfb8], R6 ;  /* 0x000fb80601007387 */ /* 0x0003e20000100a00 */
[C---:B0-----:R-:W-:Y:S06]  /*63f60*/  HMMA.16816.F32 R8, R28.reuse, R20, R56 ;  /* 0x000000141c08723c */ /* 0x041fec0000001838 */
[C---:B-1----:R-:W-:Y:S06]  /*63f70*/  HMMA.16816.F32 R4, R28.reuse, R22, R48 ;  /* 0x000000161c04723c */ /* 0x042fec0000001830 */
[----:B------:R-:W-:Y:S11]  /*63f80*/  STL.64 [R1+0x3420], R22 ;  /* 0x0034201601007387 */ /* 0x000ff60000100a00 */
[----:B------:R-:W-:Y:S04]  /*63f90*/  STL.64 [R1+0xfa0], R8 ;  /* 0x000fa00801007387 */ /* 0x000fe80000100a00 */
[----:B------:R0:W-:Y:S04]  /*63fa0*/  STL.64 [R1+0xfa8], R10 ;  /* 0x000fa80a01007387 */ /* 0x0001e80000100a00 */
[----:B------:R-:W-:Y:S04]  /*63fb0*/  STL.64 [R1+0x3418], R20 ;  /* 0x0034181401007387 */ /* 0x000fe80000100a00 */
[----:B------:R-:W-:Y:S04]  /*63fc0*/  STL.64 [R1+0xf90], R4 ;  /* 0x000f900401007387 */ /* 0x000fe80000100a00 */
[----:B------:R1:W-:Y:S01]  /*63fd0*/  STL.64 [R1+0xf98], R6 ;  /* 0x000f980601007387 */ /* 0x0003e20000100a00 */
[C---:B0-----:R-:W-:Y:S06]  /*63fe0*/  HMMA.16816.F32 R8, R28.reuse, R24, R44 ;  /* 0x000000181c08723c */ /* 0x041fec000000182c */
[----:B-1----:R-:W-:-:S15]  /*63ff0*/  HMMA.16816.F32 R4, R28, R26, R40 ;  /* 0x0000001a1c04723c */ /* 0x002fde0000001828 */
[----:B------:R-:W-:-:S02]  /*64000*/  NOP ;  /* 0x0000000000007918 */ /* 0x000fc40000000000 */
[----:B------:R0:W-:Y:S04]  /*64010*/  STL.64 [R1+0xf80], R8 ;  /* 0x000f800801007387 */ /* 0x0001e80000100a00 */
[----:B------:R1:W-:Y:S04]  /*64020*/  STL.64 [R1+0xf88], R10 ;  /* 0x000f880a01007387 */ /* 0x0003e80000100a00 */
[----:B------:R-:W-:Y:S04]  /*64030*/  STL.64 [R1+0xf70], R4 ;  /* 0x000f700401007387 */ /* 0x000fe80000100a00 */
[----:B------:R2:W-:Y:S04]  /*64040*/  STL.64 [R1+0xf78], R6 ;  /* 0x000f780601007387 */ /* 0x0005e80000100a00 */
        /* <DEDUP_REMOVED lines=16> */
[----:B------:R-:W4:Y:S04]  /*64150*/  LDL.LU R48, [R1+0xf40] ;  /* 0x000f400001307983 */ /* 0x000f280000300800 */
[----:B------:R-:W4:Y:S04]  /*64160*/  LDL.LU R49, [R1+0xf44] ;  /* 0x000f440001317983 */ /* 0x000f280000300800 */
[----:B------:R-:W4:Y:S01]  /*64170*/  LDL.LU R50, [R1+0xf48] ;  /* 0x000f480001327983 */ /* 0x000f220000300800 */
[----:B--2---:R-:W-:-:S03]  /*64180*/  IMAD.MOV.U32 R7, RZ, RZ, R32 ;  /* 0x000000ffff077224 */ /* 0x004fc600078e0020 */
[----:B------:R-:W2:Y:S01]  /*64190*/  LDL.LU R51, [R1+0xf4c] ;  /* 0x000f4c0001337983 */ /* 0x000ea20000300800 */
[----:B------:R-:W-:-:S03]  /*641a0*/  IMAD.MOV.U32 R6, RZ, RZ, R33 ;  /* 0x000000ffff067224 */ /* 0x000fc600078e0021 */
[----:B------:R-:W2:Y:S04]  /*641b0*/  LDL.LU R32, [R1+0x29ec] ;  /* 0x0029ec0001207983 */ /* 0x000ea80000300800 */
[----:B------:R-:W2:Y:S01]  /*641c0*/  LDL.LU R33, [R1+0x29f4] ;  /* 0x0029f40001217983 */ /* 0x000ea20000300800 */
[----:B------:R-:W-:-:S03]  /*641d0*/  IMAD.MOV.U32 R61, RZ, RZ, R34 ;  /* 0x000000ffff3d7224 */ /* 0x000fc600078e0022 */
        /* <DEDUP_REMOVED lines=21> */
[----:B------:R-:W-:Y:S04]  /*64330*/  STL.64 [R1+0x3430], R26 ;  /* 0x0034301a01007387 */ /* 0x000fe80000100a00 */
[----:B------:R0:W-:Y:S04]  /*64340*/  STL.64 [R1+0x3428], R24 ;  /* 0x0034281801007387 */ /* 0x0001e80000100a00 */
[----:B0-----:R-:W2:Y:S04]  /*64350*/  LDL.LU R24, [R1+0xf10] ;  /* 0x000f100001187983 */ /* 0x001ea80000300800 */
[----:B------:R-:W2:Y:S04]  /*64360*/  LDL.LU R25, [R1+0xf14] ;  /* 0x000f140001197983 */ /* 0x000ea80000300800 */
[----:B------:R-:W2:Y:S04]  /*64370*/  LDL.LU R26, [R1+0xf18] ;  /* 0x000f1800011a7983 */ /* 0x000ea80000300800 */
[----:B------:R-:W2:Y:S01]  /*64380*/  LDL.LU R27, [R1+0xf1c] ;  /* 0x000f1c00011b7983 */ /* 0x000ea20000300800 */
[C---:B---3--:R-:W-:Y:S06]  /*64390*/  HMMA.16816.F32 R40, R28.reuse, R38, R40 ;  /* 0x000000261c28723c */ /* 0x048fec0000001828 */
[----:B----4-:R-:W-:-:S15]  /*643a0*/  HMMA.16816.F32 R52, R28, R36, R52 ;  /* 0x000000241c34723c */ /* 0x010fde0000001834 */
[----:B------:R-:W-:-:S08]  /*643b0*/  NOP ;  /* 0x0000000000007918 */ /* 0x000fd00000000000 */
[----:B------:R-:W-:Y:S04]  /*643c0*/  STL.64 [R1+0xf60], R52 ;  /* 0x000f603401007387 */ /* 0x000fe80000100a00 */
[----:B------:R0:W-:Y:S04]  /*643d0*/  STL.64 [R1+0xf68], R54 ;  /* 0x000f683601007387 */ /* 0x0001e80000100a00 */
[----:B0-----:R-:W3:Y:S04]  /*643e0*/  LDL.LU.64 R54, [R1+0x3720] ;  /* 0x0037200001367983 */ /* 0x001ee80000300a00 */
[----:B------:R-:W4:Y:S04]  /*643f0*/  LDL.LU.64 R52, [R1+0x3718] ;  /* 0x0037180001347983 */ /* 0x000f280000300a00 */
[----:B------:R-:W-:Y:S04]  /*64400*/  STL.64 [R1+0xf50], R40 ;  /* 0x000f502801007387 */ /* 0x000fe80000100a00 */
[----:B------:R0:W-:Y:S04]  /*64410*/  STL.64 [R1+0xf58], R42 ;  /* 0x000f582a01007387 */ /* 0x0001e80000100a00 */
[----:B0-----:R-:W3:Y:S04]  /*64420*/  LDL.LU.64 R42, [R1+0x3710] ;  /* 0x00371000012a7983 */ /* 0x001ee80000300a00 */
[----:B------:R-:W2:Y:S04]  /*64430*/  LDL.LU.64 R40, [R1+0x3708] ;  /* 0x0037080001287983 */ /* 0x000ea80000300a00 */
[----:B------:R0:W-:Y:S04]  /*64440*/  STL.64 [R1+0x33c0], R38 ;  /* 0x0033c02601007387 */ /* 0x0001e80000100a00 */
[----:B0-----:R-:W4:Y:S04]  /*64450*/  LDL.LU R38, [R1+0x29f0] ;  /* 0x0029f00001267983 */ /* 0x001f280000300800 */
[----:B------:R-:W4:Y:S04]  /*64460*/  LDL.LU R39, [R1+0x29f8] ;  /* 0x0029f80001277983 */ /* 0x000f280000300800 */
[----:B------:R-:W-:Y:S01]  /*64470*/  STL.64 [R1+0x33b8], R36 ;  /* 0x0033b82401007387 */ /* 0x000fe20000100a00 */
[C---:B--2---:R-:W-:Y:S06]  /*64480*/  HMMA.16816.F32 R48, R28.reuse, R40, R48 ;  /* 0x000000281c30723c */ /* 0x044fec0000001830 */
[----:B---3--:R-:W-:-:S15]  /*64490*/  HMMA.16816.F32 R44, R28, R42, R44 ;  /* 0x0000002a1c2c723c */ /* 0x008fde000000182c */
[----:B------:R-:W-:-:S02]  /*644a0*/  NOP ;  /* 0x0000000000007918 */ /* 0x000fc40000000000 */
[----:B------:R-:W-:Y:S04]  /*644b0*/  STL.64 [R1+0xf40], R48 ;  /* 0x000f403001007387 */ /* 0x000fe80000100a00 */
[----:B------:R0:W-:Y:S04]  /*644c0*/  STL.64 [R1+0xf48], R50 ;  /* 0x000f483201007387 */ /* 0x0001e80000100a00 */
[----:B0-----:R-:W2:Y:S04]  /*644d0*/  LDL.LU.64 R50, [R1+0x3700] ;  /* 0x0037000001327983 */ /* 0x001ea80000300a00 */
[----:B------:R-:W3:Y:S04]  /*644e0*/  LDL.LU.64 R48, [R1+0x36f8] ;  /* 0x0036f80001307983 */ /* 0x000ee80000300a00 */
        /* <DEDUP_REMOVED lines=10> */
[----:B----4-:R-:W-:-:S02]  /*64590*/  IMAD R32, R32, 0x100, R38 ;  /* 0x0000010020207824 */ /* 0x010fc400078e0226 */
[----:B------:R-:W-:Y:S02]  /*645a0*/  IMAD R33, R33, 0x100, R39 ;  /* 0x0000010021217824 */ /* 0x000fe400078e0227 */
[----:B------:R-:W-:Y:S02]  /*645b0*/  IMAD R34, R34, 0x100, R4 ;  /* 0x0000010022227824 */ /* 0x000fe400078e0204 */
[----:B------:R-:W-:Y:S01]  /*645c0*/  IMAD R35, R35, 0x100, R5 ;  /* 0x0000010023237824 */ /* 0x000fe200078e0205 */
[----:B------:R-:W-:Y:S02]  /*645d0*/  F2FP.F16.E4M3.UNPACK_B R32, R32 ;  /* 0x00000020ff20723e */ /* 0x000fe400020006ff */
[----:B------:R-:W-:Y:S02]  /*645e0*/  F2FP.F16.E4M3.UNPACK_B R33, R33 ;  /* 0x00000021ff21723e */ /* 0x000fe400020006ff */
[----:B------:R-:W-:Y:S02]  /*645f0*/  F2FP.F16.E4M3.UNPACK_B R34, R34 ;  /* 0x00000022ff22723e */ /* 0x000fe400020006ff */
[----:B------:R-:W-:Y:S01]  /*64600*/  F2FP.F16.E4M3.UNPACK_B R35, R35 ;  /* 0x00000023ff23723e */ /* 0x000fe200020006ff */
[----:B------:R-:W-:Y:S06]  /*64610*/  HMMA.16816.F32 R12, R28, R52, R12 ;  /* 0x000000341c0c723c */ /* 0x000fec000000180c */
[C---:B------:R-:W-:Y:S06]  /*64620*/  HMMA.16816.F32 R8, R32.reuse, R6, R8 ;  /* 0x000000062008723c */ /* 0x040fec0000001808 */
[----:B------:R-:W-:Y:S06]  /*64630*/  HMMA.16816.F32 R4, R32, R60, R56 ;  /* 0x0000003c2004723c */ /* 0x000fec0000001838 */
[C---:B---3--:R-:W-:Y:S06]  /*64640*/  HMMA.16816.F32 R20, R28.reuse, R48, R20 ;  /* 0x000000301c14723c */ /* 0x048fec0000001814 */
[C---:B--2---:R-:W-:Y:S06]  /*64650*/  HMMA.16816.F32 R16, R28.reuse, R50, R16 ;  /* 0x000000321c10723c */ /* 0x044fec0000001810 */
[C---:B------:R-:W-:Y:S06]  /*64660*/  HMMA.16816.F32 R24, R28.reuse, R46, R24 ;  /* 0x0000002e1c18723c */ /* 0x040fec0000001818 */
[----:B------:R-:W-:-:S15]  /*64670*/  HMMA.16816.F32 R40, R28, R44, R40 ;  /* 0x0000002c1c28723c */ /* 0x000fde0000001828 */
        /* <DEDUP_REMOVED lines=17> */
[----:B------:R-:W2:Y:S04]  /*64790*/  LDL R60, [R1+0x28] ;  /* 0x00002800013c7983 */ /* 0x000ea80000100800 */
[----:B------:R-:W-:Y:S04]  /*647a0*/  STL.64 [R1+0xef0], R8 ;  /* 0x000ef00801007387 */ /* 0x000fe80000100a00 */
[----:B------:R-:W-:Y:S04]  /*647b0*/  STL.64 [R1+0xef8], R10 ;  /* 0x000ef80a01007387 */ /* 0x000fe80000100a00 */
[----:B------:R-:W-:Y:S04]  /*647c0*/  STL.64 [R1+0xee0], R4 ;  /* 0x000ee00401007387 */ /* 0x000fe80000100a00 */
[----:B------:R0:W-:Y:S04]  /*647d0*/  STL.64 [R1+0xee8], R6 ;  /* 0x000ee80601007387 */ /* 0x0001e80000100a00 */
[----:B------:R-:W2:Y:S04]  /*647e0*/  LDL R61, [R1+0x2c] ;  /* 0x00002c00013d7983 */ /* 0x000ea80000100800 */
[----:B0-----:R-:W3:Y:S04]  /*647f0*/  LDL R6, [R1+0x30] ;  /* 0x0000300001067983 */ /* 0x001ee80000100800 */
[----:B------:R-:W3:Y:S04]  /*64800*/  LDL R7, [R1+0x34] ;  /* 0x0000340001077983 */ /* 0x000ee80000100800 */
[----:B------:R-:W4:Y:S04]  /*64810*/  LDL.LU R8, [R1+0xd00] ;  /* 0x000d000001087983 */ /* 0x000f280000300800 */
[----:B------:R-:W4:Y:S04]  /*64820*/  LDL.LU R9, [R1+0xd04] ;  /* 0x000d040001097983 */ /* 0x000f280000300800 */
[----:B------:R-:W2:Y:S04]  /*64830*/  LDL.LU R10, [R1+0xd08] ;  /* 0x000d0800010a7983 */ /* 0x000ea80000300800 */
[----:B------:R-:W2:Y:S04]  /*64840*/  LDL.LU R11, [R1+0xd0c] ;  /* 0x000d0c00010b7983 */ /* 0x000ea80000300800 */
[----:B--2---:R0:W-:Y:S04]  /*64850*/  STL.64 [R1+0x34e0], R10 ;  /* 0x0034e00a01007387 */ /* 0x0041e80000100a00 */
[----:B----4-:R-:W-:Y:S04]  /*64860*/  STL.64 [R1+0x34d8], R8 ;  /* 0x0034d80801007387 */ /* 0x010fe80000100a00 */
[----:B------:R-:W2:Y:S04]  /*64870*/  LDL R4, [R1+0x38] ;  /* 0x0000380001047983 */ /* 0x000ea80000100800 */
[----:B------:R-:W2:Y:S04]  /*64880*/  LDL R5, [R1+0x3c] ;  /* 0x00003c0001057983 */ /* 0x000ea80000100800 */
        /* <DEDUP_REMOVED lines=8> */
[----:B------:R-:W3:Y:S04]  /*64910*/  LDL R18, [R1+0x40] ;  /* 0x0000400001127983 */ /* 0x000ee80000100800 */
[----:B------:R-:W3:Y:S04]  /*64920*/  LDL R19, [R1+0x44] ;  /* 0x0000440001137983 */ /* 0x000ee80000100800 */
[----:B------:R-:W4:Y:S04]  /*64930*/  LDL.LU R20, [R1+0xd20] ;  /* 0x000d200001147983 */ /* 0x000f280000300800 */
[----:B------:R-:W4:Y:S04]  /*64940*/  LDL.LU R21, [R1+0xd24] ;  /* 0x000d240001157983 */ /* 0x000f280000300800 */
[----:B------:R-:W2:Y:S04]  /*64950*/  LDL.LU R22, [R1+0xd28] ;  /* 0x000d280001167983 */ /* 0x000ea80000300800 */
[----:B------:R-:W2:Y:S04]  /*64960*/  LDL.LU R23, [R1+0xd2c] ;  /* 0x000d2c0001177983 */ /* 0x000ea80000300800 */
[----:B--2---:R2:W-:Y:S04]  /*64970*/  STL.64 [R1+0x3510], R22 ;  /* 0x0035101601007387 */ /* 0x0045e80000100a00 */
[----:B----4-:R-:W-:Y:S04]  /*64980*/  STL.64 [R1+0x3508], R20 ;  /* 0x0035081401007387 */ /* 0x010fe80000100a00 */
[----:B------:R-:W4:Y:S04]  /*64990*/  LDL R16, [R1+0x48] ;  /* 0x0000480001107983 */ /* 0x000f280000100800 */
[----:B------:R-:W4:Y:S04]  /*649a0*/  LDL R17, [R1+0x4c] ;  /* 0x00004c0001117983 */ /* 0x000f280000100800 */
[----:B---3--:R-:W-:Y:S04]  /*649b0*/  STL.64 [R1+0x3520], R18 ;  /* 0x0035201201007387 */ /* 0x008fe80000100a00 */
[----:B----4-:R3:W-:Y:S04]  /*649c0*/  STL.64 [R1+0x3518], R16 ;  /* 0x0035181001007387 */ /* 0x0107e80000100a00 */
[----:B------:R-:W4:Y:S04]  /*649d0*/  LDL R38, [R1+0x50] ;  /* 0x0000500001267983 */ /* 0x000f280000100800 */
[----:B------:R-:W4:Y:S04]  /*649e0*/  LDL R39, [R1+0x54] ;  /* 0x0000540001277983 */ /* 0x000f280000100800 */
[----:B------:R-:W2:Y:S04]  /*649f0*/  LDL.LU R40, [R1+0xd40] ;  /* 0x000d400001287983 */ /* 0x000ea80000300800 */
[----:B------:R-:W2:Y:S04]  /*64a00*/  LDL.LU R41, [R1+0xd44] ;  /* 0x000d440001297983 */ /* 0x000ea80000300800 */
[----:B------:R-:W3:Y:S04]  /*64a10*/  LDL.LU R42, [R1+0xd48] ;  /* 0x000d4800012a7983 */ /* 0x000ee80000300800 */
[----:B------:R-:W3:Y:S04]  /*64a20*/  LDL.LU R43, [R1+0xd4c] ;  /* 0x000d4c00012b7983 */ /* 0x000ee80000300800 */
[----:B---3--:R-:W-:Y:S04]  /*64a30*/  STL.64 [R1+0x3530], R42 ;  /* 0x0035302a01007387 */ /* 0x008fe80000100a00 */
[----:B--2---:R-:W-:Y:S04]  /*64a40*/  STL.64 [R1+0x3528], R40 ;  /* 0x0035282801007387 */ /* 0x004fe80000100a00 */
[----:B------:R-:W2:Y:S04]  /*64a50*/  LDL R36, [R1+0x58] ;  /* 0x0000580001247983 */ /* 0x000ea80000100800 */
[----:B------:R-:W2:Y:S04]  /*64a60*/  LDL R37, [R1+0x5c] ;  /* 0x00005c0001257983 */ /* 0x000ea80000100800 */
[----:B----4-:R3:W-:Y:S04]  /*64a70*/  STL.64 [R1+0x3540], R38 ;  /* 0x0035402601007387 */ /* 0x0107e80000100a00 */
[----:B--2---:R-:W-:Y:S04]  /*64a80*/  STL.64 [R1+0x3538], R36 ;  /* 0x0035382401007387 */ /* 0x004fe80000100a00 */
[----:B------:R-:W2:Y:S04]  /*64a90*/  LDL.LU R44, [R1+0xd50] ;  /* 0x000d5000012c7983 */ /* 0x000ea80000300800 */
[----:B------:R-:W2:Y:S04]  /*64aa0*/  LDL.LU R45, [R1+0xd54] ;  /* 0x000d5400012d7983 */ /* 0x000ea80000300800 */
[----:B------:R-:W4:Y:S04]  /*64ab0*/  LDL.LU R46, [R1+0xd58] ;  /* 0x000d5800012e7983 */ /* 0x000f280000300800 */
[----:B------:R-:W4:Y:S04]  /*64ac0*/  LDL.LU R47, [R1+0xd5c] ;  /* 0x000d5c00012f7983 */ /* 0x000f280000300800 */
[----:B----4-:R-:W-:Y:S04]  /*64ad0*/  STL.64 [R1+0x3550], R46 ;  /* 0x0035502e01007387 */ /* 0x010fe80000100a00 */
[----:B--2---:R2:W-:Y:S04]  /*64ae0*/  STL.64 [R1+0x3548], R44 ;  /* 0x0035482c01007387 */ /* 0x0045e80000100a00 */
[----:B------:R-:W4:Y:S04]  /*64af0*/  LDL R50, [R1+0x60] ;  /* 0x0000600001327983 */ /* 0x000f280000100800 */
[----:B------:R-:W4:Y:S04]  /*64b00*/  LDL R51, [R1+0x64] ;  /* 0x0000640001337983 */ /* 0x000f280000100800 */
[----:B------:R-:W3:Y:S04]  /*64b10*/  LDL.LU R28, [R1+0xd60] ;  /* 0x000d6000011c7983 */ /* 0x000ee80000300800 */
[----:B------:R-:W3:Y:S04]  /*64b20*/  LDL.LU R29, [R1+0xd64] ;  /* 0x000d6400011d7983 */ /* 0x000ee80000300800 */
[----:B------:R-:W2:Y:S04]  /*64b30*/  LDL.LU R30, [R1+0xd68] ;  /* 0x000d6800011e7983 */ /* 0x000ea80000300800 */
[----:B------:R-:W2:Y:S04]  /*64b40*/  LDL.LU R31, [R1+0xd6c] ;  /* 0x000d6c00011f7983 */ /* 0x000ea80000300800 */
[----:B--2---:R-:W-:Y:S04]  /*64b50*/  STL.64 [R1+0x3560], R30 ;  /* 0x0035601e01007387 */ /* 0x004fe80000100a00 */
[----:B---3--:R2:W-:Y:S04]  /*64b60*/  STL.64 [R1+0x3558], R28 ;  /* 0x0035581c01007387 */ /* 0x0085e80000100a00 */
[----:B------:R-:W3:Y:S04]  /*64b70*/  LDL R48, [R1+0x68] ;  /* 0x0000680001307983 */ /* 0x000ee80000100800 */
[----:B------:R-:W3:Y:S04]  /*64b80*/  LDL R49, [R1+0x6c] ;  /* 0x00006c0001317983 */ /* 0x000ee80000100800 */
[----:B----4-:R4:W-:Y:S04]  /*64b90*/  STL.64 [R1+0x3570], R50 ;  /* 0x0035703201007387 */ /* 0x0109e80000100a00 */
[----:B---3--:R-:W-:Y:S04]  /*64ba0*/  STL.64 [R1+0x3568], R48 ;  /* 0x0035683001007387 */ /* 0x008fe80000100a00 */
[----:B0-----:R-:W3:Y:S04]  /*64bb0*/  LDL R10, [R1+0x70] ;  /* 0x00007000010a7983 */ /* 0x001ee80000100800 */
[----:B------:R-:W3:Y:S04]  /*64bc0*/  LDL R11, [R1+0x74] ;  /* 0x00007400010b7983 */ /* 0x000ee80000100800 */
[----:B-1----:R-:W2:Y:S04]  /*64bd0*/  LDL.LU R4, [R1+0xd80] ;  /* 0x000d800001047983 */ /* 0x002ea80000300800 */
[----:B------:R-:W2:Y:S04]  /*64be0*/  LDL.LU R5, [R1+0xd84] ;  /* 0x000d840001057983 */ /* 0x000ea80000300800 */
[----:B------:R-:W4:Y:S04]  /*64bf0*/  LDL.LU R6, [R1+0xd88] ;  /* 0x000d880001067983 */ /* 0x000f280000300800 */
[----:B------:R-:W4:Y:S04]  /*64c00*/  LDL.LU R7, [R1+0xd8c] ;  /* 0x000d8c0001077983 */ /* 0x000f280000300800 */
[----:B----4-:R-:W-:Y:S04]  /*64c10*/  STL.64 [R1+0x3580], R6 ;  /* 0x0035800601007387 */ /* 0x010fe80000100a00 */
[----:B--2---:R0:W-:Y:S04]  /*64c20*/  STL.64 [R1+0x3578], R4 ;  /* 0x0035780401007387 */ /* 0x0041e80000100a00 */
[----:B------:R-:W2:Y:S04]  /*64c30*/  LDL R8, [R1+0x78] ;  /* 0x0000780001087983 */ /* 0x000ea80000100800 */
[----:B------:R-:W2:Y:S04]  /*64c40*/  LDL R9, [R1+0x7c] ;  /* 0x00007c0001097983 */ /* 0x000ea80000100800 */
[----:B---3--:R-:W-:Y:S04]  /*64c50*/  STL.64 [R1+0x3590], R10 ;  /* 0x0035900a01007387 */ /* 0x008fe80000100a00 */
[----:B--2---:R-:W-:Y:S04]  /*64c60*/  STL.64 [R1+0x3588], R8 ;  /* 0x0035880801007387 */ /* 0x004fe80000100a00 */
[----:B------:R-:W2:Y:S04]  /*64c70*/  LDL.LU R12, [R1+0xd90] ;  /* 0x000d9000010c7983 */ /* 0x000ea80000300800 */
[----:B------:R-:W2:Y:S04]  /*64c80*/  LDL.LU R13, [R1+0xd94] ;  /* 0x000d9400010d7983 */ /* 0x000ea80000300800 */
[----:B------:R-:W3:Y:S04]  /*64c90*/  LDL.LU R14, [R1+0xd98] ;  /* 0x000d9800010e7983 */ /* 0x000ee80000300800 */
[----:B------:R-:W3:Y:S04]  /*64ca0*/  LDL.LU R15, [R1+0xd9c] ;  /* 0x000d9c00010f7983 */ /* 0x000ee80000300800 */
[----:B---3--:R1:W-:Y:S04]  /*64cb0*/  STL.64 [R1+0x35a0], R14 ;  /* 0x0035a00e01007387 */ /* 0x0083e80000100a00 */
[----:B--2---:R-:W-:Y:S04]  /*64cc0*/  STL.64 [R1+0x3598], R12 ;  /* 0x0035980c01007387 */ /* 0x004fe80000100a00 */
[----:B------:R-:W2:Y:S04]  /*64cd0*/  LDL R22, [R1+0x80] ;  /* 0x0000800001167983 */ /* 0x000ea80000100800 */
[----:B------:R-:W2:Y:S04]  /*64ce0*/  LDL R23, [R1+0x84] ;  /* 0x0000840001177983 */ /* 0x000ea80000100800 */
[----:B------:R-:W3:Y:S04]  /*64cf0*/  LDL.LU R16, [R1+0xda0] ;  /* 0x000da00001107983 */ /* 0x000ee80000300800 */
[----:B------:R-:W3:Y:S04]  /*64d00*/  LDL.LU R17, [R1+0xda4] ;  /* 0x000da40001117983 */ /* 0x000ee80000300800 */
[----:B------:R-:W4:Y:S04]  /*64d10*/  LDL.LU R18, [R1+0xda8] ;  /* 0x000da80001127983 */ /* 0x000f280000300800 */
[----:B------:R-:W4:Y:S04]  /*64d20*/  LDL.LU R19, [R1+0xdac] ;  /* 0x000dac0001137983 */ /* 0x000f280000300800 */
[----:B----4-:R-:W-:Y:S04]  /*64d30*/  STL.64 [R1+0x35b0], R18 ;  /* 0x0035b01201007387 */ /* 0x010fe80000100a00 */
[----:B---3--:R3:W-:Y:S04]  /*64d40*/  STL.64 [R1+0x35a8], R16 ;  /* 0x0035a81001007387 */ /* 0x0087e80000100a00 */
[----:B------:R-:W4:Y:S04]  /*64d50*/  LDL R20, [R1+0x88] ;  /* 0x0000880001147983 */ /* 0x000f280000100800 */
[----:B------:R-:W4:Y:S04]  /*64d60*/  LDL R21, [R1+0x8c] ;  /* 0x00008c0001157983 */ /* 0x000f280000100800 */
[----:B--2---:R-:W-:Y:S04]  /*64d70*/  STL.64 [R1+0x35c0], R22 ;  /* 0x0035c01601007387 */ /* 0x004fe80000100a00 */
[----:B----4-:R2:W-:Y:S04]  /*64d80*/  STL.64 [R1+0x35b8], R20 ;  /* 0x0035b81401007387 */ /* 0x0105e80000100a00 */
[----:B------:R-:W4:Y:S04]  /*64d90*/  LDL R38, [R1+0x90] ;  /* 0x0000900001267983 */ /* 0x000f280000100800 */
[----:B------:R-:W4:Y:S04]  /*64da0*/  LDL R39, [R1+0x94] ;  /* 0x0000940001277983 */ /* 0x000f280000100800 */
[----:B------:R-:W3:Y:S04]  /*64db0*/  LDL.LU R44, [R1+0xdc0] ;  /* 0x000dc000012c7983 */ /* 0x000ee80000300800 */
[----:B------:R-:W3:Y:S04]  /*64dc0*/  LDL.LU R45, [R1+0xdc4] ;  /* 0x000dc400012d7983 */ /* 0x000ee80000300800 */
[----:B------:R-:W2:Y:S04]  /*64dd0*/  LDL.LU R46, [R1+0xdc8] ;  /* 0x000dc800012e7983 */ /* 0x000ea80000300800 */
[----:B------:R-:W2:Y:S04]  /*64de0*/  LDL.LU R47, [R1+0xdcc] ;  /* 0x000dcc00012f7983 */ /* 0x000ea80000300800 */
[----:B--2---:R2:W-:Y:S04]  /*64df0*/  STL.64 [R1+0x35d0], R46 ;  /* 0x0035d02e01007387 */ /* 0x0045e80000100a00 */
[----:B---3--:R-:W-:Y:S04]  /*64e00*/  STL.64 [R1+0x35c8], R44 ;  /* 0x0035c82c01007387 */ /* 0x008fe80000100a00 */
[----:B------:R-:W3:Y:S04]  /*64e10*/  LDL R36, [R1+0x98] ;  /* 0x0000980001247983 */ /* 0x000ee80000100800 */
[----:B------:R-:W3:Y:S04]  /*64e20*/  LDL R37, [R1+0x9c] ;  /* 0x00009c0001257983 */ /* 0x000ee80000100800 */
[----:B----4-:R-:W-:Y:S04]  /*64e30*/  STL.64 [R1+0x35e0], R38 ;  /* 0x0035e02601007387 */ /* 0x010fe80000100a00 */
[----:B---3--:R3:W-:Y:S04]  /*64e40*/  STL.64 [R1+0x35d8], R36 ;  /* 0x0035d82401007387 */ /* 0x0087e80000100a00 */
[----:B------:R-:W4:Y:S04]  /*64e50*/  LDL.LU R28, [R1+0xdd0] ;  /* 0x000dd000011c7983 */ /* 0x000f280000300800 */
[----:B------:R-:W4:Y:S04]  /*64e60*/  LDL.LU R29, [R1+0xdd4] ;  /* 0x000dd400011d7983 */ /* 0x000f280000300800 */
[----:B------:R-:W2:Y:S04]  /*64e70*/  LDL.LU R30, [R1+0xdd8] ;  /* 0x000dd800011e7983 */ /* 0x000ea80000300800 */
[----:B------:R-:W2:Y:S04]  /*64e80*/  LDL.LU R31, [R1+0xddc] ;  /* 0x000ddc00011f7983 */ /* 0x000ea80000300800 */
[----:B--2---:R-:W-:Y:S04]  /*64e90*/  STL.64 [R1+0x35f0], R30 ;  /* 0x0035f01e01007387 */ /* 0x004fe80000100a00 */
[----:B----4-:R-:W-:Y:S04]  /*64ea0*/  STL.64 [R1+0x35e8], R28 ;  /* 0x0035e81c01007387 */ /* 0x010fe80000100a00 */
[----:B------:R-:W2:Y:S04]  /*64eb0*/  LDL R50, [R1+0xa0] ;  /* 0x0000a00001327983 */ /* 0x000ea80000100800 */
[----:B------:R-:W2:Y:S04]  /*64ec0*/  LDL R51, [R1+0xa4] ;  /* 0x0000a40001337983 */ /* 0x000ea80000100800 */
[----:B0-----:R-:W4:Y:S04]  /*64ed0*/  LDL.LU R4, [R1+0xde0] ;  /* 0x000de00001047983 */ /* 0x001f280000300800 */
[----:B------:R-:W4:Y:S04]  /*64ee0*/  LDL.LU R5, [R1+0xde4] ;  /* 0x000de40001057983 */ /* 0x000f280000300800 */
[----:B------:R-:W3:Y:S04]  /*64ef0*/  LDL.LU R6, [R1+0xde8] ;  /* 0x000de80001067983 */ /* 0x000ee80000300800 */
[----:B------:R-:W3:Y:S04]  /*64f00*/  LDL.LU R7, [R1+0xdec] ;  /* 0x000dec0001077983 */ /* 0x000ee80000300800 */
[----:B---3--:R0:W-:Y:S04]  /*64f10*/  STL.64 [R1+0x3600], R6 ;  /* 0x0036000601007387 */ /* 0x0081e80000100a00 */
[----:B----4-:R-:W-:Y:S04]  /*64f20*/  STL.64 [R1+0x35f8], R4 ;  /* 0x0035f80401007387 */ /* 0x010fe80000100a00 */
[----:B------:R-:W3:Y:S04]  /*64f30*/  LDL R48, [R1+0xa8] ;  /* 0x0000a80001307983 */ /* 0x000ee80000100800 */
[----:B------:R-:W3:Y:S04]  /*64f40*/  LDL R49, [R1+0xac] ;  /* 0x0000ac0001317983 */ /* 0x000ee80000100800 */
[----:B--2---:R-:W-:Y:S04]  /*64f50*/  STL.64 [R1+0x3610], R50 ;  /* 0x0036103201007387 */ /* 0x004fe80000100a00 */
[----:B---3--:R2:W-:Y:S04]  /*64f60*/  STL.64 [R1+0x3608], R48 ;  /* 0x0036083001007387 */ /* 0x0085e80000100a00 */
[----:B-1----:R-:W3:Y:S04]  /*64f70*/  LDL R14, [R1+0xb0] ;  /* 0x0000b000010e7983 */ /* 0x002ee80000100800 */
[----:B------:R-:W3:Y:S04]  /*64f80*/  LDL R15, [R1+0xb4] ;  /* 0x0000b400010f7983 */ /* 0x000ee80000100800 */
[----:B------:R-:W4:Y:S04]  /*64f90*/  LDL.LU R16, [R1+0xe00] ;  /* 0x000e000001107983 */ /* 0x000f280000300800 */
[----:B------:R-:W4:Y:S04]  /*64fa0*/  LDL.LU R17, [R1+0xe04] ;  /* 0x000e040001117983 */ /* 0x000f280000300800 */
[----:B------:R-:W2:Y:S04]  /*64fb0*/  LDL.LU R18, [R1+0xe08] ;  /* 0x000e080001127983 */ /* 0x000ea80000300800 */
[----:B------:R-:W2:Y:S04]  /*64fc0*/  LDL.LU R19, [R1+0xe0c] ;  /* 0x000e0c0001137983 */ /* 0x000ea80000300800 */
[----:B--2---:R-:W-:Y:S04]  /*64fd0*/  STL.64 [R1+0x3620], R18 ;  /* 0x0036201201007387 */ /* 0x004fe80000100a00 */
[----:B----4-:R1:W-:Y:S04]  /*64fe0*/  STL.64 [R1+0x3618], R16 ;  /* 0x0036181001007387 */ /* 0x0103e80000100a00 */
[----:B------:R-:W2:Y:S04]  /*64ff0*/  LDL R12, [R1+0xb8] ;  /* 0x0000b800010c7983 */ /* 0x000ea80000100800 */
[----:B------:R-:W2:Y:S04]  /*65000*/  LDL R13, [R1+0xbc] ;  /* 0x0000bc00010d7983 */ /* 0x000ea80000100800 */
[----:B---3--:R3:W-:Y:S04]  /*65010*/  STL.64 [R1+0x3630], R14 ;  /* 0x0036300e01007387 */ /* 0x0087e80000100a00 */
        /* <DEDUP_REMOVED lines=14> */
[----:B---3--:R-:W-:Y:S04]  /*65100*/  STL.64 [R1+0x3648], R36 ;  /* 0x0036482401007387 */ /* 0x008fe80000100a00 */
[----:B------:R-:W2:Y:S04]  /*65110*/  LDL R44, [R1+0xc8] ;  /* 0x0000c800012c7983 */ /* 0x000ea80000100800 */
[----:B------:R-:W2:Y:S04]  /*65120*/  LDL R45, [R1+0xcc] ;  /* 0x0000cc00012d7983 */ /* 0x000ea80000100800 */
[----:B----4-:R3:W-:Y:S04]  /*65130*/  STL.64 [R1+0x3660], R46 ;  /* 0x0036602e01007387 */ /* 0x0107e80000100a00 */
[----:B--2---:R-:W-:Y:S04]  /*65140*/  STL.64 [R1+0x3658], R44 ;  /* 0x0036582c01007387 */ /* 0x004fe80000100a00 */
[----:B0-----:R-:W2:Y:S04]  /*65150*/  LDL R6, [R1+0xd0] ;  /* 0x0000d00001067983 */ /* 0x001ea80000100800 */
[----:B------:R-:W2:Y:S04]  /*65160*/  LDL R7, [R1+0xd4] ;  /* 0x0000d40001077983 */ /* 0x000ea80000100800 */
[----:B------:R-:W4:Y:S04]  /*65170*/  LDL.LU R48, [R1+0xe40] ;  /* 0x000e400001307983 */ /* 0x000f280000300800 */
[----:B------:R-:W4:Y:S04]  /*65180*/  LDL.LU R49, [R1+0xe44] ;  /* 0x000e440001317983 */ /* 0x000f280000300800 */
[----:B------:R-:W3:Y:S04]  /*65190*/  LDL.LU R50, [R1+0xe48] ;  /* 0x000e480001327983 */ /* 0x000ee80000300800 */
[----:B------:R-:W3:Y:S04]  /*651a0*/  LDL.LU R51, [R1+0xe4c] ;  /* 0x000e4c0001337983 */ /* 0x000ee80000300800 */
[----:B---3--:R-:W-:Y:S04]  /*651b0*/  STL.64 [R1+0x3670], R50 ;  /* 0x0036703201007387 */ /* 0x008fe80000100a00 */
[----:B----4-:R0:W-:Y:S04]  /*651c0*/  STL.64 [R1+0x3668], R48 ;  /* 0x0036683001007387 */ /* 0x0101e80000100a00 */
[----:B------:R-:W3:Y:S04]  /*651d0*/  LDL R4, [R1+0xd8] ;  /* 0x0000d80001047983 */ /* 0x000ee80000100800 */
[----:B------:R-:W3:Y:S04]  /*651e0*/  LDL R5, [R1+0xdc] ;  /* 0x0000dc0001057983 */ /* 0x000ee80000100800 */
[----:B--2---:R-:W-:Y:S04]  /*651f0*/  STL.64 [R1+0x3680], R6 ;  /* 0x0036800601007387 */ /* 0x004fe80000100a00 */
[----:B---3--:R2:W-:Y:S04]  /*65200*/  STL.64 [R1+0x3678], R4 ;  /* 0x0036780401007387 */ /* 0x0085e80000100a00 */
[----:B-1----:R-:W3:Y:S04]  /*65210*/  LDL.LU R16, [R1+0xe50] ;  /* 0x000e500001107983 */ /* 0x002ee80000300800 */
[----:B------:R-:W3:Y:S04]  /*65220*/  LDL.LU R17, [R1+0xe54] ;  /* 0x000e540001117983 */ /* 0x000ee80000300800 */
[----:B------:R-:W4:Y:S04]  /*65230*/  LDL.LU R18, [R1+0xe58] ;  /* 0x000e580001127983 */ /* 0x000f280000300800 */
[----:B------:R-:W4:Y:S04]  /*65240*/  LDL.LU R19, [R1+0xe5c] ;  /* 0x000e5c0001137983 */ /* 0x000f280000300800 */
[----:B----4-:R1:W-:Y:S04]  /*65250*/  STL.64 [R1+0x3690], R18 ;  /* 0x0036901201007387 */ /* 0x0103e80000100a00 */
[----:B---3--:R-:W-:Y:S04]  /*65260*/  STL.64 [R1+0x3688], R16 ;  /* 0x0036881001007387 */ /* 0x008fe80000100a00 */
[----:B------:R-:W3:Y:S04]  /*65270*/  LDL R14, [R1+0xe0] ;  /* 0x0000e000010e7983 */ /* 0x000ee80000100800 */
[----:B------:R-:W3:Y:S04]  /*65280*/  LDL R15, [R1+0xe4] ;  /* 0x0000e400010f7983 */ /* 0x000ee80000100800 */
        /* <DEDUP_REMOVED lines=8> */
[----:B---3--:R-:W-:Y:S04]  /*65310*/  STL.64 [R1+0x36b0], R14 ;  /* 0x0036b00e01007387 */ /* 0x008fe80000100a00 */
[----:B----4-:R-:W-:Y:S04]  /*65320*/  STL.64 [R1+0x36a8], R12 ;  /* 0x0036a80c01007387 */ /* 0x010fe80000100a00 */
[----:B------:R-:W3:Y:S04]  /*65330*/  LDL R46, [R1+0xf0] ;  /* 0x0000f000012e7983 */ /* 0x000ee80000100800 */
[----:B------:R-:W3:Y:S04]  /*65340*/  LDL R47, [R1+0xf4] ;  /* 0x0000f400012f7983 */ /* 0x000ee80000100800 */
[----:B0-----:R-:W4:Y:S04]  /*65350*/  LDL.LU R48, [R1+0xe80] ;  /* 0x000e800001307983 */ /* 0x001f280000300800 */
        /* <DEDUP_REMOVED lines=9> */
[----:B------:R-:W3:Y:S04]  /*653f0*/  LDL.LU R4, [R1+0xe90] ;  /* 0x000e900001047983 */ /* 0x000ee80000300800 */
[----:B------:R-:W3:Y:S04]  /*65400*/  LDL.LU R5, [R1+0xe94] ;  /* 0x000e940001057983 */ /* 0x000ee80000300800 */
[----:B------:R-:W4:Y:S04]  /*65410*/  LDL.LU R6, [R1+0xe98] ;  /* 0x000e980001067983 */ /* 0x000f280000300800 */
[----:B------:R-:W4:Y:S04]  /*65420*/  LDL.LU R7, [R1+0xe9c] ;  /* 0x000e9c0001077983 */ /* 0x000f280000300800 */
[----:B----4-:R-:W-:Y:S04]  /*65430*/  STL.64 [R1+0x36e0], R6 ;  /* 0x0036e00601007387 */ /* 0x010fe80000100a00 */
[----:B---3--:R3:W-:Y:S04]  /*65440*/  STL.64 [R1+0x36d8], R4 ;  /* 0x0036d80401007387 */ /* 0x0087e80000100a00 */
[----:B-1----:R-:W4:Y:S04]  /*65450*/  LDL R18, [R1+0x100] ;  /* 0x0001000001127983 */ /* 0x002f280000100800 */
[----:B------:R-:W4:Y:S04]  /*65460*/  LDL R19, [R1+0x104] ;  /* 0x0001040001137983 */ /* 0x000f280000100800 */
[----:B------:R-:W4:Y:S04]  /*65470*/  LDL.LU R20, [R1+0xea0] ;  /* 0x000ea00001147983 */ /* 0x000f280000300800 */
[----:B------:R-:W4:Y:S04]  /*65480*/  LDL.LU R21, [R1+0xea4] ;  /* 0x000ea40001157983 */ /* 0x000f280000300800 */
[----:B------:R-:W4:Y:S04]  /*65490*/  LDL.LU R22, [R1+0xea8] ;  /* 0x000ea80001167983 */ /* 0x000f280000300800 */
[----:B------:R-:W4:Y:S04]  /*654a0*/  LDL.LU R23, [R1+0xeac] ;  /* 0x000eac0001177983 */ /* 0x000f280000300800 */
[----:B------:R-:W4:Y:S04]  /*654b0*/  LDL R16, [R1+0x108] ;  /* 0x0001080001107983 */ /* 0x000f280000100800 */
[----:B------:R-:W4:Y:S04]  /*654c0*/  LDL R17, [R1+0x10c] ;  /* 0x00010c0001117983 */ /* 0x000f280000100800 */
[----:B0-----:R-:W4:Y:S04]  /*654d0*/  LDL R50, [R1+0x110] ;  /* 0x0001100001327983 */ /* 0x001f280000100800 */
[----:B------:R-:W4:Y:S04]  /*654e0*/  LDL R51, [R1+0x114] ;  /* 0x0001140001337983 */ /* 0x000f280000100800 */
[----:B--2---:R-:W4:Y:S04]  /*654f0*/  LDL.LU R44, [R1+0xec0] ;  /* 0x000ec000012c7983 */ /* 0x004f280000300800 */
[----:B------:R-:W4:Y:S04]  /*65500*/  LDL.LU R45, [R1+0xec4] ;  /* 0x000ec400012d7983 */ /* 0x000f280000300800 */
[----:B------:R-:W4:Y:S04]  /*65510*/  LDL.LU R46, [R1+0xec8] ;  /* 0x000ec800012e7983 */ /* 0x000f280000300800 */
[----:B------:R-:W4:Y:S04]  /*65520*/  LDL.LU R47, [R1+0xecc] ;  /* 0x000ecc00012f7983 */ /* 0x000f280000300800 */
[----:B------:R-:W2:Y:S04]  /*65530*/  LDL R48, [R1+0x118] ;  /* 0x0001180001307983 */ /* 0x000ea80000100800 */
[----:B------:R-:W2:Y:S04]  /*65540*/  LDL R49, [R1+0x11c] ;  /* 0x00011c0001317983 */ /* 0x000ea80000100800 */
[----:B---3--:R-:W2:Y:S04]  /*65550*/  LDL.LU R4, [R1+0xed0] ;  /* 0x000ed00001047983 */ /* 0x008ea80000300800 */
        /* <DEDUP_REMOVED lines=41> */
[----:B------:R-:W2:Y:S04]  /*657f0*/  LDL.LU.64 R4, [R1+0x36d8] ;  /* 0x0036d80001047983 */ /* 0x000ea80000300a00 */
[----:B------:R-:W4:Y:S04]  /*65800*/  LDL.LU.64 R46, [R1+0x36d0] ;  /* 0x0036d000012e7983 */ /* 0x000f280000300a00 */
[----:B------:R-:W2:Y:S04]  /*65810*/  LDL.LU.64 R44, [R1+0x36c8] ;  /* 0x0036c800012c7983 */ /* 0x000ea80000300a00 */
[----:B------:R-:W-:Y:S04]  /*65820*/  STL.64 [R1+0xec0], R48 ;  /* 0x000ec03001007387 */ /* 0x000fe80000100a00 */
[----:B------:R0:W-:Y:S04]  /*65830*/  STL.64 [R1+0xec8], R50 ;  /* 0x000ec83201007387 */ /* 0x0001e80000100a00 */
[----:B0-----:R-:W4:Y:S04]  /*65840*/  LDL.LU.64 R50, [R1+0x36c0] ;  /* 0x0036c00001327983 */ /* 0x001f280000300a00 */
[----:B------:R-:W4:Y:S01]  /*65850*/  LDL.LU.64 R48, [R1+0x36b8] ;  /* 0x0036b80001307983 */ /* 0x000f220000300a00 */
[C---:B---3--:R-:W-:Y:S06]  /*65860*/  HMMA.16816.F32 R12, R32.reuse, R16, R12 ;  /* 0x00000010200c723c */ /* 0x048fec000000180c */
[----:B------:R-:W-:-:S15]  /*65870*/  HMMA.16816.F32 R16, R32, R18, R20 ;  /* 0x000000122010723c */ /* 0x000fde0000001814 */
[----:B------:R-:W-:-:S02]  /*65880*/  NOP ;  /* 0x0000000000007918 */ /* 0x000fc40000000000 */
[----:B------:R-:W-:Y:S04]  /*65890*/  STL.64 [R1+0xeb0], R12 ;  /* 0x000eb00c01007387 */ /* 0x000fe80000100a00 */
[----:B------:R0:W-:Y:S04]  /*658a0*/  STL.64 [R1+0xeb8], R14 ;  /* 0x000eb80e01007387 */ /* 0x0001e80000100a00 */
[----:B0-----:R-:W3:Y:S04]  /*658b0*/  LDL.LU.64 R14, [R1+0x36b0] ;  /* 0x0036b000010e7983 */ /* 0x001ee80000300a00 */
[----:B------:R-:W3:Y:S04]  /*658c0*/  LDL.LU.64 R12, [R1+0x36a8] ;  /* 0x0036a800010c7983 */ /* 0x000ee80000300a00 */
[----:B------:R-:W3:Y:S04]  /*658d0*/  LDL.LU.64 R22, [R1+0x36a0] ;  /* 0x0036a00001167983 */ /* 0x000ee80000300a00 */
[----:B------:R-:W3:Y:S04]  /*658e0*/  LDL.LU.64 R20, [R1+0x3698] ;  /* 0x0036980001147983 */ /* 0x000ee80000300a00 */
[----:B------:R-:W-:Y:S04]  /*658f0*/  STL.64 [R1+0xea0], R16 ;  /* 0x000ea01001007387 */ /* 0x000fe80000100a00 */
[----:B------:R0:W-:Y:S04]  /*65900*/  STL.64 [R1+0xea8], R18 ;  /* 0x000ea81201007387 */ /* 0x0001e80000100a00 */
[----:B0-----:R-:W3:Y:S04]  /*65910*/  LDL.LU.64 R18, [R1+0x3690] ;  /* 0x0036900001127983 */ /* 0x001ee80000300a00 */
[----:B------:R-:W3:Y:S01]  /*65920*/  LDL.LU.64 R16, [R1+0x3688] ;  /* 0x0036880001107983 */ /* 0x000ee20000300a00 */
[----:B--2---:R-:W-:-:S15]  /*65930*/  HMMA.16816.F32 R4, R32, R44, R4 ;  /* 0x0000002c2004723c */ /* 0x004fde0000001804 */
[----:B------:R-:W-:-:S08]  /*65940*/  NOP ;  /* 0x0000000000007918 */ /* 0x000fd00000000000 */
[----:B------:R-:W-:Y:S04]  /*65950*/  STL.64 [R1+0xe90], R4 ;  /* 0x000e900401007387 */ /* 0x000fe80000100a00 */
[----:B------:R0:W-:Y:S04]  /*65960*/  STL.64 [R1+0xe98], R6 ;  /* 0x000e980601007387 */ /* 0x0001e80000100a00 */
[----:B0-----:R-:W2:Y:S04]  /*65970*/  LDL.LU.64 R6, [R1+0x3680] ;  /* 0x0036800001067983 */ /* 0x001ea80000300a00 */
[----:B------:R-:W2:Y:S01]  /*65980*/  LDL.LU.64 R4, [R1+0x3678] ;  /* 0x0036780001047983 */ /* 0x000ea20000300a00 */
[C---:B----4-:R-:W-:Y:S03]  /*65990*/  HMMA.16816.F32 R44, R32.reuse, R46, R48 ;  /* 0x0000002e202c723c */ /* 0x050fe60000001830 */
[----:B------:R-:W4:Y:S04]  /*659a0*/  LDL.LU.64 R50, [R1+0x3670] ;  /* 0x0036700001327983 */ /* 0x000f280000300a00 */
[----:B------:R-:W4:Y:S01]  /*659b0*/  LDL.LU.64 R48, [R1+0x3668] ;  /* 0x0036680001307983 */ /* 0x000f220000300a00 */
[C---:B---3--:R-:W-:Y:S06]  /*659c0*/  HMMA.16816.F32 R36, R32.reuse, R12, R36 ;  /* 0x0000000c2024723c */ /* 0x048fec0000001824 */
[C---:B------:R-:W-:Y:S09]  /*659d0*/  HMMA.16816.F32 R12, R32.reuse, R14, R20 ;  /* 0x0000000e200c723c */ /* 0x040ff20000001814 */
        /* <DEDUP_REMOVED lines=22> */
[----:B------:R-:W4:Y:S04]  /*65b40*/  LDL.LU.64 R48, [R1+0x3608] ;  /* 0x0036080001307983 */ /* 0x000f280000300a00 */
[----:B------:R-:W-:Y:S04]  /*65b50*/  STL.64 [R1+0xe40], R4 ;  /* 0x000e400401007387 */ /* 0x000fe80000100a00 */
[----:B------:R0:W-:Y:S04]  /*65b60*/  STL.64 [R1+0xe48], R6 ;  /* 0x000e480601007387 */ /* 0x0001e80000100a00 */
[----:B0-----:R-:W4:Y:S04]  /*65b70*/  LDL.LU.64 R6, [R1+0x3600] ;  /* 0x0036000001067983 */ /* 0x001f280000300a00 */
[----:B------:R-:W4:Y:S01]  /*65b80*/  LDL.LU.64 R4, [R1+0x35f8] ;  /* 0x0035f80001047983 */ /* 0x000f220000300a00 */
[C---:B---3--:R-:W-:Y:S06]  /*65b90*/  HMMA.16816.F32 R28, R32.reuse, R44, R28 ;  /* 0x0000002c201c723c */ /* 0x048fec000000181c */
[C---:B------:R-:W-:Y:S06]  /*65ba0*/  HMMA.16816.F32 R44, R32.reuse, R46, R36 ;  /* 0x0000002e202c723c */ /* 0x040fec0000001824 */
[C---:B------:R-:W-:Y:S11]  /*65bb0*/  HMMA.16816.F32 R20, R32.reuse, R12, R20 ;  /* 0x0000000c2014723c */ /* 0x040ff60000001814 */
        /* <DEDUP_REMOVED lines=12> */
[----:B0-----:R-:W3:Y:S04]  /*65c80*/  LDL.LU.64 R22, [R1+0x35c0] ;  /* 0x0035c00001167983 */ /* 0x001ee80000300a00 */
[----:B------:R-:W3:Y:S01]  /*65c90*/  LDL.LU.64 R20, [R1+0x35b8] ;  /* 0x0035b80001147983 */ /* 0x000ee20000300a00 */
[C---:B--2---:R-:W-:Y:S06]  /*65ca0*/  HMMA.16816.F32 R12, R32.reuse, R14, R16 ;  /* 0x0000000e200c723c */ /* 0x044fec0000001810 */
[----:B----4-:R-:W-:Y:S01]  /*65cb0*/  HMMA.16816.F32 R8, R32, R48, R8 ;  /* 0x000000302008723c */ /* 0x010fe20000001808 */
[----:B------:R-:W2:Y:S04]  /*65cc0*/  LDL.LU.64 R18, [R1+0x35b0] ;  /* 0x0035b00001127983 */ /* 0x000ea80000300a00 */
[----:B------:R-:W2:-:S12]  /*65cd0*/  LDL.LU.64 R16, [R1+0x35a8] ;  /* 0x0035a80001107983 */ /* 0x000e980000300a00 */
[----:B------:R-:W-:Y:S04]  /*65ce0*/  STL.64 [R1+0xe00], R12 ;  /* 0x000e000c01007387 */ /* 0x000fe80000100a00 */
[----:B------:R0:W-:Y:S01]  /*65cf0*/  STL.64 [R1+0xe08], R14 ;  /* 0x000e080e01007387 */ /* 0x0001e20000100a00 */
[C---:B------:R-:W-:Y:S03]  /*65d00*/  HMMA.16816.F32 R48, R32.reuse, R50, R4 ;  /* 0x000000322030723c */ /* 0x040fe60000001804 */
[----:B0-----:R-:W4:Y:S04]  /*65d10*/  LDL.LU.64 R14, [R1+0x35a0] ;  /* 0x0035a000010e7983 */ /* 0x001f280000300a00 */
[----:B------:R-:W4:Y:S04]  /*65d20*/  LDL.LU.64 R12, [R1+0x3598] ;  /* 0x00359800010c7983 */ /* 0x000f280000300a00 */
[----:B------:R-:W-:Y:S04]  /*65d30*/  STL.64 [R1+0xdf0], R8 ;  /* 0x000df00801007387 */ /* 0x000fe80000100a00 */
[----:B------:R0:W-:Y:S04]  /*65d40*/  STL.64 [R1+0xdf8], R10 ;  /* 0x000df80a01007387 */ /* 0x0001e80000100a00 */
[----:B0-----:R-:W4:Y:S04]  /*65d50*/  LDL.LU.64 R10, [R1+0x3590] ;  /* 0x00359000010a7983 */ /* 0x001f280000300a00 */
[----:B------:R-:W4:Y:S04]  /*65d60*/  LDL.LU.64 R8, [R1+0x3588] ;  /* 0x0035880001087983 */ /* 0x000f280000300a00 */
[----:B------:R-:W4:Y:S04]  /*65d70*/  LDL.LU.64 R6, [R1+0x3580] ;  /* 0x0035800001067983 */ /* 0x000f280000300a00 */
[----:B------:R-:W4:Y:S01]  /*65d80*/  LDL.LU.64 R4, [R1+0x3578] ;  /* 0x0035780001047983 */ /* 0x000f220000300a00 */
[C---:B---3--:R-:W-:Y:S03]  /*65d90*/  HMMA.16816.F32 R28, R32.reuse, R36, R28 ;  /* 0x00000024201c723c */ /* 0x048fe6000000181c */
[----:B------:R-:W-:Y:S03]  /*65da0*/  STL.64 [R1+0xde0], R48 ;  /* 0x000de03001007387 */ /* 0x000fe60000100a00 */
[C---:B------:R-:W-:Y:S01]  /*65db0*/  HMMA.16816.F32 R36, R32.reuse, R38, R44 ;  /* 0x000000262024723c */ /* 0x040fe2000000182c */
[----:B------:R0:W-:Y:S04]  /*65dc0*/  STL.64 [R1+0xde8], R50 ;  /* 0x000de83201007387 */ /* 0x0001e80000100a00 */
[----:B0-----:R-:W3:Y:S04]  /*65dd0*/  LDL.LU.64 R50, [R1+0x3570] ;  /* 0x0035700001327983 */ /* 0x001ee80000300a00 */
[----:B------:R-:W3:Y:S01]  /*65de0*/  LDL.LU.64 R48, [R1+0x3568] ;  /* 0x0035680001307983 */ /* 0x000ee20000300a00 */
[C---:B------:R-:W-:Y:S07]  /*65df0*/  HMMA.16816.F32 R40, R32.reuse, R20, R40 ;  /* 0x000000142028723c */ /* 0x040fee0000001828 */
        /* <DEDUP_REMOVED lines=37> */
[C---:B------:R-:W-:Y:S06]  /*66050*/  HMMA.16816.F32 R44, R32.reuse, R36, R44 ;  /* 0x00000024202c723c */ /* 0x040fec000000182c */
[C---:B------:R-:W-:Y:S05]  /*66060*/  HMMA.16816.F32 R28, R32.reuse, R38, R40 ;  /* 0x00000026201c723c */ /* 0x040fea0000001828 */
[----:B------:R-:W-:Y:S04]  /*66070*/  STL.64 [R1+0xd70], R52 ;  /* 0x000d703401007387 */ /* 0x000fe80000100a00 */
[----:B------:R-:W-:Y:S04]  /*66080*/  STL.64 [R1+0xd78], R54 ;  /* 0x000d783601007387 */ /* 0x000fe80000100a00 */
[----:B------:R0:W-:Y:S04]  /*66090*/  STL.64 [R1+0xd60], R48 ;  /* 0x000d603001007387 */ /* 0x0001e80000100a00 */
[----:B------:R1:W-:Y:S04]  /*660a0*/  STL.64 [R1+0xd68], R50 ;  /* 0x000d683201007387 */ /* 0x0003e80000100a00 */
[----:B------:R-:W-:Y:S04]  /*660b0*/  STL.64 [R1+0xd50], R44 ;  /* 0x000d502c01007387 */ /* 0x000fe80000100a00 */
[----:B------:R-:W-:Y:S04]  /*660c0*/  STL.64 [R1+0xd58], R46 ;  /* 0x000d582e01007387 */ /* 0x000fe80000100a00 */
[----:B------:R3:W-:Y:S04]  /*660d0*/  STL.64 [R1+0xd40], R28 ;  /* 0x000d401c01007387 */ /* 0x0007e80000100a00 */
[----:B------:R3:W-:Y:S01]  /*660e0*/  STL.64 [R1+0xd48], R30 ;  /* 0x000d481e01007387 */ /* 0x0007e20000100a00 */
[C---:B--2---:R-:W-:Y:S06]  /*660f0*/  HMMA.16816.F32 R24, R32.reuse, R16, R24 ;  /* 0x000000102018723c */ /* 0x044fec0000001818 */
[----:B------:R-:W-:-:S15]  /*66100*/  HMMA.16816.F32 R16, R32, R18, R20 ;  /* 0x000000122010723c */ /* 0x000fde0000001814 */
[----:B------:R-:W-:-:S02]  /*66110*/  NOP ;  /* 0x0000000000007918 */ /* 0x000fc40000000000 */
[----:B------:R-:W-:Y:S04]  /*66120*/  STL.64 [R1+0xd30], R24 ;  /* 0x000d301801007387 */ /* 0x000fe80000100a00 */
[----:B------:R-:W-:Y:S04]  /*66130*/  STL.64 [R1+0xd38], R26 ;  /* 0x000d381a01007387 */ /* 0x000fe80000100a00 */
[----:B------:R2:W-:Y:S04]  /*66140*/  STL.64 [R1+0xd20], R16 ;  /* 0x000d201001007387 */ /* 0x0005e80000100a00 */
[----:B------:R2:W-:Y:S01]  /*66150*/  STL.64 [R1+0xd28], R18 ;  /* 0x000d281201007387 */ /* 0x0005e20000100a00 */
[C---:B----4-:R-:W-:Y:S06]  /*66160*/  HMMA.16816.F32 R12, R32.reuse, R4, R12 ;  /* 0x00000004200c723c */ /* 0x050fec000000180c */
[C---:B------:R-:W-:Y:S06]  /*66170*/  HMMA.16816.F32 R8, R32.reuse, R6, R8 ;  /* 0x000000062008723c */ /* 0x040fec0000001808 */
[----:B------:R-:W-:Y:S11]  /*66180*/  HMMA.16816.F32 R4, R32, R60, R56 ;  /* 0x0000003c2004723c */ /* 0x000ff60000001838 */
[----:B------:R-:W-:Y:S04]  /*66190*/  STL.64 [R1+0xd10], R12 ;  /* 0x000d100c01007387 */ /* 0x000fe80000100a00 */
[----:B------:R-:W-:Y:S04]  /*661a0*/  STL.64 [R1+0xd18], R14 ;  /* 0x000d180e01007387 */ /* 0x000fe80000100a00 */
[----:B------:R-:W4:Y:S04]  /*661b0*/  LDL.LU R40, [R1+0xbc0] ;  /* 0x000bc00001287983 */ /* 0x000f280000300800 */
[----:B------:R-:W-:Y:S04]  /*661c0*/  STL.64 [R1+0xd00], R8 ;  /* 0x000d000801007387 */ /* 0x000fe80000100a00 */
[----:B------:R-:W-:Y:S04]  /*661d0*/  STL.64 [R1+0xd08], R10 ;  /* 0x000d080a01007387 */ /* 0x000fe80000100a00 */
[----:B------:R-:W-:Y:S04]  /*661e0*/  STL.64 [R1+0xcf0], R4 ;  /* 0x000cf00401007387 */ /* 0x000fe80000100a00 */
[----:B------:R-:W-:Y:S04]  /*661f0*/  STL.64 [R1+0xcf8], R6 ;  /* 0x000cf80601007387 */ /* 0x000fe80000100a00 */
[----:B------:R-:W4:Y:S04]  /*66200*/  LDL.LU R41, [R1+0xbc4] ;  /* 0x000bc40001297983 */ /* 0x000f280000300800 */
[----:B------:R-:W3:Y:S04]  /*66210*/  LDL.LU R42, [R1+0xbc8] ;  /* 0x000bc800012a7983 */ /* 0x000ee80000300800 */
[----:B------:R-:W3:Y:S04]  /*66220*/  LDL.LU R43, [R1+0xbcc] ;  /* 0x000bcc00012b7983 */ /* 0x000ee80000300800 */
[----:B---3--:R-:W-:Y:S04]  /*66230*/  STL.64 [R1+0x3468], R42 ;  /* 0x0034682a01007387 */ /* 0x008fe80000100a00 */
[----:B----4-:R3:W-:Y:S04]  /*66240*/  STL.64 [R1+0x3460], R40 ;  /* 0x0034602801007387 */ /* 0x0107e80000100a00 */
[----:B0-----:R-:W4:Y:S04]  /*66250*/  LDL.LU R48, [R1+0xbe0] ;  /* 0x000be00001307983 */ /* 0x001f280000300800 */
[----:B------:R-:W4:Y:S04]  /*66260*/  LDL.LU R49, [R1+0xbe4] ;  /* 0x000be40001317983 */ /* 0x000f280000300800 */
[----:B-1----:R-:W2:Y:S04]  /*66270*/  LDL.LU R50, [R1+0xbe8] ;  /* 0x000be80001327983 */ /* 0x002ea80000300800 */
[----:B------:R-:W2:Y:S04]  /*66280*/  LDL.LU R51, [R1+0xbec] ;  /* 0x000bec0001337983 */ /* 0x000ea80000300800 */
[----:B--2---:R-:W-:Y:S04]  /*66290*/  STL.64 [R1+0x3478], R50 ;  /* 0x0034783201007387 */ /* 0x004fe80000100a00 */
[----:B----4-:R0:W-:Y:S04]  /*662a0*/  STL.64 [R1+0x3470], R48 ;  /* 0x0034703001007387 */ /* 0x0101e80000100a00 */
[----:B------:R-:W2:Y:S04]  /*662b0*/  LDL.LU R28, [R1+0xbf0] ;  /* 0x000bf000011c7983 */ /* 0x000ea80000300800 */
[----:B------:R-:W2:Y:S04]  /*662c0*/  LDL.LU R29, [R1+0xbf4] ;  /* 0x000bf400011d7983 */ /* 0x000ea80000300800 */
[----:B------:R-:W4:Y:S04]  /*662d0*/  LDL.LU R30, [R1+0xbf8] ;  /* 0x000bf800011e7983 */ /* 0x000f280000300800 */
[----:B------:R-:W4:Y:S04]  /*662e0*/  LDL.LU R31, [R1+0xbfc] ;  /* 0x000bfc00011f7983 */ /* 0x000f280000300800 */
[----:B----4-:R-:W-:Y:S04]  /*662f0*/  STL.64 [R1+0x3488], R30 ;  /* 0x0034881e01007387 */ /* 0x010fe80000100a00 */
[----:B--2---:R1:W-:Y:S04]  /*66300*/  STL.64 [R1+0x3480], R28 ;  /* 0x0034801c01007387 */ /* 0x0043e80000100a00 */
[----:B------:R-:W2:Y:S04]  /*66310*/  LDL.LU R16, [R1+0xc40] ;  /* 0x000c400001107983 */ /* 0x000ea80000300800 */
[----:B------:R-:W2:Y:S04]  /*66320*/  LDL.LU R17, [R1+0xc44] ;  /* 0x000c440001117983 */ /* 0x000ea80000300800 */
[----:B------:R-:W4:Y:S04]  /*66330*/  LDL.LU R18, [R1+0xc48] ;  /* 0x000c480001127983 */ /* 0x000f280000300800 */
[----:B------:R-:W4:Y:S04]  /*66340*/  LDL.LU R19, [R1+0xc4c] ;  /* 0x000c4c0001137983 */ /* 0x000f280000300800 */
[----:B----4-:R-:W-:Y:S04]  /*66350*/  STL.64 [R1+0x3498], R18 ;  /* 0x0034981201007387 */ /* 0x010fe80000100a00 */
[----:B--2---:R2:W-:Y:S04]  /*66360*/  STL.64 [R1+0x3490], R16 ;  /* 0x0034901001007387 */ /* 0x0045e80000100a00 */
[----:B------:R-:W4:Y:S04]  /*66370*/  LDL.LU R24, [R1+0xc70] ;  /* 0x000c700001187983 */ /* 0x000f280000300800 */
[----:B------:R-:W4:Y:S04]  /*66380*/  LDL.LU R25, [R1+0xc74] ;  /* 0x000c740001197983 */ /* 0x000f280000300800 */
[----:B------:R-:W3:Y:S04]  /*66390*/  LDL.LU R26, [R1+0xc78] ;  /* 0x000c7800011a7983 */ /* 0x000ee80000300800 */
[----:B------:R-:W3:Y:S04]  /*663a0*/  LDL.LU R27, [R1+0xc7c] ;  /* 0x000c7c00011b7983 */ /* 0x000ee80000300800 */
[----:B---3--:R3:W-:Y:S04]  /*663b0*/  STL.64 [R1+0x34a8], R26 ;  /* 0x0034a81a01007387 */ /* 0x0087e80000100a00 */
[----:B----4-:R4:W-:Y:S04]  /*663c0*/  STL.64 [R1+0x34a0], R24 ;  /* 0x0034a01801007387 */ /* 0x0109e80000100a00 */
[----:B------:R-:W2:Y:S04]  /*663d0*/  LDL.LU R52, [R1+0xc80] ;  /* 0x000c800001347983 */ /* 0x000ea80000300800 */
[----:B------:R-:W2:Y:S04]  /*663e0*/  LDL.LU R53, [R1+0xc84] ;  /* 0x000c840001357983 */ /* 0x000ea80000300800 */
[----:B------:R-:W3:Y:S04]  /*663f0*/  LDL.LU R54, [R1+0xc88] ;  /* 0x000c880001367983 */ /* 0x000ee80000300800 */
[----:B------:R-:W3:Y:S04]  /*66400*/  LDL.LU R55, [R1+0xc8c] ;  /* 0x000c8c0001377983 */ /* 0x000ee80000300800 */
[----:B---3--:R-:W-:Y:S04]  /*66410*/  STL.64 [R1+0x34b8], R54 ;  /* 0x0034b83601007387 */ /* 0x008fe80000100a00 */
[----:B--2---:R-:W-:Y:S04]  /*66420*/  STL.64 [R1+0x34b0], R52 ;  /* 0x0034b03401007387 */ /* 0x004fe80000100a00 */
[----:B------:R-:W2:Y:S04]  /*66430*/  LDL.LU R40, [R1+0xca0] ;  /* 0x000ca00001287983 */ /* 0x000ea80000300800 */
[----:B------:R-:W2:Y:S04]  /*66440*/  LDL.LU R41, [R1+0xca4] ;  /* 0x000ca40001297983 */ /* 0x000ea80000300800 */
[----:B------:R-:W3:Y:S04]  /*66450*/  LDL.LU R42, [R1+0xca8] ;  /* 0x000ca800012a7983 */ /* 0x000ee80000300800 */
[----:B------:R-:W3:Y:S01]  /*66460*/  LDL.LU R43, [R1+0xcac] ;  /* 0x000cac00012b7983 */ /* 0x000ee20000300800 */
[----:B0-----:R-:W-:-:S03]  /*66470*/  IMAD.MOV.U32 R49, RZ, RZ, R0 ;  /* 0x000000ffff317224 */ /* 0x001fc600078e0000 */
[----:B---3--:R-:W-:Y:S04]  /*66480*/  STL.64 [R1+0x34c8], R42 ;  /* 0x0034c82a01007387 */ /* 0x008fe80000100a00 */
[----:B--2---:R0:W-:Y:S04]  /*66490*/  STL.64 [R1+0x34c0], R40 ;  /* 0x0034c02801007387 */ /* 0x0041e80000100a00 */
[----:B------:R-:W2:Y:S04]  /*664a0*/  LDL R50, [R1+0x8] ;  /* 0x0000080001327983 */ /* 0x000ea80000100800 */
[----:B------:R-:W2:Y:S04]  /*664b0*/  LDL R51, [R1+0xc] ;  /* 0x00000c0001337983 */ /* 0x000ea80000100800 */
[----:B-1----:R-:W2:Y:S04]  /*664c0*/  LDL.LU R28, [R1+0xcb0] ;  /* 0x000cb000011c7983 */ /* 0x002ea80000300800 */
[----:B------:R-:W2:Y:S04]  /*664d0*/  LDL.LU R29, [R1+0xcb4] ;  /* 0x000cb400011d7983 */ /* 0x000ea80000300800 */
[----:B------:R-:W2:Y:S04]  /*664e0*/  LDL.LU R30, [R1+0xcb8] ;  /* 0x000cb800011e7983 */ /* 0x000ea80000300800 */
[----:B------:R-:W2:Y:S04]  /*664f0*/  LDL.LU R31, [R1+0xcbc] ;  /* 0x000cbc00011f7983 */ /* 0x000ea80000300800 */
[----:B------:R-:W3:Y:S04]  /*66500*/  LDL R48, [R1+0x10] ;  /* 0x0000100001307983 */ /* 0x000ee80000100800 */
[----:B------:R-:W2:Y:S04]  /*66510*/  LDL.LU R0, [R1+0x34d0] ;  /* 0x0034d00001007983 */ /* 0x000ea80000300800 */
[----:B------:R-:W3:Y:S04]  /*66520*/  LDL.LU R16, [R1+0xcc0] ;  /* 0x000cc00001107983 */ /* 0x000ee80000300800 */
[----:B------:R-:W3:Y:S04]  /*66530*/  LDL.LU R17, [R1+0xcc4] ;  /* 0x000cc40001117983 */ /* 0x000ee80000300800 */
[----:B------:R-:W3:Y:S04]  /*66540*/  LDL.LU R18, [R1+0xcc8] ;  /* 0x000cc80001127983 */ /* 0x000ee80000300800 */
[----:B------:R-:W3:Y:S04]  /*66550*/  LDL.LU R19, [R1+0xccc] ;  /* 0x000ccc0001137983 */ /* 0x000ee80000300800 */
[----:B------:R-:W3:Y:S04]  /*66560*/  LDL R26, [R1+0x18] ;  /* 0x00001800011a7983 */ /* 0x000ee80000100800 */
[----:B------:R-:W3:Y:S04]  /*66570*/  LDL R27, [R1+0x1c] ;  /* 0x00001c00011b7983 */ /* 0x000ee80000100800 */
[----:B----4-:R-:W4:Y:S04]  /*66580*/  LDL R24, [R1+0x20] ;  /* 0x0000200001187983 */ /* 0x010f280000100800 */
        /* <DEDUP_REMOVED lines=8> */
[----:B------:R-:W3:Y:S04]  /*66610*/  LDL.64 R60, [R1] ;  /* 0x00000000013c7983 */ /* 0x000ee80000100a00 */
        /* <DEDUP_REMOVED lines=28> */
[----:B--2---:R-:W-:-:S07]  /*667e0*/  IMAD.MOV.U32 R25, RZ, RZ, R0 ;  /* 0x000000ffff197224 */ /* 0x004fce00078e0000 */
[----:B----4-:R-:W-:-:S15]  /*667f0*/  HMMA.16816.F32 R40, R32, R24, R40 ;  /* 0x000000182028723c */ /* 0x010fde0000001828 */
[----:B------:R-:W-:-:S08]  /*66800*/  NOP ;  /* 0x0000000000007918 */ /* 0x000fd00000000000 */
[----:B------:R-:W-:Y:S04]  /*66810*/  STL.64 [R1+0xce0], R40 ;  /* 0x000ce02801007387 */ /* 0x000fe80000100a00 */
[----:B------:R0:W-:Y:S04]  /*66820*/  STL.64 [R1+0xce8], R42 ;  /* 0x000ce82a01007387 */ /* 0x0001e80000100a00 */
[----:B0-----:R-:W2:Y:S04]  /*66830*/  LDL.LU.64 R42, [R1+0x34c8] ;  /* 0x0034c800012a7983 */ /* 0x001ea80000300a00 */
[----:B------:R-:W2:Y:S01]  /*66840*/  LDL.LU.64 R40, [R1+0x34c0] ;  /* 0x0034c00001287983 */ /* 0x000ea20000300a00 */
[C---:B---3--:R-:W-:Y:S06]  /*66850*/  HMMA.16816.F32 R24, R32.reuse, R26, R52 ;  /* 0x0000001a2018723c */ /* 0x048fec0000001834 */
[C---:B------:R-:W-:Y:S06]  /*66860*/  HMMA.16816.F32 R16, R32.reuse, R48, R16 ;  /* 0x000000302010723c */ /* 0x040fec0000001810 */
[----:B------:R-:W-:Y:S01]  /*66870*/  HMMA.16816.F32 R48, R32, R50, R28 ;  /* 0x000000322030723c */ /* 0x000fe2000000181c */
[----:B------:R-:W3:Y:S04]  /*66880*/  LDL.LU.64 R54, [R1+0x34b8] ;  /* 0x0034b80001367983 */ /* 0x000ee80000300a00 */
[----:B------:R-:W3:Y:S01]  /*66890*/  LDL.LU.64 R52, [R1+0x34b0] ;  /* 0x0034b00001347983 */ /* 0x000ee20000300a00 */
[----:B------:R-:W-:-:S05]  /*668a0*/  IMAD.MOV.U32 R0, RZ, RZ, R61 ;  /* 0x000000ffff007224 */ /* 0x000fca00078e003d */
        /* <DEDUP_REMOVED lines=19> */
[----:B------:R-:W2:Y:S04]  /*669e0*/  LDL.LU.64 R40, [R1+0x3460] ;  /* 0x0034600001287983 */ /* 0x000ea80000300a00 */
[----:B------:R-:W3:Y:S02]  /*669f0*/  LDL.LU.64 R60, [R1+0x3458] ;  /* 0x00345800013c7983 */ /* 0x000ee40000300a00 */
[----:B---3--:R-:W-:-:S15]  /*66a00*/  HMMA.16816.F32 R56, R32, R60, R56 ;  /* 0x0000003c2038723c */ /* 0x008fde0000001838 */
[----:B------:R-:W-:-:S08]  /*66a10*/  NOP ;  /* 0x0000000000007918 */ /* 0x000fd00000000000 */
[----:B------:R-:W-:Y:S04]  /*66a20*/  STL.64 [R1+0xc90], R56 ;  /* 0x000c903801007387 */ /* 0x000fe80000100a00 */
[----:B------:R0:W-:Y:S04]  /*66a30*/  STL.64 [R1+0xc98], R58 ;  /* 0x000c983a01007387 */ /* 0x0001e80000100a00 */
[----:B0-----:R-:W3:Y:S04]  /*66a40*/  LDL.LU.64 R58, [R1+0x3450] ;  /* 0x00345000013a7983 */ /* 0x001ee80000300a00 */
[----:B------:R-:W4:Y:S01]  /*66a50*/  LDL.LU.64 R56, [R1+0x3448] ;  /* 0x0034480001387983 */ /* 0x000f220000300a00 */
[----:B---3--:R-:W-:-:S15]  /*66a60*/  HMMA.16816.F32 R52, R32, R58, R52 ;  /* 0x0000003a2034723c */ /* 0x008fde0000001834 */
[----:B------:R-:W-:-:S08]  /*66a70*/  NOP ;  /* 0x0000000000007918 */ /* 0x000fd00000000000 */
[----:B------:R-:W-:Y:S04]  /*66a80*/  STL.64 [R1+0xc80], R52 ;  /* 0x000c803401007387 */ /* 0x000fe80000100a00 */
[----:B------:R0:W-:Y:S04]  /*66a90*/  STL.64 [R1+0xc88], R54 ;  /* 0x000c883601007387 */ /* 0x0001e80000100a00 */
[----:B0-----:R-:W3:Y:S01]  /*66aa0*/  LDL.LU.64 R54, [R1+0x3440] ;  /* 0x0034400001367983 */ /* 0x001ee20000300a00 */
[C---:B----4-:R-:W-:Y:S06]  /*66ab0*/  HMMA.16816.F32 R24, R32.reuse, R56, R24 ;  /* 0x000000382018723c */ /* 0x050fec0000001818 */
[----:B------:R-:W-:Y:S01]  /*66ac0*/  HMMA.16816.F32 R4, R32, R2, R4 ;  /* 0x000000022004723c */ /* 0x000fe20000001804 */
[----:B------:R-:W4:-:S15]  /*66ad0*/  LDL.LU.64 R52, [R1+0x3438] ;  /* 0x0034380001347983 */ /* 0x000f1e0000300a00 */
[----:B------:R-:W-:-:S01]  /*66ae0*/  NOP ;  /* 0x0000000000007918 */ /* 0x000fc20000000000 */
[----:B------:R-:W-:Y:S04]  /*66af0*/  STL.64 [R1+0xc70], R24 ;  /* 0x000c701801007387 */ /* 0x000fe80000100a00 */
[----:B------:R0:W-:Y:S04]  /*66b00*/  STL.64 [R1+0xc78], R26 ;  /* 0x000c781a01007387 */ /* 0x0001e80000100a00 */
[----:B0-----:R-:W4:Y:S04]  /*66b10*/  LDL.LU.64 R26, [R1+0x3430] ;  /* 0x00343000011a7983 */ /* 0x001f280000300a00 */
[----:B------:R-:W4:Y:S04]  /*66b20*/  LDL.LU.64 R24, [R1+0x3428] ;  /* 0x0034280001187983 */ /* 0x000f280000300a00 */
[----:B------:R-:W-:Y:S04]  /*66b30*/  STL.64 [R1+0x30e8], R58 ;  /* 0x0030e83a01007387 */ /* 0x000fe80000100a00 */
[----:B------:R0:W-:Y:S04]  /*66b40*/  STL.64 [R1+0x30e0], R56 ;  /* 0x0030e03801007387 */ /* 0x0001e80000100a00 */
[----:B0-----:R-:W2:Y:S04]  /*66b50*/  LDL.LU R56, [R1+0xc00] ;  /* 0x000c000001387983 */ /* 0x001ea80000300800 */
[----:B------:R-:W2:Y:S04]  /*66b60*/  LDL.LU R57, [R1+0xc04] ;  /* 0x000c040001397983 */ /* 0x000ea80000300800 */
[----:B------:R-:W2:Y:S04]  /*66b70*/  LDL.LU R58, [R1+0xc08] ;  /* 0x000c0800013a7983 */ /* 0x000ea80000300800 */
[----:B------:R-:W2:Y:S01]  /*66b80*/  LDL.LU R59, [R1+0xc0c] ;  /* 0x000c0c00013b7983 */ /* 0x000ea20000300800 */
[----:B---3--:R-:W-:-:S15]  /*66b90*/  HMMA.16816.F32 R20, R32, R54, R20 ;  /* 0x000000362014723c */ /* 0x008fde0000001814 */
[----:B------:R-:W-:-:S08]  /*66ba0*/  NOP ;  /* 0x0000000000007918 */ /* 0x000fd00000000000 */
[----:B------:R-:W-:Y:S04]  /*66bb0*/  STL.64 [R1+0xc60], R20 ;  /* 0x000c601401007387 */ /* 0x000fe80000100a00 */
[----:B------:R0:W-:Y:S04]  /*66bc0*/  STL.64 [R1+0xc68], R22 ;  /* 0x000c681601007387 */ /* 0x0001e80000100a00 */
[----:B0-----:R-:W3:Y:S04]  /*66bd0*/  LDL.LU.64 R22, [R1+0x3420] ;  /* 0x0034200001167983 */ /* 0x001ee80000300a00 */
[----:B------:R-:W4:Y:S04]  /*66be0*/  LDL.LU.64 R20, [R1+0x3418] ;  /* 0x0034180001147983 */ /* 0x000f280000300a00 */
        /* <DEDUP_REMOVED lines=17> */
[----:B0-----:R-:W4:Y:S04]  /*66d00*/  LDL.LU R4, [R1+0xc10] ;  /* 0x000c100001047983 */ /* 0x001f280000300800 */
        /* <DEDUP_REMOVED lines=8> */
[----:B------:R-:W3:Y:S01]  /*66d90*/  LDL.LU.64 R12, [R1+0x33d8] ;  /* 0x0033d800010c7983 */ /* 0x000ee20000300a00 */
[----:B----4-:R-:W-:Y:S06]  /*66da0*/  HMMA.16816.F32 R4, R32, R10, R4 ;  /* 0x0000000a2004723c */ /* 0x010fec0000001804 */
[----:B------:R-:W-:Y:S04]  /*66db0*/  STL.64 [R1+0x3110], R10 ;  /* 0x0031100a01007387 */ /* 0x000fe80000100a00 */
[----:B------:R3:W-:-:S13]  /*66dc0*/  STL.64 [R1+0x3108], R8 ;  /* 0x0031080801007387 */ /* 0x0007da0000100a00 */
[----:B------:R-:W-:Y:S04]  /*66dd0*/  STL.64 [R1+0xc10], R4 ;  /* 0x000c100401007387 */ /* 0x000fe80000100a00 */
[----:B------:R2:W-:Y:S01]  /*66de0*/  STL.64 [R1+0xc18], R6 ;  /* 0x000c180601007387 */ /* 0x0005e20000100a00 */
[C---:B---3--:R-:W-:Y:S06]  /*66df0*/  HMMA.16816.F32 R8, R32.reuse, R12, R56 ;  /* 0x0000000c2008723c */ /* 0x048fec0000001838 */
        /* <DEDUP_REMOVED lines=16> */
[----:B-1----:R-:W-:Y:S01]  /*66f00*/  HMMA.16816.F32 R4, R32, R22, R36 ;  /* 0x000000162004723c */ /* 0x002fe20000001824 */
[----:B------:R-:W2:-:S15]  /*66f10*/  LDL.LU R16, [R1+0xb30] ;  /* 0x000b300001107983 */ /* 0x000e9e0000300800 */
[----:B------:R-:W-:-:S01]  /*66f20*/  NOP ;  /* 0x0000000000007918 */ /* 0x000fc20000000000 */
[----:B------:R0:W-:Y:S04]  /*66f30*/  STL.64 [R1+0xbc0], R8 ;  /* 0x000bc00801007387 */ /* 0x0001e80000100a00 */
[----:B------:R1:W-:Y:S04]  /*66f40*/  STL.64 [R1+0xbc8], R10 ;  /* 0x000bc80a01007387 */ /* 0x0003e80000100a00 */
[----:B------:R3:W-:Y:S04]  /*66f50*/  STL.64 [R1+0xbb0], R4 ;  /* 0x000bb00401007387 */ /* 0x0007e80000100a00 */
[----:B------:R4:W-:Y:S04]  /*66f60*/  STL.64 [R1+0xbb8], R6 ;  /* 0x000bb80601007387 */ /* 0x0009e80000100a00 */
        /* <DEDUP_REMOVED lines=29> */
[----:B-1----:R-:W2:Y:S04]  /*67140*/  LDL.LU R10, [R1+0x1308] ;  /* 0x00130800010a7983 */ /* 0x002ea80000300800 */
[----:B------:R-:W2:Y:S04]  /*67150*/  LDL.LU R11, [R1+0x130c] ;  /* 0x00130c00010b7983 */ /* 0x000ea80000300800 */
[----:B---3--:R-:W3:Y:S04]  /*67160*/  LDL.LU R4, [R1+0x12f0] ;  /* 0x0012f00001047983 */ /* 0x008ee80000300800 */
[----:B------:R-:W3:Y:S04]  /*67170*/  LDL.LU R5, [R1+0x12f4] ;  /* 0x0012f40001057983 */ /* 0x000ee80000300800 */
[----:B----4-:R-:W3:Y:S04]  /*67180*/  LDL.LU R6, [R1+0x12f8] ;  /* 0x0012f80001067983 */ /* 0x010ee80000300800 */
[----:B------:R-:W3:Y:S04]  /*67190*/  LDL.LU R7, [R1+0x12fc] ;  /* 0x0012fc0001077983 */ /* 0x000ee80000300800 */
[----:B------:R-:W4:Y:S04]  /*671a0*/  LDL.LU R56, [R1+0xb20] ;  /* 0x000b200001387983 */ /* 0x000f280000300800 */
[----:B------:R-:W4:Y:S04]  /*671b0*/  LDL.LU R57, [R1+0xb24] ;  /* 0x000b240001397983 */ /* 0x000f280000300800 */
[----:B------:R-:W4:Y:S04]  /*671c0*/  LDL.LU R58, [R1+0xb28] ;  /* 0x000b2800013a7983 */ /* 0x000f280000300800 */
[----:B------:R-:W4:Y:S04]  /*671d0*/  LDL.LU R59, [R1+0xb2c] ;  /* 0x000b2c00013b7983 */ /* 0x000f280000300800 */
[----:B------:R-:W-:Y:S04]  /*671e0*/  STL.64 [R1+0x3090], R22 ;  /* 0x0030901601007387 */ /* 0x000fe80000100a00 */
[----:B------:R0:W-:Y:S04]  /*671f0*/  STL.64 [R1+0x3088], R20 ;  /* 0x0030881401007387 */ /* 0x0001e80000100a00 */
[----:B0-----:R-:W4:Y:S04]  /*67200*/  LDL.LU R20, [R1+0xb40] ;  /* 0x000b400001147983 */ /* 0x001f280000300800 */
[----:B------:R-:W4:Y:S04]  /*67210*/  LDL.LU R21, [R1+0xb44] ;  /* 0x000b440001157983 */ /* 0x000f280000300800 */
[----:B------:R-:W4:Y:S04]  /*67220*/  LDL.LU R22, [R1+0xb48] ;  /* 0x000b480001167983 */ /* 0x000f280000300800 */
[----:B------:R-:W4:Y:S01]  /*67230*/  LDL.LU R23, [R1+0xb4c] ;  /* 0x000b4c0001177983 */ /* 0x000f220000300800 */
[C---:B--2---:R-:W-:Y:S06]  /*67240*/  HMMA.16816.F32 R36, R32.reuse, R26, R36 ;  /* 0x0000001a2024723c */ /* 0x044fec0000001824 */
[----:B------:R-:W-:-:S15]  /*67250*/  HMMA.16816.F32 R48, R32, R24, R48 ;  /* 0x000000182030723c */ /* 0x000fde0000001830 */
[----:B------:R-:W-:-:S08]  /*67260*/  NOP ;  /* 0x0000000000007918 */ /* 0x000fd00000000000 */
[----:B------:R-:W-:Y:S04]  /*67270*/  STL.64 [R1+0xba0], R48 ;  /* 0x000ba03001007387 */ /* 0x000fe80000100a00 */
[----:B------:R0:W-:Y:S04]  /*67280*/  STL.64 [R1+0xba8], R50 ;  /* 0x000ba83201007387 */ /* 0x0001e80000100a00 */
[----:B0-----:R-:W3:Y:S04]  /*67290*/  LDL.LU.64 R50, [R1+0x33d0] ;  /* 0x0033d00001327983 */ /* 0x001ee80000300a00 */
[----:B------:R-:W2:Y:S04]  /*672a0*/  LDL.LU.64 R48, [R1+0x33c8] ;  /* 0x0033c80001307983 */ /* 0x000ea80000300a00 */
[----:B------:R-:W-:Y:S04]  /*672b0*/  STL.64 [R1+0xb90], R36 ;  /* 0x000b902401007387 */ /* 0x000fe80000100a00 */
[----:B------:R0:W-:Y:S04]  /*672c0*/  STL.64 [R1+0xb98], R38 ;  /* 0x000b982601007387 */ /* 0x0001e80000100a00 */
[----:B0-----:R-:W4:Y:S04]  /*672d0*/  LDL.LU.64 R38, [R1+0x33c0] ;  /* 0x0033c00001267983 */ /* 0x001f280000300a00 */
[----:B------:R-:W3:Y:S04]  /*672e0*/  LDL.LU.64 R36, [R1+0x33b8] ;  /* 0x0033b80001247983 */ /* 0x000ee80000300a00 */
        /* <DEDUP_REMOVED lines=8> */
[----:B------:R-:W-:-:S02]  /*67370*/  NOP ;  /* 0x0000000000007918 */ /* 0x000fc40000000000 */
[----:B------:R-:W-:Y:S04]  /*67380*/  STL.64 [R1+0xb80], R44 ;  /* 0x000b802c01007387 */ /* 0x000fe80000100a00 */
[----:B------:R0:W-:Y:S04]  /*67390*/  STL.64 [R1+0xb88], R46 ;  /* 0x000b882e01007387 */ /* 0x0001e80000100a00 */
[----:B0-----:R-:W3:Y:S04]  /*673a0*/  LDL.LU.64 R46, [R1+0x33b0] ;  /* 0x0033b000012e7983 */ /* 0x001ee80000300a00 */
[----:B------:R-:W4:Y:S04]  /*673b0*/  LDL.LU.64 R44, [R1+0x33a8] ;  /* 0x0033a800012c7983 */ /* 0x000f280000300a00 */
[----:B------:R-:W-:Y:S04]  /*673c0*/  STL.64 [R1+0xb70], R40 ;  /* 0x000b702801007387 */ /* 0x000fe80000100a00 */
[----:B------:R0:W-:Y:S04]  /*673d0*/  STL.64 [R1+0xb78], R42 ;  /* 0x000b782a01007387 */ /* 0x0001e80000100a00 */
[----:B0-----:R-:W3:Y:S04]  /*673e0*/  LDL.LU.64 R42, [R1+0x33a0] ;  /* 0x0033a000012a7983 */ /* 0x001ee80000300a00 */
[----:B------:R-:W3:Y:S04]  /*673f0*/  LDL.LU.64 R40, [R1+0x3398] ;  /* 0x0033980001287983 */ /* 0x000ee80000300a00 */
[----:B------:R-:W-:Y:S04]  /*67400*/  STL.64 [R1+0x3048], R38 ;  /* 0x0030482601007387 */ /* 0x000fe80000100a00 */
[----:B------:R0:W-:Y:S04]  /*67410*/  STL.64 [R1+0x3040], R36 ;  /* 0x0030402401007387 */ /* 0x0001e80000100a00 */
[----:B0-----:R-:W3:Y:S04]  /*67420*/  LDL.LU R36, [R1+0xb60] ;  /* 0x000b600001247983 */ /* 0x001ee80000300800 */
[----:B------:R-:W3:Y:S04]  /*67430*/  LDL.LU R37, [R1+0xb64] ;  /* 0x000b640001257983 */ /* 0x000ee80000300800 */
[----:B------:R-:W3:Y:S04]  /*67440*/  LDL.LU R38, [R1+0xb68] ;  /* 0x000b680001267983 */ /* 0x000ee80000300800 */
[----:B------:R-:W3:Y:S01]  /*67450*/  LDL.LU R39, [R1+0xb6c] ;  /* 0x000b6c0001277983 */ /* 0x000ee20000300800 */
[C---:B--2---:R-:W-:Y:S06]  /*67460*/  HMMA.16816.F32 R8, R32.reuse, R48, R8 ;  /* 0x000000302008723c */ /* 0x044fec0000001808 */
[C---:B------:R-:W-:Y:S06]  /*67470*/  HMMA.16816.F32 R4, R32.reuse, R50, R4 ;  /* 0x000000322004723c */ /* 0x040fec0000001804 */
[C---:B----4-:R-:W-:Y:S06]  /*67480*/  HMMA.16816.F32 R20, R32.reuse, R44, R20 ;  /* 0x0000002c2014723c */ /* 0x050fec0000001814 */
[C---:B---3--:R-:W-:Y:S06]  /*67490*/  HMMA.16816.F32 R16, R32.reuse, R46, R16 ;  /* 0x0000002e2010723c */ /* 0x048fec0000001810 */
[C---:B------:R-:W-:Y:S06]  /*674a0*/  HMMA.16816.F32 R24, R32.reuse, R42, R24 ;  /* 0x0000002a2018723c */ /* 0x040fec0000001818 */
[----:B------:R-:W-:Y:S01]  /*674b0*/  HMMA.16816.F32 R36, R32, R40, R36 ;  /* 0x000000282024723c */ /* 0x000fe20000001824 */
[----:B------:R-:W-:-:S15]  /*674c0*/  STL.64 [R1+0x3020], R42 ;  /* 0x0030202a01007387 */ /* 0x000fde0000100a00 */
[----:B------:R-:W-:-:S07]  /*674d0*/  NOP ;  /* 0x0000000000007918 */ /* 0x000fce0000000000 */
        /* <DEDUP_REMOVED lines=17> */
[----:B0-----:R-:W-:Y:S02]  /*675f0*/  HMMA.16816.F32 R4, R32, R52, R56 ;  /* 0x000000342004723c */ /* 0x001fe40000001838 */
[----:B------:R-:W2:-:S15]  /*67600*/  LDL.LU R58, [R1+0x40] ;  /* 0x00004000013a7983 */ /* 0x000e9e0000300800 */
[----:B------:R-:W-:-:S06]  /*67610*/  NOP ;  /* 0x0000000000007918 */ /* 0x000fcc0000000000 */
[----:B------:R0:W-:Y:S04]  /*67620*/  STL.64 [R1+0xb20], R4 ;  /* 0x000b200401007387 */ /* 0x0001e80000100a00 */
[----:B------:R1:W-:Y:S04]  /*67630*/  STL.64 [R1+0xb28], R6 ;  /* 0x000b280601007387 */ /* 0x0003e80000100a00 */
[----:B------:R-:W2:Y:S04]  /*67640*/  LDL.LU R59, [R1+0x44] ;  /* 0x00004400013b7983 */ /* 0x000ea80000300800 */
[----:B0-----:R-:W3:Y:S04]  /*67650*/  LDL.LU R4, [R1+0x770] ;  /* 0x0007700001047983 */ /* 0x001ee80000300800 */
[----:B------:R-:W3:Y:S04]  /*67660*/  LDL.LU R5, [R1+0x774] ;  /* 0x0007740001057983 */ /* 0x000ee80000300800 */
[----:B-1----:R-:W4:Y:S04]  /*67670*/  LDL.LU R6, [R1+0x778] ;  /* 0x0007780001067983 */ /* 0x002f280000300800 */
[----:B------:R-:W4:Y:S04]  /*67680*/  LDL.LU R7, [R1+0x77c] ;  /* 0x00077c0001077983 */ /* 0x000f280000300800 */
[----:B----4-:R-:W-:Y:S04]  /*67690*/  STL.64 [R1+0x3190], R6 ;  /* 0x0031900601007387 */ /* 0x010fe80000100a00 */
[----:B---3--:R0:W-:Y:S04]  /*676a0*/  STL.64 [R1+0x3188], R4 ;  /* 0x0031880401007387 */ /* 0x0081e80000100a00 */
[----:B------:R-:W3:Y:S04]  /*676b0*/  LDL.LU R56, [R1+0x48] ;  /* 0x0000480001387983 */ /* 0x000ee80000300800 */
[----:B------:R-:W3:Y:S04]  /*676c0*/  LDL.LU R57, [R1+0x4c] ;  /* 0x00004c0001397983 */ /* 0x000ee80000300800 */
[----:B--2---:R1:W-:Y:S01]  /*676d0*/  STL.64 [R1+0x31a0], R58 ;  /* 0x0031a03a01007387 */ /* 0x0043e20000100a00 */
[----:B------:R-:W-:-:S02]  /*676e0*/  IMAD R30, R30, 0x100, R14 ;  /* 0x000001001e1e7824 */ /* 0x000fc400078e020e */
[----:B------:R-:W-:Y:S01]  /*676f0*/  IMAD R31, R31, 0x100, R15 ;  /* 0x000001001f1f7824 */ /* 0x000fe200078e020f */
[----:B---3--:R-:W-:Y:S04]  /*67700*/  STL.64 [R1+0x3198], R56 ;  /* 0x0031983801007387 */ /* 0x008fe80000100a00 */
[----:B------:R-:W2:Y:S04]  /*67710*/  LDL.LU R14, [R1+0x50] ;  /* 0x00005000010e7983 */ /* 0x000ea80000300800 */
[----:B------:R-:W2:Y:S04]  /*67720*/  LDL.LU R15, [R1+0x54] ;  /* 0x00005400010f7983 */ /* 0x000ea80000300800 */
[----:B------:R-:W3:Y:S04]  /*67730*/  LDL.LU R16, [R1+0x7b0] ;  /* 0x0007b00001107983 */ /* 0x000ee80000300800 */
[----:B------:R-:W3:Y:S04]  /*67740*/  LDL.LU R17, [R1+0x7b4] ;  /* 0x0007b40001117983 */ /* 0x000ee80000300800 */
[----:B------:R-:W4:Y:S04]  /*67750*/  LDL.LU R18, [R1+0x7b8] ;  /* 0x0007b80001127983 */ /* 0x000f280000300800 */
[----:B------:R-:W4:Y:S01]  /*67760*/  LDL.LU R19, [R1+0x7bc] ;  /* 0x0007bc0001137983 */ /* 0x000f220000300800 */
[----:B------:R-:W-:-:S02]  /*67770*/  IMAD R28, R28, 0x100, R12 ;  /* 0x000001001c1c7824 */ /* 0x000fc400078e020c */
[----:B------:R-:W-:Y:S01]  /*67780*/  IMAD R29, R29, 0x100, R13 ;  /* 0x000001001d1d7824 */ /* 0x000fe200078e020d */
[----:B----4-:R-:W-:Y:S04]  /*67790*/  STL.64 [R1+0x31b0], R18 ;  /* 0x0031b01201007387 */ /* 0x010fe80000100a00 */
[----:B---3--:R3:W-:Y:S04]  /*677a0*/  STL.64 [R1+0x31a8], R16 ;  /* 0x0031a81001007387 */ /* 0x0087e80000100a00 */
[----:B------:R-:W4:Y:S04]  /*677b0*/  LDL.LU R12, [R1+0x58] ;  /* 0x00005800010c7983 */ /* 0x000f280000300800 */
[----:B------:R-:W4:Y:S04]  /*677c0*/  LDL.LU R13, [R1+0x5c] ;  /* 0x00005c00010d7983 */ /* 0x000f280000300800 */
[----:B--2---:R-:W-:Y:S04]  /*677d0*/  STL.64 [R1+0x31c0], R14 ;  /* 0x0031c00e01007387 */ /* 0x004fe80000100a00 */
[----:B----4-:R2:W-:Y:S04]  /*677e0*/  STL.64 [R1+0x31b8], R12 ;  /* 0x0031b80c01007387 */ /* 0x0105e80000100a00 */
        /* <DEDUP_REMOVED lines=10> */
[----:B------:R-:W4:Y:S04]  /*67890*/  LDL.LU R38, [R1+0x7f8] ;  /* 0x0007f80001267983 */ /* 0x000f280000300800 */
[----:B------:R-:W4:Y:S04]  /*678a0*/  LDL.LU R39, [R1+0x7fc] ;  /* 0x0007fc0001277983 */ /* 0x000f280000300800 */
[----:B----4-:R-:W-:Y:S04]  /*678b0*/  STL.64 [R1+0x31e0], R38 ;  /* 0x0031e02601007387 */ /* 0x010fe80000100a00 */
[----:B---3--:R-:W-:Y:S04]  /*678c0*/  STL.64 [R1+0x31d8], R36 ;  /* 0x0031d82401007387 */ /* 0x008fe80000100a00 */
[----:B------:R-:W3:Y:S04]  /*678d0*/  LDL.LU R24, [R1+0x68] ;  /* 0x0000680001187983 */ /* 0x000ee80000300800 */
[----:B------:R-:W3:Y:S04]  /*678e0*/  LDL.LU R25, [R1+0x6c] ;  /* 0x00006c0001197983 */ /* 0x000ee80000300800 */
[----:B--2---:R-:W-:Y:S04]  /*678f0*/  STL.64 [R1+0x31f0], R26 ;  /* 0x0031f01a01007387 */ /* 0x004fe80000100a00 */
[----:B---3--:R2:W-:Y:S04]  /*67900*/  STL.64 [R1+0x31e8], R24 ;  /* 0x0031e81801007387 */ /* 0x0085e80000100a00 */
[----:B------:R-:W3:Y:S04]  /*67910*/  LDL.LU R46, [R1+0x70] ;  /* 0x00007000012e7983 */ /* 0x000ee80000300800 */
[----:B------:R-:W3:Y:S04]  /*67920*/  LDL.LU R47, [R1+0x74] ;  /* 0x00007400012f7983 */ /* 0x000ee80000300800 */
[----:B------:R-:W4:Y:S04]  /*67930*/  LDL.LU R48, [R1+0x830] ;  /* 0x0008300001307983 */ /* 0x000f280000300800 */
[----:B------:R-:W4:Y:S04]  /*67940*/  LDL.LU R49, [R1+0x834] ;  /* 0x0008340001317983 */ /* 0x000f280000300800 */
[----:B------:R-:W2:Y:S04]  /*67950*/  LDL.LU R50, [R1+0x838] ;  /* 0x0008380001327983 */ /* 0x000ea80000300800 */
[----:B------:R-:W2:Y:S04]  /*67960*/  LDL.LU R51, [R1+0x83c] ;  /* 0x00083c0001337983 */ /* 0x000ea80000300800 */
[----:B--2---:R2:W-:Y:S04]  /*67970*/  STL.64 [R1+0x3200], R50 ;  /* 0x0032003201007387 */ /* 0x0045e80000100a00 */
[----:B----4-:R-:W-:Y:S04]  /*67980*/  STL.64 [R1+0x31f8], R48 ;  /* 0x0031f83001007387 */ /* 0x010fe80000100a00 */
[----:B------:R-:W4:Y:S04]  /*67990*/  LDL.LU R44, [R1+0x78] ;  /* 0x00007800012c7983 */ /* 0x000f280000300800 */
[----:B------:R-:W4:Y:S04]  /*679a0*/  LDL.LU R45, [R1+0x7c] ;  /* 0x00007c00012d7983 */ /* 0x000f280000300800 */
[----:B---3--:R-:W-:Y:S04]  /*679b0*/  STL.64 [R1+0x3210], R46 ;  /* 0x0032102e01007387 */ /* 0x008fe80000100a00 */
[----:B----4-:R3:W-:Y:S04]  /*679c0*/  STL.64 [R1+0x3208], R44 ;  /* 0x0032082c01007387 */ /* 0x0107e80000100a00 */
[----:B------:R-:W4:Y:S04]  /*679d0*/  LDL.LU R32, [R1+0x850] ;  /* 0x0008500001207983 */ /* 0x000f280000300800 */
[----:B------:R-:W4:Y:S04]  /*679e0*/  LDL.LU R33, [R1+0x854] ;  /* 0x0008540001217983 */ /* 0x000f280000300800 */
[----:B------:R-:W2:Y:S04]  /*679f0*/  LDL.LU R34, [R1+0x858] ;  /* 0x0008580001227983 */ /* 0x000ea80000300800 */
[----:B------:R-:W2:Y:S04]  /*67a00*/  LDL.LU R35, [R1+0x85c] ;  /* 0x00085c0001237983 */ /* 0x000ea80000300800 */
[----:B--2---:R-:W-:Y:S04]  /*67a10*/  STL.64 [R1+0x3220], R34 ;  /* 0x0032202201007387 */ /* 0x004fe80000100a00 */
[----:B----4-:R2:W-:Y:S04]  /*67a20*/  STL.64 [R1+0x3218], R32 ;  /* 0x0032182001007387 */ /* 0x0105e80000100a00 */
[----:B0-----:R-:W4:Y:S04]  /*67a30*/  LDL.LU R4, [R1+0x870] ;  /* 0x0008700001047983 */ /* 0x001f280000300800 */
[----:B------:R-:W4:Y:S04]  /*67a40*/  LDL.LU R5, [R1+0x874] ;  /* 0x0008740001057983 */ /* 0x000f280000300800 */
[----:B------:R-:W3:Y:S04]  /*67a50*/  LDL.LU R6, [R1+0x878] ;  /* 0x0008780001067983 */ /* 0x000ee80000300800 */
[----:B------:R-:W3:Y:S04]  /*67a60*/  LDL.LU R7, [R1+0x87c] ;  /* 0x00087c0001077983 */ /* 0x000ee80000300800 */
[----:B---3--:R0:W-:Y:S04]  /*67a70*/  STL.64 [R1+0x3230], R6 ;  /* 0x0032300601007387 */ /* 0x0081e80000100a00 */
[----:B----4-:R3:W-:Y:S04]  /*67a80*/  STL.64 [R1+0x3228], R4 ;  /* 0x0032280401007387 */ /* 0x0107e80000100a00 */
[----:B-1----:R-:W4:Y:S04]  /*67a90*/  LDL.LU R58, [R1+0x88] ;  /* 0x00008800013a7983 */ /* 0x002f280000300800 */
[----:B------:R-:W4:Y:S04]  /*67aa0*/  LDL.LU R59, [R1+0x8c] ;  /* 0x00008c00013b7983 */ /* 0x000f280000300800 */
        /* <DEDUP_REMOVED lines=8> */
[----:B----4-:R-:W-:Y:S04]  /*67b30*/  STL.64 [R1+0x3250], R58 ;  /* 0x0032503a01007387 */ /* 0x010fe80000100a00 */
[----:B--2---:R1:W-:Y:S04]  /*67b40*/  STL.64 [R1+0x3248], R56 ;  /* 0x0032483801007387 */ /* 0x0043e80000100a00 */
[----:B------:R-:W2:Y:S04]  /*67b50*/  LDL.LU R12, [R1+0x8b0] ;  /* 0x0008b000010c7983 */ /* 0x000ea80000300800 */
[----:B------:R-:W2:Y:S04]  /*67b60*/  LDL.LU R13, [R1+0x8b4] ;  /* 0x0008b400010d7983 */ /* 0x000ea80000300800 */
[----:B------:R-:W3:Y:S04]  /*67b70*/  LDL.LU R14, [R1+0x8b8] ;  /* 0x0008b800010e7983 */ /* 0x000ee80000300800 */
[----:B------:R-:W3:Y:S04]  /*67b80*/  LDL.LU R15, [R1+0x8bc] ;  /* 0x0008bc00010f7983 */ /* 0x000ee80000300800 */
[----:B---3--:R3:W-:Y:S04]  /*67b90*/  STL.64 [R1+0x3260], R14 ;  /* 0x0032600e01007387 */ /* 0x0087e80000100a00 */
[----:B--2---:R-:W-:Y:S04]  /*67ba0*/  STL.64 [R1+0x3258], R12 ;  /* 0x0032580c01007387 */ /* 0x004fe80000100a00 */
[----:B------:R-:W2:Y:S04]  /*67bb0*/  LDL.LU R22, [R1+0x98] ;  /* 0x0000980001167983 */ /* 0x000ea80000300800 */
[----:B------:R-:W2:Y:S04]  /*67bc0*/  LDL.LU R23, [R1+0x9c] ;  /* 0x00009c0001177983 */ /* 0x000ea80000300800 */
        /* <DEDUP_REMOVED lines=8> */
[----:B---3--:R-:W-:Y:S04]  /*67c50*/  STL.64 [R1+0x3280], R26 ;  /* 0x0032801a01007387 */ /* 0x008fe80000100a00 */
[----:B----4-:R3:W-:Y:S04]  /*67c60*/  STL.64 [R1+0x3278], R24 ;  /* 0x0032781801007387 */ /* 0x0107e80000100a00 */
[----:B------:R-:W4:Y:S04]  /*67c70*/  LDL.LU R50, [R1+0xa8] ;  /* 0x0000a80001327983 */ /* 0x000f280000300800 */
[----:B------:R-:W4:Y:S04]  /*67c80*/  LDL.LU R51, [R1+0xac] ;  /* 0x0000ac0001337983 */ /* 0x000f280000300800 */
[----:B------:R-:W2:Y:S04]  /*67c90*/  LDL.LU R44, [R1+0x910] ;  /* 0x00091000012c7983 */ /* 0x000ea80000300800 */
[----:B------:R-:W2:Y:S04]  /*67ca0*/  LDL.LU R45, [R1+0x914] ;  /* 0x00091400012d7983 */ /* 0x000ea80000300800 */
[----:B------:R-:W3:Y:S04]  /*67cb0*/  LDL.LU R46, [R1+0x918] ;  /* 0x00091800012e7983 */ /* 0x000ee80000300800 */
[----:B------:R-:W3:Y:S04]  /*67cc0*/  LDL.LU R47, [R1+0x91c] ;  /* 0x00091c00012f7983 */ /* 0x000ee80000300800 */
[----:B---3--:R3:W-:Y:S04]  /*67cd0*/  STL.64 [R1+0x3290], R46 ;  /* 0x0032902e01007387 */ /* 0x0087e80000100a00 */
[----:B--2---:R2:W-:Y:S04]  /*67ce0*/  STL.64 [R1+0x3288], R44 ;  /* 0x0032882c01007387 */ /* 0x0045e80000100a00 */
[----:B------:R-:W3:Y:S04]  /*67cf0*/  LDL.LU R48, [R1+0xb0] ;  /* 0x0000b00001307983 */ /* 0x000ee80000300800 */
[----:B------:R-:W3:Y:S04]  /*67d00*/  LDL.LU R49, [R1+0xb4] ;  /* 0x0000b40001317983 */ /* 0x000ee80000300800 */
[----:B----4-:R-:W-:Y:S04]  /*67d10*/  STL.64 [R1+0x32a0], R50 ;  /* 0x0032a03201007387 */ /* 0x010fe80000100a00 */
[----:B---3--:R-:W-:Y:S04]  /*67d20*/  STL.64 [R1+0x3298], R48 ;  /* 0x0032983001007387 */ /* 0x008fe80000100a00 */
[----:B------:R-:W3:Y:S04]  /*67d30*/  LDL.LU R32, [R1+0x930] ;  /* 0x0009300001207983 */ /* 0x000ee80000300800 */
[----:B------:R-:W3:Y:S04]  /*67d40*/  LDL.LU R33, [R1+0x934] ;  /* 0x0009340001217983 */ /* 0x000ee80000300800 */
[----:B------:R-:W4:Y:S04]  /*67d50*/  LDL.LU R34, [R1+0x938] ;  /* 0x0009380001227983 */ /* 0x000f280000300800 */
[----:B------:R-:W4:Y:S04]  /*67d60*/  LDL.LU R35, [R1+0x93c] ;  /* 0x00093c0001237983 */ /* 0x000f280000300800 */
[----:B----4-:R-:W-:Y:S04]  /*67d70*/  STL.64 [R1+0x32b0], R34 ;  /* 0x0032b02201007387 */ /* 0x010fe80000100a00 */
[----:B---3--:R3:W-:Y:S04]  /*67d80*/  STL.64 [R1+0x32a8], R32 ;  /* 0x0032a82001007387 */ /* 0x0087e80000100a00 */
[----:B0-----:R-:W4:Y:S04]  /*67d90*/  LDL.LU R6, [R1+0xb8] ;  /* 0x0000b80001067983 */ /* 0x001f280000300800 */
[----:B------:R-:W4:Y:S04]  /*67da0*/  LDL.LU R7, [R1+0xbc] ;  /* 0x0000bc0001077983 */ /* 0x000f280000300800 */
[----:B------:R-:W2:Y:S04]  /*67db0*/  LDL.LU R4, [R1+0xc0] ;  /* 0x0000c00001047983 */ /* 0x000ea80000300800 */
[----:B------:R-:W2:Y:S04]  /*67dc0*/  LDL.LU R5, [R1+0xc4] ;  /* 0x0000c40001057983 */ /* 0x000ea80000300800 */
[----:B----4-:R0:W-:Y:S04]  /*67dd0*/  STL.64 [R1+0x32c0], R6 ;  /* 0x0032c00601007387 */ /* 0x0101e80000100a00 */
[----:B--2---:R-:W-:Y:S04]  /*67de0*/  STL.64 [R1+0x32b8], R4 ;  /* 0x0032b80401007387 */ /* 0x004fe80000100a00 */
[----:B-1----:R-:W2:Y:S04]  /*67df0*/  LDL.LU R56, [R1+0x970] ;  /* 0x0009700001387983 */ /* 0x002ea80000300800 */
        /* <DEDUP_REMOVED lines=15> */
[----:B--2---:R2:W-:Y:S04]  /*67ef0*/  STL.64 [R1+0x32f0], R14 ;  /* 0x0032f00e01007387 */ /* 0x0045e80000100a00 */
[----:B----4-:R4:W-:Y:S04]  /*67f00*/  STL.64 [R1+0x32e8], R12 ;  /* 0x0032e80c01007387 */ /* 0x0109e80000100a00 */
[----:B------:R-:W3:Y:S04]  /*67f10*/  LDL.LU R24, [R1+0x9b0] ;  /* 0x0009b00001187983 */ /* 0x000ee80000300800 */
[----:B------:R-:W3:Y:S04]  /*67f20*/  LDL.LU R25, [R1+0x9b4] ;  /* 0x0009b40001197983 */ /* 0x000ee80000300800 */
[----:B------:R-:W2:Y:S04]  /*67f30*/  LDL.LU R26, [R1+0x9b8] ;  /* 0x0009b800011a7983 */ /* 0x000ea80000300800 */
[----:B------:R-:W2:Y:S04]  /*67f40*/  LDL.LU R27, [R1+0x9bc] ;  /* 0x0009bc00011b7983 */ /* 0x000ea80000300800 */
[----:B--2---:R-:W-:Y:S04]  /*67f50*/  STL.64 [R1+0x3300], R26 ;  /* 0x0033001a01007387 */ /* 0x004fe80000100a00 */
[----:B---3--:R-:W-:Y:S04]  /*67f60*/  STL.64 [R1+0x32f8], R24 ;  /* 0x0032f81801007387 */ /* 0x008fe80000100a00 */
[----:B------:R-:W2:Y:S04]  /*67f70*/  LDL.LU R46, [R1+0xd8] ;  /* 0x0000d800012e7983 */ /* 0x000ea80000300800 */
[----:B------:R-:W2:Y:S04]  /*67f80*/  LDL.LU R47, [R1+0xdc] ;  /* 0x0000dc00012f7983 */ /* 0x000ea80000300800 */
        /* <DEDUP_REMOVED lines=8> */
[----:B----4-:R4:W-:Y:S04]  /*68010*/  STL.64 [R1+0x3320], R34 ;  /* 0x0033202201007387 */ /* 0x0109e80000100a00 */
[----:B---3--:R-:W-:Y:S04]  /*68020*/  STL.64 [R1+0x3318], R32 ;  /* 0x0033182001007387 */ /* 0x008fe80000100a00 */
[----:B0-----:R-:W3:Y:S04]  /*68030*/  LDL.LU R6, [R1+0xe8] ;  /* 0x0000e80001067983 */ /* 0x001ee80000300800 */
[----:B------:R-:W3:Y:S04]  /*68040*/  LDL.LU R7, [R1+0xec] ;  /* 0x0000ec0001077983 */ /* 0x000ee80000300800 */
        /* <DEDUP_REMOVED lines=8> */
[----:B---3--:R-:W-:Y:S04]  /*680d0*/  STL.64 [R1+0x3340], R6 ;  /* 0x0033400601007387 */ /* 0x008fe80000100a00 */
[----:B--2---:R1:W-:Y:S04]  /*680e0*/  STL.64 [R1+0x3338], R4 ;  /* 0x0033380401007387 */ /* 0x0043e80000100a00 */
[----:B------:R-:W2:Y:S04]  /*680f0*/  LDL.LU R20, [R1+0xa30] ;  /* 0x000a300001147983 */ /* 0x000ea80000300800 */
[----:B------:R-:W2:Y:S04]  /*68100*/  LDL.LU R21, [R1+0xa34] ;  /* 0x000a340001157983 */ /* 0x000ea80000300800 */
[----:B------:R-:W3:Y:S04]  /*68110*/  LDL.LU R22, [R1+0xa38] ;  /* 0x000a380001167983 */ /* 0x000ee80000300800 */
[----:B------:R-:W3:Y:S04]  /*68120*/  LDL.LU R23, [R1+0xa3c] ;  /* 0x000a3c0001177983 */ /* 0x000ee80000300800 */
[----:B---3--:R3:W-:Y:S04]  /*68130*/  STL.64 [R1+0x3350], R22 ;  /* 0x0033501601007387 */ /* 0x0087e80000100a00 */
[----:B--2---:R2:W-:Y:S04]  /*68140*/  STL.64 [R1+0x3348], R20 ;  /* 0x0033481401007387 */ /* 0x0045e80000100a00 */
[----:B------:R-:W4:Y:S04]  /*68150*/  LDL.LU R14, [R1+0xf8] ;  /* 0x0000f800010e7983 */ /* 0x000f280000300800 */
[----:B------:R-:W4:Y:S04]  /*68160*/  LDL.LU R15, [R1+0xfc] ;  /* 0x0000fc00010f7983 */ /* 0x000f280000300800 */
        /* <DEDUP_REMOVED lines=10> */
[----:B------:R-:W4:Y:S04]  /*68210*/  LDL.LU R34, [R1+0x108] ;  /* 0x0001080001227983 */ /* 0x000f280000300800 */
[----:B------:R-:W4:Y:S04]  /*68220*/  LDL.LU R35, [R1+0x10c] ;  /* 0x00010c0001237983 */ /* 0x000f280000300800 */
[----:B0-----:R-:W2:Y:S04]  /*68230*/  LDL.LU R56, [R1+0xa90] ;  /* 0x000a900001387983 */ /* 0x001ea80000300800 */
[----:B------:R-:W2:Y:S04]  /*68240*/  LDL.LU R57, [R1+0xa94] ;  /* 0x000a940001397983 */ /* 0x000ea80000300800 */
[----:B------:R-:W3:Y:S04]  /*68250*/  LDL.LU R58, [R1+0xa98] ;  /* 0x000a9800013a7983 */ /* 0x000ee80000300800 */
[----:B------:R-:W3:Y:S04]  /*68260*/  LDL.LU R59, [R1+0xa9c] ;  /* 0x000a9c00013b7983 */ /* 0x000ee80000300800 */
[----:B---3--:R0:W-:Y:S04]  /*68270*/  STL.64 [R1+0x3380], R58 ;  /* 0x0033803a01007387 */ /* 0x0081e80000100a00 */
[----:B--2---:R-:W-:Y:S04]  /*68280*/  STL.64 [R1+0x3378], R56 ;  /* 0x0033783801007387 */ /* 0x004fe80000100a00 */
[----:B------:R-:W2:Y:S04]  /*68290*/  LDL.LU R32, [R1+0x110] ;  /* 0x0001100001207983 */ /* 0x000ea80000300800 */
[----:B------:R-:W2:Y:S04]  /*682a0*/  LDL.LU R33, [R1+0x114] ;  /* 0x0001140001217983 */ /* 0x000ea80000300800 */
[----:B----4-:R-:W-:Y:S04]  /*682b0*/  STL.64 [R1+0x3390], R34 ;  /* 0x0033902201007387 */ /* 0x010fe80000100a00 */
[----:B--2---:R2:W-:Y:S04]  /*682c0*/  STL.64 [R1+0x3388], R32 ;  /* 0x0033882001007387 */ /* 0x0045e80000100a00 */
[----:B-1----:R-:W3:Y:S04]  /*682d0*/  LDL.LU R4, [R1+0xab0] ;  /* 0x000ab00001047983 */ /* 0x002ee80000300800 */
[----:B------:R-:W3:Y:S04]  /*682e0*/  LDL.LU R5, [R1+0xab4] ;  /* 0x000ab40001057983 */ /* 0x000ee80000300800 */
[----:B------:R-:W3:Y:S04]  /*682f0*/  LDL.LU R6, [R1+0xab8] ;  /* 0x000ab80001067983 */ /* 0x000ee80000300800 */
[----:B------:R-:W3:Y:S04]  /*68300*/  LDL.LU R7, [R1+0xabc] ;  /* 0x000abc0001077983 */ /* 0x000ee80000300800 */
        /* <DEDUP_REMOVED lines=8> */
[----:B0-----:R-:W4:Y:S04]  /*68390*/  LDL.LU R58, [R1+0x130] ;  /* 0x00013000013a7983 */ /* 0x001f280000300800 */
[----:B------:R-:W4:Y:S04]  /*683a0*/  LDL.LU R59, [R1+0x134] ;  /* 0x00013400013b7983 */ /* 0x000f280000300800 */
        /* <DEDUP_REMOVED lines=30> */
[----:B------:R-:W-:Y:S02]  /*68590*/  F2FP.F16.E4M3.UNPACK_B R30, R30 ;  /* 0x0000001eff1e723e */ /* 0x000fe400020006ff */
[----:B------:R-:W-:Y:S01]  /*685a0*/  F2FP.F16.E4M3.UNPACK_B R31, R31 ;  /* 0x0000001fff1f723e */ /* 0x000fe200020006ff */
[----:B------:R-:W2:Y:S04]  /*685b0*/  LDL.LU R8, [R1+0x790] ;  /* 0x0007900001087983 */ /* 0x000ea80000300800 */
[----:B------:R-:W2:Y:S04]  /*685c0*/  LDL.LU R9, [R1+0x794] ;  /* 0x0007940001097983 */ /* 0x000ea80000300800 */
[----:B------:R-:W2:Y:S04]  /*685d0*/  LDL.LU R10, [R1+0x798] ;  /* 0x00079800010a7983 */ /* 0x000ea80000300800 */
[----:B------:R-:W2:Y:S04]  /*685e0*/  LDL.LU R11, [R1+0x79c] ;  /* 0x00079c00010b7983 */ /* 0x000ea80000300800 */
[----:B------:R0:W-:Y:S04]  /*685f0*/  STL.64 [R1+0x3120], R54 ;  /* 0x0031203601007387 */ /* 0x0001e80000100a00 */
[----:B0-----:R-:W2:Y:S04]  /*68600*/  LDL.LU R54, [R1+0x80] ;  /* 0x0000800001367983 */ /* 0x001ea80000300800 */
[----:B------:R-:W2:Y:S04]  /*68610*/  LDL.LU R55, [R1+0x84] ;  /* 0x0000840001377983 */ /* 0x000ea80000300800 */
[----:B------:R-:W-:Y:S01]  /*68620*/  STL.64 [R1+0x3118], R52 ;  /* 0x0031183401007387 */ /* 0x000fe20000100a00 */
        /* <DEDUP_REMOVED lines=14> */
[----:B------:R-:W2:Y:S04]  /*68710*/  LDL.LU.64 R44, [R1+0x3368] ;  /* 0x00336800012c7983 */ /* 0x000ea80000300a00 */
[----:B------:R-:W3:Y:S04]  /*68720*/  LDL.LU.64 R14, [R1+0x3360] ;  /* 0x00336000010e7983 */ /* 0x000ee80000300a00 */
[----:B------:R-:W2:Y:S04]  /*68730*/  LDL.LU.64 R12, [R1+0x3358] ;  /* 0x00335800010c7983 */ /* 0x000ea80000300a00 */
[----:B------:R-:W-:Y:S04]  /*68740*/  STL.64 [R1+0xad0], R20 ;  /* 0x000ad01401007387 */ /* 0x000fe80000100a00 */
[----:B------:R0:W-:Y:S04]  /*68750*/  STL.64 [R1+0xad8], R22 ;  /* 0x000ad81601007387 */ /* 0x0001e80000100a00 */
[----:B0-----:R-:W3:Y:S04]  /*68760*/  LDL.LU.64 R22, [R1+0x3350] ;  /* 0x0033500001167983 */ /* 0x001ee80000300a00 */
[----:B------:R-:W3:Y:S01]  /*68770*/  LDL.LU.64 R20, [R1+0x3348] ;  /* 0x0033480001147983 */ /* 0x000ee20000300a00 */
[----:B----4-:R-:W-:-:S15]  /*68780*/  HMMA.16816.F32 R4, R28, R32, R4 ;  /* 0x000000201c04723c */ /* 0x010fde0000001804 */
[----:B------:R-:W-:-:S08]  /*68790*/  NOP ;  /* 0x0000000000007918 */ /* 0x000fd00000000000 */
[----:B------:R-:W-:Y:S04]  /*687a0*/  STL.64 [R1+0xab0], R4 ;  /* 0x000ab00401007387 */ /* 0x000fe80000100a00 */
[----:B------:R0:W-:Y:S04]  /*687b0*/  STL.64 [R1+0xab8], R6 ;  /* 0x000ab80601007387 */ /* 0x0001e80000100a00 */
[----:B0-----:R-:W4:Y:S04]  /*687c0*/  LDL.LU.64 R6, [R1+0x3340] ;  /* 0x0033400001067983 */ /* 0x001f280000300a00 */
[----:B------:R-:W4:Y:S01]  /*687d0*/  LDL.LU.64 R4, [R1+0x3338] ;  /* 0x0033380001047983 */ /* 0x000f220000300a00 */
[C---:B------:R-:W-:Y:S03]  /*687e0*/  HMMA.16816.F32 R32, R28.reuse, R34, R56 ;  /* 0x000000221c20723c */ /* 0x040fe60000001838 */
[----:B------:R-:W4:Y:S04]  /*687f0*/  LDL.LU.64 R58, [R1+0x3330] ;  /* 0x00333000013a7983 */ /* 0x000f280000300a00 */
[----:B------:R-:W4:Y:S01]  /*68800*/  LDL.LU.64 R56, [R1+0x3328] ;  /* 0x0033280001387983 */ /* 0x000f220000300a00 */
[C---:B--2---:R-:W-:Y:S06]  /*68810*/  HMMA.16816.F32 R44, R28.reuse, R12, R44 ;  /* 0x0000000c1c2c723c */ /* 0x044fec000000182c */
[C---:B---3--:R-:W-:Y:S09]  /*68820*/  HMMA.16816.F32 R12, R28.reuse, R14, R24 ;  /* 0x0000000e1c0c723c */ /* 0x048ff20000001818 */
[----:B------:R-:W-:Y:S04]  /*68830*/  STL.64 [R1+0xa90], R32 ;  /* 0x000a902001007387 */ /* 0x000fe80000100a00 */
[----:B------:R0:W-:Y:S04]  /*68840*/  STL.64 [R1+0xa98], R34 ;  /* 0x000a982201007387 */ /* 0x0001e80000100a00 */
[----:B0-----:R-:W2:Y:S04]  /*68850*/  LDL.LU.64 R34, [R1+0x3320] ;  /* 0x0033200001227983 */ /* 0x001ea80000300a00 */
[----:B------:R-:W2:Y:S04]  /*68860*/  LDL.LU.64 R32, [R1+0x3318] ;  /* 0x0033180001207983 */ /* 0x000ea80000300a00 */
[----:B------:R-:W-:Y:S04]  /*68870*/  STL.64 [R1+0xa70], R44 ;  /* 0x000a702c01007387 */ /* 0x000fe80000100a00 */
[----:B------:R0:W-:Y:S04]  /*68880*/  STL.64 [R1+0xa78], R46 ;  /* 0x000a782e01007387 */ /* 0x0001e80000100a00 */
[----:B0-----:R-:W3:Y:S04]  /*68890*/  LDL.LU.64 R46, [R1+0x3310] ;  /* 0x00331000012e7983 */ /* 0x001ee80000300a00 */
[----:B------:R-:W2:Y:S04]  /*688a0*/  LDL.LU.64 R44, [R1+0x3308] ;  /* 0x00330800012c7983 */ /* 0x000ea80000300a00 */
[----:B------:R-:W3:Y:S04]  /*688b0*/  LDL.LU.64 R26, [R1+0x3300] ;  /* 0x00330000011a7983 */ /* 0x000ee80000300a00 */
[----:B------:R-:W3:Y:S04]  /*688c0*/  LDL.LU.64 R24, [R1+0x32f8] ;  /* 0x0032f80001187983 */ /* 0x000ee80000300a00 */
        /* <DEDUP_REMOVED lines=17> */
[C---:B--2---:R-:W-:Y:S06]  /*689e0*/  HMMA.16816.F32 R32, R28.reuse, R44, R32 ;  /* 0x0000002c1c20723c */ /* 0x044fec0000001820 */
[C---:B---3--:R-:W-:Y:S06]  /*689f0*/  HMMA.16816.F32 R44, R28.reuse, R46, R48 ;  /* 0x0000002e1c2c723c */ /* 0x048fec0000001830 */
[C---:B------:R-:W-:Y:S11]  /*68a00*/  HMMA.16816.F32 R24, R28.reuse, R12, R24 ;  /* 0x0000000c1c18723c */ /* 0x040ff60000001818 */
        /* <DEDUP_REMOVED lines=14> */
[C---:B----4-:R-:W-:Y:S03]  /*68af0*/  HMMA.16816.F32 R12, R28.reuse, R14, R20 ;  /* 0x0000000e1c0c723c */ /* 0x050fe60000001814 */
[----:B------:R-:W4:Y:S04]  /*68b00*/  LDL.LU.64 R22, [R1+0x3270] ;  /* 0x0032700001167983 */ /* 0x000f280000300a00 */
[----:B------:R-:W4:Y:S01]  /*68b10*/  LDL.LU.64 R20, [R1+0x3268] ;  /* 0x0032680001147983 */ /* 0x000f220000300a00 */
[----:B------:R-:W-:-:S15]  /*68b20*/  HMMA.16816.F32 R56, R28, R4, R56 ;  /* 0x000000041c38723c */ /* 0x000fde0000001838 */
        /* <DEDUP_REMOVED lines=36> */
[----:B------:R-:W4:Y:S01]  /*68d70*/  LDL.LU.64 R36, [R1+0x31d8] ;  /* 0x0031d80001247983 */ /* 0x000f220000300a00 */
[C---:B------:R-:W-:Y:S06]  /*68d80*/  HMMA.16816.F32 R12, R28.reuse, R56, R12 ;  /* 0x000000381c0c723c */ /* 0x040fec000000180c */
[C---:B------:R-:W-:Y:S01]  /*68d90*/  HMMA.16816.F32 R56, R28.reuse, R58, R16 ;  /* 0x0000003a1c38723c */ /* 0x040fe20000001810 */
[----:B------:R-:W-:Y:S04]  /*68da0*/  STL.64 [R1+0x8d0], R20 ;  /* 0x0008d01401007387 */ /* 0x000fe80000100a00 */
[----:B------:R0:W-:Y:S04]  /*68db0*/  STL.64 [R1+0x8d8], R22 ;  /* 0x0008d81601007387 */ /* 0x0001e80000100a00 */
[----:B0-----:R-:W4:Y:S04]  /*68dc0*/  LDL.LU.64 R22, [R1+0x31d0] ;  /* 0x0031d00001167983 */ /* 0x001f280000300a00 */
[----:B------:R-:W4:Y:S04]  /*68dd0*/  LDL.LU.64 R20, [R1+0x31c8] ;  /* 0x0031c80001147983 */ /* 0x000f280000300a00 */
[----:B------:R-:W-:Y:S04]  /*68de0*/  STL.64 [R1+0x8b0], R12 ;  /* 0x0008b00c01007387 */ /* 0x000fe80000100a00 */
[----:B------:R0:W-:Y:S01]  /*68df0*/  STL.64 [R1+0x8b8], R14 ;  /* 0x0008b80e01007387 */ /* 0x0001e20000100a00 */
[C---:B------:R-:W-:Y:S03]  /*68e00*/  HMMA.16816.F32 R52, R28.reuse, R54, R4 ;  /* 0x000000361c34723c */ /* 0x040fe60000001804 */
        /* <DEDUP_REMOVED lines=11> */
[----:B------:R2:W-:Y:S02]  /*68ec0*/  STL.64 [R1+0x878], R54 ;  /* 0x0008783601007387 */ /* 0x0005e40000100a00 */
[C---:B--2---:R-:W-:Y:S06]  /*68ed0*/  HMMA.16816.F32 R52, R28.reuse, R44, R32 ;  /* 0x0000002c1c34723c */ /* 0x044fec0000001820 */
[----:B---3--:R-:W-:-:S15]  /*68ee0*/  HMMA.16816.F32 R44, R28, R46, R48 ;  /* 0x0000002e1c2c723c */ /* 0x008fde0000001830 */
[----:B------:R-:W-:-:S02]  /*68ef0*/  NOP ;  /* 0x0000000000007918 */ /* 0x000fc40000000000 */
[----:B------:R-:W-:Y:S04]  /*68f00*/  STL.64 [R1+0x850], R52 ;  /* 0x0008503401007387 */ /* 0x000fe80000100a00 */
[----:B------:R-:W-:Y:S04]  /*68f10*/  STL.64 [R1+0x858], R54 ;  /* 0x0008583601007387 */ /* 0x000fe80000100a00 */
[----:B------:R-:W-:Y:S04]  /*68f20*/  STL.64 [R1+0x830], R44 ;  /* 0x0008302c01007387 */ /* 0x000fe80000100a00 */
[----:B------:R-:W-:Y:S01]  /*68f30*/  STL.64 [R1+0x838], R46 ;  /* 0x0008382e01007387 */ /* 0x000fe20000100a00 */
[C---:B----4-:R-:W-:Y:S06]  /*68f40*/  HMMA.16816.F32 R32, R28.reuse, R24, R40 ;  /* 0x000000181c20723c */ /* 0x050fec0000001828 */
[----:B------:R-:W-:-:S15]  /*68f50*/  HMMA.16816.F32 R24, R28, R26, R36 ;  /* 0x0000001a1c18723c */ /* 0x000fde0000001824 */
[----:B------:R-:W-:-:S02]  /*68f60*/  NOP ;  /* 0x0000000000007918 */ /* 0x000fc40000000000 */
[----:B------:R-:W-:Y:S04]  /*68f70*/  STL.64 [R1+0x810], R32 ;  /* 0x0008102001007387 */ /* 0x000fe80000100a00 */
[----:B------:R-:W-:Y:S04]  /*68f80*/  STL.64 [R1+0x818], R34 ;  /* 0x0008182201007387 */ /* 0x000fe80000100a00 */
[----:B------:R-:W-:Y:S04]  /*68f90*/  STL.64 [R1+0x7f0], R24 ;  /* 0x0007f01801007387 */ /* 0x000fe80000100a00 */
[----:B------:R-:W-:Y:S01]  /*68fa0*/  STL.64 [R1+0x7f8], R26 ;  /* 0x0007f81a01007387 */ /* 0x000fe20000100a00 */
[C---:B------:R-:W-:Y:S06]  /*68fb0*/  HMMA.16816.F32 R20, R28.reuse, R12, R20 ;  /* 0x0000000c1c14723c */ /* 0x040fec0000001814 */
[C---:B------:R-:W-:Y:S06]  /*68fc0*/  HMMA.16816.F32 R12, R28.reuse, R14, R16 ;  /* 0x0000000e1c0c723c */ /* 0x040fec0000001810 */
[C---:B------:R-:W-:Y:S06]  /*68fd0*/  HMMA.16816.F32 R8, R28.reuse, R56, R8 ;  /* 0x000000381c08723c */ /* 0x040fec0000001808 */
[C---:B------:R-:W-:Y:S05]  /*68fe0*/  HMMA.16816.F32 R4, R28.reuse, R58, R4 ;  /* 0x0000003a1c04723c */ /* 0x040fea0000001804 */
[----:B------:R0:W-:Y:S04]  /*68ff0*/  STL.64 [R1+0x7d0], R20 ;  /* 0x0007d01401007387 */ /* 0x0001e80000100a00 */
[----:B------:R1:W-:Y:S04]  /*69000*/  STL.64 [R1+0x7d8], R22 ;  /* 0x0007d81601007387 */ /* 0x0003e80000100a00 */
[----:B------:R-:W-:Y:S04]  /*69010*/  STL.64 [R1+0x7b0], R12 ;  /* 0x0007b00c01007387 */ /* 0x000fe80000100a00 */
[----:B------:R-:W-:Y:S04]  /*69020*/  STL.64 [R1+0x7b8], R14 ;  /* 0x0007b80e01007387 */ /* 0x000fe80000100a00 */
[----:B0-----:R-:W2:Y:S04]  /*69030*/  LDL.LU R20, [R1+0x5b0] ;  /* 0x0005b00001147983 */ /* 0x001ea80000300800 */
[----:B------:R-:W-:Y:S04]  /*69040*/  STL.64 [R1+0x790], R8 ;  /* 0x0007900801007387 */ /* 0x000fe80000100a00 */
[----:B------:R-:W-:Y:S04]  /*69050*/  STL.64 [R1+0x798], R10 ;  /* 0x0007980a01007387 */ /* 0x000fe80000100a00 */
[----:B------:R-:W-:Y:S04]  /*69060*/  STL.64 [R1+0x770], R4 ;  /* 0x0007700401007387 */ /* 0x000fe80000100a00 */
[----:B------:R0:W-:Y:S04]  /*69070*/  STL.64 [R1+0x778], R6 ;  /* 0x0007780601007387 */ /* 0x0001e80000100a00 */
[----:B------:R-:W2:Y:S04]  /*69080*/  LDL.LU R21, [R1+0x5b4] ;  /* 0x0005b40001157983 */ /* 0x000ea80000300800 */
[----:B-1----:R-:W3:Y:S04]  /*69090*/  LDL.LU R22, [R1+0x5b8] ;  /* 0x0005b80001167983 */ /* 0x002ee80000300800 */
[----:B------:R-:W3:Y:S04]  /*690a0*/  LDL.LU R23, [R1+0x5bc] ;  /* 0x0005bc0001177983 */ /* 0x000ee80000300800 */
        /* <DEDUP_REMOVED lines=10> */
[----:B------:R-:W4:Y:S04]  /*69150*/  LDL.LU R50, [R1+0x658] ;  /* 0x0006580001327983 */ /* 0x000f280000300800 */
[----:B------:R-:W4:Y:S04]  /*69160*/  LDL.LU R51, [R1+0x65c] ;  /* 0x00065c0001337983 */ /* 0x000f280000300800 */
[----:B----4-:R4:W-:Y:S04]  /*69170*/  STL.64 [R1+0x3150], R50 ;  /* 0x0031503201007387 */ /* 0x0109e80000100a00 */
[----:B---3--:R3:W-:Y:S04]  /*69180*/  STL.64 [R1+0x3148], R48 ;  /* 0x0031483001007387 */ /* 0x0087e80000100a00 */
[----:B0-----:R-:W2:Y:S04]  /*69190*/  LDL.LU R6, [R1+0x8] ;  /* 0x0000080001067983 */ /* 0x001ea80000300800 */
[----:B------:R-:W2:Y:S04]  /*691a0*/  LDL.LU R7, [R1+0xc] ;  /* 0x00000c0001077983 */ /* 0x000ea80000300800 */
[----:B------:R-:W4:Y:S04]  /*691b0*/  LDL.LU R8, [R1+0x690] ;  /* 0x0006900001087983 */ /* 0x000f280000300800 */
[----:B------:R-:W4:Y:S04]  /*691c0*/  LDL.LU R9, [R1+0x694] ;  /* 0x0006940001097983 */ /* 0x000f280000300800 */
[----:B------:R-:W3:Y:S04]  /*691d0*/  LDL.LU R10, [R1+0x698] ;  /* 0x00069800010a7983 */ /* 0x000ee80000300800 */
[----:B------:R-:W3:Y:S04]  /*691e0*/  LDL.LU R11, [R1+0x69c] ;  /* 0x00069c00010b7983 */ /* 0x000ee80000300800 */
[----:B---3--:R-:W-:Y:S04]  /*691f0*/  STL.64 [R1+0x3160], R10 ;  /* 0x0031600a01007387 */ /* 0x008fe80000100a00 */
[----:B----4-:R-:W-:Y:S04]  /*69200*/  STL.64 [R1+0x3158], R8 ;  /* 0x0031580801007387 */ /* 0x010fe80000100a00 */
[----:B------:R-:W3:Y:S04]  /*69210*/  LDL.LU R4, [R1+0x10] ;  /* 0x0000100001047983 */ /* 0x000ee80000300800 */
[----:B------:R-:W3:Y:S04]  /*69220*/  LDL.LU R5, [R1+0x14] ;  /* 0x0000140001057983 */ /* 0x000ee80000300800 */
[----:B--2---:R-:W-:Y:S04]  /*69230*/  STL.64 [R1+0x3170], R6 ;  /* 0x0031700601007387 */ /* 0x004fe80000100a00 */
[----:B---3--:R-:W-:Y:S04]  /*69240*/  STL.64 [R1+0x3168], R4 ;  /* 0x0031680401007387 */ /* 0x008fe80000100a00 */
[----:B------:R-:W2:Y:S04]  /*69250*/  LDL.LU R34, [R1+0x18] ;  /* 0x0000180001227983 */ /* 0x000ea80000300800 */
[----:B------:R-:W2:Y:S04]  /*69260*/  LDL.LU R35, [R1+0x1c] ;  /* 0x00001c0001237983 */ /* 0x000ea80000300800 */
[----:B-1----:R-:W3:Y:S04]  /*69270*/  LDL.LU R20, [R1+0x6d0] ;  /* 0x0006d00001147983 */ /* 0x002ee80000300800 */
[----:B------:R-:W3:Y:S04]  /*69280*/  LDL.LU R21, [R1+0x6d4] ;  /* 0x0006d40001157983 */ /* 0x000ee80000300800 */
[----:B------:R-:W4:Y:S04]  /*69290*/  LDL.LU R22, [R1+0x6d8] ;  /* 0x0006d80001167983 */ /* 0x000f280000300800 */
[----:B------:R-:W4:Y:S04]  /*692a0*/  LDL.LU R23, [R1+0x6dc] ;  /* 0x0006dc0001177983 */ /* 0x000f280000300800 */
[----:B----4-:R-:W-:Y:S04]  /*692b0*/  STL.64 [R1+0x3180], R22 ;  /* 0x0031801601007387 */ /* 0x010fe80000100a00 */
[----:B---3--:R0:W-:Y:S04]  /*692c0*/  STL.64 [R1+0x3178], R20 ;  /* 0x0031781401007387 */ /* 0x0081e80000100a00 */
[----:B------:R-:W3:Y:S04]  /*692d0*/  LDL.LU R32, [R1+0x20] ;  /* 0x0000200001207983 */ /* 0x000ee80000300800 */
[----:B------:R-:W3:Y:S04]  /*692e0*/  LDL.LU R33, [R1+0x24] ;  /* 0x0000240001217983 */ /* 0x000ee80000300800 */
[----:B------:R-:W3:Y:S04]  /*692f0*/  LDL.LU R40, [R1+0x6f0] ;  /* 0x0006f00001287983 */ /* 0x000ee80000300800 */
[----:B------:R-:W3:Y:S04]  /*69300*/  LDL.LU R41, [R1+0x6f4] ;  /* 0x0006f40001297983 */ /* 0x000ee80000300800 */
[----:B------:R-:W3:Y:S04]  /*69310*/  LDL.LU R42, [R1+0x6f8] ;  /* 0x0006f800012a7983 */ /* 0x000ee80000300800 */
[----:B------:R-:W3:Y:S04]  /*69320*/  LDL.LU R43, [R1+0x6fc] ;  /* 0x0006fc00012b7983 */ /* 0x000ee80000300800 */
[----:B------:R-:W4:Y:S04]  /*69330*/  LDL.LU R50, [R1+0x28] ;  /* 0x0000280001327983 */ /* 0x000f280000300800 */
[----:B------:R-:W4:Y:S04]  /*69340*/  LDL.LU R51, [R1+0x2c] ;  /* 0x00002c0001337983 */ /* 0x000f280000300800 */
[----:B------:R-:W2:Y:S04]  /*69350*/  LDL.LU R48, [R1+0x30] ;  /* 0x0000300001307983 */ /* 0x000ea80000300800 */
[----:B------:R-:W2:Y:S04]  /*69360*/  LDL.LU R49, [R1+0x34] ;  /* 0x0000340001317983 */ /* 0x000ea80000300800 */
[----:B------:R-:W3:Y:S04]  /*69370*/  LDL.LU R14, [R1+0x38] ;  /* 0x00003800010e7983 */ /* 0x000ee80000300800 */
[----:B------:R-:W3:Y:S04]  /*69380*/  LDL.LU R15, [R1+0x3c] ;  /* 0x00003c00010f7983 */ /* 0x000ee80000300800 */
[----:B0-----:R-:W3:Y:S04]  /*69390*/  LDL.LU R20, [R1+0x750] ;  /* 0x0007500001147983 */ /* 0x001ee80000300800 */
        /* <DEDUP_REMOVED lines=35> */
[C---:B---3--:R-:W-:Y:S06]  /*695d0*/  HMMA.16816.F32 R12, R28.reuse, R14, R20 ;  /* 0x0000000e1c0c723c */ /* 0x048fec0000001814 */
[C---:B--2---:R-:W-:Y:S01]  /*695e0*/  HMMA.16816.F32 R4, R28.reuse, R48, R4 ;  /* 0x000000301c04723c */ /* 0x044fe20000001804 */
[----:B------:R-:W2:Y:S04]  /*695f0*/  LDL.LU.64 R22, [R1+0x3180] ;  /* 0x0031800001167983 */ /* 0x000ea80000300a00 */
[----:B------:R-:W2:Y:S01]  /*69600*/  LDL.LU.64 R20, [R1+0x3178] ;  /* 0x0031780001147983 */ /* 0x000ea20000300a00 */
[C---:B----4-:R-:W-:Y:S11]  /*69610*/  HMMA.16816.F32 R48, R28.reuse, R50, R8 ;  /* 0x000000321c30723c */ /* 0x050ff60000001808 */
[----:B------:R0:W-:Y:S04]  /*69620*/  STL.64 [R1+0x750], R12 ;  /* 0x0007500c01007387 */ /* 0x0001e80000100a00 */
[----:B------:R1:W-:Y:S04]  /*69630*/  STL.64 [R1+0x758], R14 ;  /* 0x0007580e01007387 */ /* 0x0003e80000100a00 */
[----:B0-----:R-:W3:Y:S04]  /*69640*/  LDL.LU R12, [R1+0x570] ;  /* 0x00057000010c7983 */ /* 0x001ee80000300800 */
[----:B------:R-:W3:Y:S04]  /*69650*/  LDL.LU R13, [R1+0x574] ;  /* 0x00057400010d7983 */ /* 0x000ee80000300800 */
[----:B-1----:R-:W3:Y:S04]  /*69660*/  LDL.LU R14, [R1+0x578] ;  /* 0x00057800010e7983 */ /* 0x002ee80000300800 */
[----:B------:R-:W3:Y:S04]  /*69670*/  LDL.LU R15, [R1+0x57c] ;  /* 0x00057c00010f7983 */ /* 0x000ee80000300800 */
[----:B------:R-:W-:Y:S04]  /*69680*/  STL.64 [R1+0x730], R4 ;  /* 0x0007300401007387 */ /* 0x000fe80000100a00 */
[----:B------:R0:W-:Y:S04]  /*69690*/  STL.64 [R1+0x738], R6 ;  /* 0x0007380601007387 */ /* 0x0001e80000100a00 */
[----:B0-----:R-:W4:Y:S04]  /*696a0*/  LDL.LU.64 R6, [R1+0x3170] ;  /* 0x0031700001067983 */ /* 0x001f280000300a00 */
[----:B------:R-:W3:Y:S04]  /*696b0*/  LDL.LU.64 R4, [R1+0x3168] ;  /* 0x0031680001047983 */ /* 0x000ee80000300a00 */
[----:B------:R-:W4:Y:S04]  /*696c0*/  LDL.LU.64 R10, [R1+0x3160] ;  /* 0x00316000010a7983 */ /* 0x000f280000300a00 */
[----:B------:R-:W4:Y:S01]  /*696d0*/  LDL.LU.64 R8, [R1+0x3158] ;  /* 0x0031580001087983 */ /* 0x000f220000300a00 */
[C---:B------:R-:W-:Y:S03]  /*696e0*/  HMMA.16816.F32 R40, R28.reuse, R32, R40 ;  /* 0x000000201c28723c */ /* 0x040fe60000001828 */
[----:B------:R-:W-:Y:S04]  /*696f0*/  STL.64 [R1+0x710], R48 ;  /* 0x0007103001007387 */ /* 0x000fe80000100a00 */
[----:B------:R0:W-:Y:S04]  /*69700*/  STL.64 [R1+0x718], R50 ;  /* 0x0007183201007387 */ /* 0x0001e80000100a00 */
[----:B0-----:R-:W4:Y:S04]  /*69710*/  LDL.LU.64 R50, [R1+0x3150] ;  /* 0x0031500001327983 */ /* 0x001f280000300a00 */
[----:B------:R-:W4:Y:S08]  /*69720*/  LDL.LU.64 R48, [R1+0x3148] ;  /* 0x0031480001307983 */ /* 0x000f300000300a00 */
        /* <DEDUP_REMOVED lines=8> */
[----:B------:R0:W-:Y:S04]  /*697b0*/  STL.64 [R1+0x6d0], R32 ;  /* 0x0006d02001007387 */ /* 0x0001e80000100a00 */
[----:B------:R-:W-:Y:S04]  /*697c0*/  STL.64 [R1+0x6d8], R34 ;  /* 0x0006d82201007387 */ /* 0x000fe80000100a00 */
[----:B0-----:R-:W2:Y:S01]  /*697d0*/  LDL.LU R33, [R1+0x1770] ;  /* 0x0017700001217983 */ /* 0x001ea20000300800 */
[C---:B---3--:R-:W-:Y:S06]  /*697e0*/  HMMA.16816.F32 R52, R28.reuse, R4, R52 ;  /* 0x000000041c34723c */ /* 0x048fec0000001834 */
[----:B----4-:R-:W-:-:S15]  /*697f0*/  HMMA.16816.F32 R4, R28, R6, R8 ;  /* 0x000000061c04723c */ /* 0x010fde0000001808 */
[----:B------:R-:W-:-:S02]  /*69800*/  NOP ;  /* 0x0000000000007918 */ /* 0x000fc40000000000 */
[----:B------:R-:W-:Y:S04]  /*69810*/  STL.64 [R1+0x6b0], R52 ;  /* 0x0006b03401007387 */ /* 0x000fe80000100a00 */
[----:B------:R0:W-:Y:S04]  /*69820*/  STL.64 [R1+0x6b8], R54 ;  /* 0x0006b83601007387 */ /* 0x0001e80000100a00 */
[----:B0-----:R-:W3:Y:S04]  /*69830*/  LDL.LU.64 R54, [R1+0x3120] ;  /* 0x0031200001367983 */ /* 0x001ee80000300a00 */
[----:B------:R-:W4:Y:S04]  /*69840*/  LDL.LU.64 R52, [R1+0x3118] ;  /* 0x0031180001347983 */ /* 0x000f280000300a00 */
[----:B------:R-:W4:Y:S04]  /*69850*/  LDL.LU.64 R10, [R1+0x3110] ;  /* 0x00311000010a7983 */ /* 0x000f280000300a00 */
[----:B------:R-:W4:Y:S04]  /*69860*/  LDL.LU.64 R8, [R1+0x3108] ;  /* 0x0031080001087983 */ /* 0x000f280000300a00 */
[----:B------:R-:W-:Y:S04]  /*69870*/  STL.64 [R1+0x690], R4 ;  /* 0x0006900401007387 */ /* 0x000fe80000100a00 */
[----:B------:R0:W-:Y:S04]  /*69880*/  STL.64 [R1+0x698], R6 ;  /* 0x0006980601007387 */ /* 0x0001e80000100a00 */
[----:B0-----:R-:W3:Y:S04]  /*69890*/  LDL.LU.64 R6, [R1+0x3100] ;  /* 0x0031000001067983 */ /* 0x001ee80000300a00 */
[----:B------:R-:W4:Y:S04]  /*698a0*/  LDL.LU.64 R4, [R1+0x30f8] ;  /* 0x0030f80001047983 */ /* 0x000f280000300a00 */
[----:B------:R-:W2:Y:S04]  /*698b0*/  LDL.LU R34, [R1+0x1718] ;  /* 0x0017180001227983 */ /* 0x000ea80000300800 */
[----:B------:R-:W2:Y:S04]  /*698c0*/  LDL.LU R35, [R1+0x1714] ;  /* 0x0017140001237983 */ /* 0x000ea80000300800 */
[----:B--2---:R0:W-:Y:S04]  /*698d0*/  STL.64 [R1+0x3078], R34 ;  /* 0x0030782201007387 */ /* 0x0041e80000100a00 */
[----:B0-----:R-:W2:Y:S01]  /*698e0*/  LDL.LU R34, [R1] ;  /* 0x0000000001227983 */ /* 0x001ea20000300800 */
[----:B------:R-:W-:-:S03]  /*698f0*/  IMAD.MOV.U32 R35, RZ, RZ, R0 ;  /* 0x000000ffff237224 */ /* 0x000fc600078e0000 */
[----:B------:R-:W3:Y:S04]  /*69900*/  LDL.LU R0, [R1+0x30f0] ;  /* 0x0030f00001007983 */ /* 0x000ee80000300800 */
[----:B------:R2:W-:Y:S02]  /*69910*/  STL [R1+0x3070], R33 ;  /* 0x0030702101007387 */ /* 0x0005e40000100800 */
[C---:B--2---:R-:W-:Y:S02]  /*69920*/  HMMA.16816.F32 R32, R28.reuse, R34, R56 ;  /* 0x000000221c20723c */ /* 0x044fe40000001838 */
[----:B------:R-:W2:Y:S04]  /*69930*/  LDL.LU.64 R58, [R1+0x30e8] ;  /* 0x0030e800013a7983 */ /* 0x000ea80000300a00 */
[----:B------:R-:W4:Y:S01]  /*69940*/  LDL.LU.64 R56, [R1+0x30e0] ;  /* 0x0030e00001387983 */ /* 0x000f220000300a00 */
[----:B------:R-:W-:-:S15]  /*69950*/  HMMA.16816.F32 R48, R28, R60, R48 ;  /* 0x0000003c1c30723c */ /* 0x000fde0000001830 */
[----:B------:R-:W-:-:S01]  /*69960*/  NOP ;  /* 0x0000000000007918 */ /* 0x000fc20000000000 */
[----:B------:R-:W-:Y:S04]  /*69970*/  STL.64 [R1+0x670], R32 ;  /* 0x0006702001007387 */ /* 0x000fe80000100a00 */
[----:B------:R4:W-:Y:S04]  /*69980*/  STL.64 [R1+0x678], R34 ;  /* 0x0006782201007387 */ /* 0x0009e80000100a00 */
[----:B------:R-:W-:Y:S04]  /*69990*/  STL.64 [R1+0x650], R48 ;  /* 0x0006503001007387 */ /* 0x000fe80000100a00 */
[----:B------:R-:W-:Y:S01]  /*699a0*/  STL.64 [R1+0x658], R50 ;  /* 0x0006583201007387 */ /* 0x000fe20000100a00 */
[C---:B--2---:R-:W-:Y:S06]  /*699b0*/  HMMA.16816.F32 R44, R28.reuse, R58, R44 ;  /* 0x0000003a1c2c723c */ /* 0x044fec000000182c */
[----:B----4-:R-:W-:Y:S01]  /*699c0*/  HMMA.16816.F32 R32, R28, R56, R40 ;  /* 0x000000381c20723c */ /* 0x010fe20000001828 */
[----:B------:R-:W2:-:S15]  /*699d0*/  LDL.LU R56, [R1+0x270] ;  /* 0x0002700001387983 */ /* 0x000e9e0000300800 */
[----:B------:R-:W-:-:S01]  /*699e0*/  NOP ;  /* 0x0000000000007918 */ /* 0x000fc20000000000 */
[----:B------:R-:W-:Y:S04]  /*699f0*/  STL.64 [R1+0x630], R44 ;  /* 0x0006302c01007387 */ /* 0x000fe80000100a00 */
[----:B------:R-:W-:Y:S04]  /*69a00*/  STL.64 [R1+0x638], R46 ;  /* 0x0006382e01007387 */ /* 0x000fe80000100a00 */
[----:B------:R-:W-:Y:S04]  /*69a10*/  STL.64 [R1+0x610], R32 ;  /* 0x0006102001007387 */ /* 0x000fe80000100a00 */
[----:B------:R0:W-:Y:S04]  /*69a20*/  STL.64 [R1+0x618], R34 ;  /* 0x0006182201007387 */ /* 0x0001e80000100a00 */
[----:B------:R-:W2:Y:S04]  /*69a30*/  LDL.LU R57, [R1+0x274] ;  /* 0x0002740001397983 */ /* 0x000ea80000300800 */
[----:B------:R-:W4:Y:S01]  /*69a40*/  LDL.LU R58, [R1+0x278] ;  /* 0x00027800013a7983 */ /* 0x000f220000300800 */
[C---:B------:R-:W-:Y:S06]  /*69a50*/  HMMA.16816.F32 R24, R28.reuse, R2, R24 ;  /* 0x000000021c18723c */ /* 0x040fec0000001818 */
[C---:B------:R-:W-:Y:S06]  /*69a60*/  HMMA.16816.F32 R20, R28.reuse, R4, R20 ;  /* 0x000000041c14723c */ /* 0x040fec0000001814 */
[C---:B---3--:R-:W-:Y:S06]  /*69a70*/  HMMA.16816.F32 R16, R28.reuse, R6, R16 ;  /* 0x000000061c10723c */ /* 0x048fec0000001810 */
[C---:B0-----:R-:W-:Y:S06]  /*69a80*/  HMMA.16816.F32 R32, R28.reuse, R54, R36 ;  /* 0x000000361c20723c */ /* 0x041fec0000001824 */
[----:B------:R-:W-:Y:S01]  /*69a90*/  HMMA.16816.F32 R12, R28, R8, R12 ;  /* 0x000000081c0c723c */ /* 0x000fe2000000180c */
[----:B------:R-:W-:-:S02]  /*69aa0*/  IMAD.MOV.U32 R59, RZ, RZ, R0 ;  /* 0x000000ffff3b7224 */ /* 0x000fc400078e0000 */
[----:B------:R-:W3:Y:S04]  /*69ab0*/  LDL.LU R0, [R1+0x30d8] ;  /* 0x0030d80001007983 */ /* 0x000ee80000300800 */
[----:B----4-:R-:W-:Y:S04]  /*69ac0*/  STL.64 [R1+0x30a0], R58 ;  /* 0x0030a03a01007387 */ /* 0x010fe80000100a00 */
[----:B--2---:R-:W-:Y:S04]  /*69ad0*/  STL.64 [R1+0x3098], R56 ;  /* 0x0030983801007387 */ /* 0x004fe80000100a00 */
[----:B------:R-:W-:Y:S04]  /*69ae0*/  STL.64 [R1+0x30b8], R52 ;  /* 0x0030b83401007387 */ /* 0x000fe80000100a00 */
[----:B------:R-:W-:Y:S04]  /*69af0*/  STL.64 [R1+0x5f0], R32 ;  /* 0x0005f02001007387 */ /* 0x000fe80000100a00 */
[----:B------:R-:W-:Y:S04]  /*69b00*/  STL.64 [R1+0x5f8], R34 ;  /* 0x0005f82201007387 */ /* 0x000fe80000100a00 */
[----:B------:R-:W-:Y:S04]  /*69b10*/  STL.64 [R1+0x5d0], R24 ;  /* 0x0005d01801007387 */ /* 0x000fe80000100a00 */
[----:B------:R-:W-:Y:S04]  /*69b20*/  STL.64 [R1+0x5d8], R26 ;  /* 0x0005d81a01007387 */ /* 0x000fe80000100a00 */
[----:B------:R-:W2:Y:S04]  /*69b30*/  LDL.LU R4, [R1+0x3d0] ;  /* 0x0003d00001047983 */ /* 0x000ea80000300800 */
[----:B------:R0:W-:Y:S04]  /*69b40*/  STL.64 [R1+0x5b0], R20 ;  /* 0x0005b01401007387 */ /* 0x0001e80000100a00 */
[----:B------:R1:W-:Y:S04]  /*69b50*/  STL.64 [R1+0x5b8], R22 ;  /* 0x0005b81601007387 */ /* 0x0003e80000100a00 */
[----:B------:R-:W-:Y:S04]  /*69b60*/  STL.64 [R1+0x590], R16 ;  /* 0x0005901001007387 */ /* 0x000fe80000100a00 */
[----:B------:R-:W-:Y:S04]  /*69b70*/  STL.64 [R1+0x598], R18 ;  /* 0x0005981201007387 */ /* 0x000fe80000100a00 */
[----:B------:R-:W2:Y:S04]  /*69b80*/  LDL.LU R5, [R1+0x3d4] ;  /* 0x0003d40001057983 */ /* 0x000ea80000300800 */
[----:B------:R-:W2:Y:S04]  /*69b90*/  LDL.LU R6, [R1+0x3d8] ;  /* 0x0003d80001067983 */ /* 0x000ea80000300800 */
[----:B------:R-:W2:Y:S04]  /*69ba0*/  LDL.LU R7, [R1+0x3dc] ;  /* 0x0003dc0001077983 */ /* 0x000ea80000300800 */
[----:B------:R-:W4:Y:S04]  /*69bb0*/  LDL.LU R36, [R1+0x470] ;  /* 0x0004700001247983 */ /* 0x000f280000300800 */
[----:B------:R3:W-:Y:S04]  /*69bc0*/  STL.64 [R1+0x570], R12 ;  /* 0x0005700c01007387 */ /* 0x0007e80000100a00 */
[----:B------:R3:W-:Y:S04]  /*69bd0*/  STL.64 [R1+0x578], R14 ;  /* 0x0005780e01007387 */ /* 0x0007e80000100a00 */
[----:B------:R-:W4:Y:S04]  /*69be0*/  LDL.LU R37, [R1+0x474] ;  /* 0x0004740001257983 */ /* 0x000f280000300800 */
[----:B------:R-:W4:Y:S04]  /*69bf0*/  LDL.LU R38, [R1+0x478] ;  /* 0x0004780001267983 */ /* 0x000f280000300800 */
[----:B------:R-:W4:Y:S04]  /*69c00*/  LDL.LU R39, [R1+0x47c] ;  /* 0x00047c0001277983 */ /* 0x000f280000300800 */
[----:B0-----:R-:W2:Y:S04]  /*69c10*/  LDL.LU R20, [R1+0x4d0] ;  /* 0x0004d00001147983 */ /* 0x001ea80000300800 */
[----:B------:R-:W2:Y:S04]  /*69c20*/  LDL.LU R21, [R1+0x4d4] ;  /* 0x0004d40001157983 */ /* 0x000ea80000300800 */
[----:B-1----:R-:W2:Y:S04]  /*69c30*/  LDL.LU R22, [R1+0x4d8] ;  /* 0x0004d80001167983 */ /* 0x002ea80000300800 */
[----:B------:R-:W2:Y:S04]  /*69c40*/  LDL.LU R23, [R1+0x4dc] ;  /* 0x0004dc0001177983 */ /* 0x000ea80000300800 */
[----:B---3--:R-:W3:Y:S04]  /*69c50*/  LDL.LU R12, [R1+0x550] ;  /* 0x00055000010c7983 */ /* 0x008ee80000300800 */
        /* <DEDUP_REMOVED lines=35> */
[----:B---3--:R-:W-:Y:S03]  /*69e90*/  HMMA.16816.F32 R8, R28, R10, R12 ;  /* 0x0000000a1c08723c */ /* 0x008fe6000000180c */
[----:B------:R-:W2:Y:S04]  /*69ea0*/  LDL.LU.64 R14, [R1+0x30d0] ;  /* 0x0030d000010e7983 */ /* 0x000ea80000300a00 */
[----:B------:R-:W4:-:S15]  /*69eb0*/  LDL.LU.64 R12, [R1+0x30c8] ;  /* 0x0030c800010c7983 */ /* 0x000f1e0000300a00 */
[----:B------:R-:W-:-:S01]  /*69ec0*/  NOP ;  /* 0x0000000000007918 */ /* 0x000fc20000000000 */
[----:B------:R0:W-:Y:S04]  /*69ed0*/  STL.64 [R1+0x550], R8 ;  /* 0x0005500801007387 */ /* 0x0001e80000100a00 */
[----:B------:R1:W-:Y:S04]  /*69ee0*/  STL.64 [R1+0x558], R10 ;  /* 0x0005580a01007387 */ /* 0x0003e80000100a00 */
[----:B0-----:R-:W3:Y:S04]  /*69ef0*/  LDL.LU R8, [R1+0x400] ;  /* 0x0004000001087983 */ /* 0x001ee80000300800 */
[----:B------:R-:W3:Y:S04]  /*69f00*/  LDL.LU R9, [R1+0x404] ;  /* 0x0004040001097983 */ /* 0x000ee80000300800 */
[----:B-1----:R-:W3:Y:S01]  /*69f10*/  LDL.LU R10, [R1+0x408] ;  /* 0x00040800010a7983 */ /* 0x002ee20000300800 */
[----:B------:R-:W-:-:S03]  /*69f20*/  IMAD.MOV.U32 R11, RZ, RZ, R0 ;  /* 0x000000ffff0b7224 */ /* 0x000fc600078e0000 */
[----:B------:R-:W3:Y:S01]  /*69f30*/  LDL.LU R0, [R1+0x30c0] ;  /* 0x0030c00001007983 */ /* 0x000ee20000300800 */
[C---:B----4-:R-:W-:Y:S06]  /*69f40*/  HMMA.16816.F32 R52, R28.reuse, R12, R52 ;  /* 0x0000000c1c34723c */ /* 0x050fec0000001834 */
[----:B--2---:R-:W-:-:S15]  /*69f50*/  HMMA.16816.F32 R12, R28, R14, R16 ;  /* 0x0000000e1c0c723c */ /* 0x004fde0000001810 */
[----:B------:R-:W-:-:S02]  /*69f60*/  NOP ;  /* 0x0000000000007918 */ /* 0x000fc40000000000 */
[----:B------:R0:W-:Y:S04]  /*69f70*/  STL.64 [R1+0x530], R52 ;  /* 0x0005303401007387 */ /* 0x0001e80000100a00 */
[----:B------:R-:W-:Y:S04]  /*69f80*/  STL.64 [R1+0x538], R54 ;  /* 0x0005383601007387 */ /* 0x000fe80000100a00 */
[----:B0-----:R-:W2:Y:S04]  /*69f90*/  LDL.LU.64 R52, [R1+0x30b8] ;  /* 0x0030b80001347983 */ /* 0x001ea80000300a00 */
[----:B------:R-:W4:Y:S04]  /*69fa0*/  LDL.LU.64 R18, [R1+0x30b0] ;  /* 0x0030b00001127983 */ /* 0x000f280000300a00 */
[----:B------:R-:W3:Y:S04]  /*69fb0*/  LDL.LU.64 R16, [R1+0x30a8] ;  /* 0x0030a80001107983 */ /* 0x000ee80000300a00 */
[----:B------:R0:W-:Y:S04]  /*69fc0*/  STL.64 [R1+0x510], R12 ;  /* 0x0005100c01007387 */ /* 0x0001e80000100a00 */
[----:B------:R1:W-:Y:S04]  /*69fd0*/  STL.64 [R1+0x518], R14 ;  /* 0x0005180e01007387 */ /* 0x0003e80000100a00 */
[----:B0-----:R-:W2:Y:S04]  /*69fe0*/  LDL.LU R12, [R1+0x410] ;  /* 0x00041000010c7983 */ /* 0x001ea80000300800 */
[----:B------:R-:W2:Y:S04]  /*69ff0*/  LDL.LU R13, [R1+0x414] ;  /* 0x00041400010d7983 */ /* 0x000ea80000300800 */
[----:B-1----:R-:W2:Y:S04]  /*6a000*/  LDL.LU R14, [R1+0x418] ;  /* 0x00041800010e7983 */ /* 0x002ea80000300800 */
[----:B------:R-:W2:Y:S01]  /*6a010*/  LDL.LU R15, [R1+0x41c] ;  /* 0x00041c00010f7983 */ /* 0x000ea20000300800 */
[C---:B---3--:R-:W-:Y:S06]  /*6a020*/  HMMA.16816.F32 R56, R28.reuse, R16, R56 ;  /* 0x000000101c38723c */ /* 0x048fec0000001838 */
[----:B----4-:R-:W-:-:S15]  /*6a030*/  HMMA.16816.F32 R16, R28, R18, R20 ;  /* 0x000000121c10723c */ /* 0x010fde0000001814 */
[----:B------:R-:W-:-:S02]  /*6a040*/  NOP ;  /* 0x0000000000007918 */ /* 0x000fc40000000000 */
[----:B------:R-:W-:Y:S04]  /*6a050*/  STL.64 [R1+0x4f0], R56 ;  /* 0x0004f03801007387 */ /* 0x000fe80000100a00 */
[----:B------:R0:W-:Y:S04]  /*6a060*/  STL.64 [R1+0x4f8], R58 ;  /* 0x0004f83a01007387 */ /* 0x0001e80000100a00 */
[----:B0-----:R-:W3:Y:S04]  /*6a070*/  LDL.LU.64 R58, [R1+0x30a0] ;  /* 0x0030a000013a7983 */ /* 0x001ee80000300a00 */
[----:B------:R-:W3:Y:S04]  /*6a080*/  LDL.LU.64 R56, [R1+0x3098] ;  /* 0x0030980001387983 */ /* 0x000ee80000300a00 */
[----:B------:R-:W4:Y:S04]  /*6a090*/  LDL.LU.64 R22, [R1+0x3090] ;  /* 0x0030900001167983 */ /* 0x000f280000300a00 */
[----:B------:R-:W2:Y:S04]  /*6a0a0*/  LDL.LU.64 R20, [R1+0x3088] ;  /* 0x0030880001147983 */ /* 0x000ea80000300a00 */
[----:B------:R0:W-:Y:S04]  /*6a0b0*/  STL.64 [R1+0x4d0], R16 ;  /* 0x0004d01001007387 */ /* 0x0001e80000100a00 */
[----:B------:R1:W-:Y:S04]  /*6a0c0*/  STL.64 [R1+0x4d8], R18 ;  /* 0x0004d81201007387 */ /* 0x0003e80000100a00 */
[----:B0-----:R-:W3:Y:S04]  /*6a0d0*/  LDL.LU R16, [R1+0x420] ;  /* 0x0004200001107983 */ /* 0x001ee80000300800 */
[----:B------:R-:W3:Y:S04]  /*6a0e0*/  LDL.LU R17, [R1+0x424] ;  /* 0x0004240001117983 */ /* 0x000ee80000300800 */
[----:B-1----:R-:W3:Y:S01]  /*6a0f0*/  LDL.LU R18, [R1+0x428] ;  /* 0x0004280001127983 */ /* 0x002ee20000300800 */
[----:B------:R-:W-:-:S03]  /*6a100*/  IMAD.MOV.U32 R19, RZ, RZ, R0 ;  /* 0x000000ffff137224 */ /* 0x000fc600078e0000 */
[----:B------:R-:W3:Y:S01]  /*6a110*/  LDL.LU R0, [R1+0x3080] ;  /* 0x0030800001007983 */ /* 0x000ee20000300800 */
[C---:B--2---:R-:W-:Y:S06]  /*6a120*/  HMMA.16816.F32 R32, R28.reuse, R20, R32 ;  /* 0x000000141c20723c */ /* 0x044fec0000001820 */
[----:B----4-:R-:W-:-:S15]  /*6a130*/  HMMA.16816.F32 R20, R28, R22, R24 ;  /* 0x000000161c14723c */ /* 0x010fde0000001818 */
[----:B------:R-:W-:-:S02]  /*6a140*/  NOP ;  /* 0x0000000000007918 */ /* 0x000fc40000000000 */
[----:B------:R0:W-:Y:S04]  /*6a150*/  STL.64 [R1+0x4b0], R32 ;  /* 0x0004b02001007387 */ /* 0x0001e80000100a00 */
[----:B------:R1:W-:Y:S01]  /*6a160*/  STL.64 [R1+0x4b8], R34 ;  /* 0x0004b82201007387 */ /* 0x0003e20000100a00 */
[----:B0-----:R-:W0:Y:S03]  /*6a170*/  LDC R32, c[0x0][0x230] ;  /* 0x00008c00ff207b82 */ /* 0x001e260000000800 */
[----:B-1----:R-:W2:Y:S04]  /*6a180*/  LDL.LU.64 R34, [R1+0x3078] ;  /* 0x0030780001227983 */ /* 0x002ea80000300a00 */
[----:B------:R-:W4:Y:S04]  /*6a190*/  LDL.LU R33, [R1+0x3070] ;  /* 0x0030700001217983 */ /* 0x000f280000300800 */
[----:B------:R-:W3:Y:S04]  /*6a1a0*/  LDL.LU.64 R26, [R1+0x3068] ;  /* 0x00306800011a7983 */ /* 0x000ee80000300a00 */
[----:B------:R-:W2:Y:S04]  /*6a1b0*/  LDL.LU.64 R24, [R1+0x3060] ;  /* 0x0030600001187983 */ /* 0x000ea80000300a00 */
[----:B------:R1:W-:Y:S04]  /*6a1c0*/  STL.64 [R1+0x490], R20 ;  /* 0x0004901401007387 */ /* 0x0003e80000100a00 */
[----:B------:R1:W-:Y:S04]  /*6a1d0*/  STL.64 [R1+0x498], R22 ;  /* 0x0004981601007387 */ /* 0x0003e80000100a00 */
[----:B-1----:R-:W4:Y:S04]  /*6a1e0*/  LDL.LU R20, [R1+0x430] ;  /* 0x0004300001147983 */ /* 0x002f280000300800 */
[----:B------:R-:W4:Y:S04]  /*6a1f0*/  LDL.LU R21, [R1+0x434] ;  /* 0x0004340001157983 */ /* 0x000f280000300800 */
[----:B------:R-:W4:Y:S04]  /*6a200*/  LDL.LU R22, [R1+0x438] ;  /* 0x0004380001167983 */ /* 0x000f280000300800 */
[----:B------:R-:W4:Y:S01]  /*6a210*/  LDL.LU R23, [R1+0x43c] ;  /* 0x00043c0001177983 */ /* 0x000f220000300800 */
[C---:B--2---:R-:W-:Y:S06]  /*6a220*/  HMMA.16816.F32 R48, R28.reuse, R24, R48 ;  /* 0x000000181c30723c */ /* 0x044fec0000001830 */
[----:B---3--:R-:W-:-:S15]  /*6a230*/  HMMA.16816.F32 R24, R28, R26, R36 ;  /* 0x0000001a1c18723c */ /* 0x008fde0000001824 */
[----:B------:R-:W-:-:S02]  /*6a240*/  NOP ;  /* 0x0000000000007918 */ /* 0x000fc40000000000 */
[----:B------:R-:W-:Y:S04]  /*6a250*/  STL.64 [R1+0x480], R48 ;  /* 0x0004803001007387 */ /* 0x000fe80000100a00 */
[----:B------:R1:W-:Y:S04]  /*6a260*/  STL.64 [R1+0x488], R50 ;  /* 0x0004883201007387 */ /* 0x0003e80000100a00 */
[----:B-1----:R-:W2:Y:S04]  /*6a270*/  LDL.LU.64 R50, [R1+0x3058] ;  /* 0x0030580001327983 */ /* 0x002ea80000300a00 */
[----:B------:R-:W3:Y:S04]  /*6a280*/  LDL.LU.64 R48, [R1+0x3050] ;  /* 0x0030500001307983 */ /* 0x000ee80000300a00 */
[----:B------:R-:W4:Y:S04]  /*6a290*/  LDL.LU.64 R38, [R1+0x3048] ;  /* 0x0030480001267983 */ /* 0x000f280000300a00 */
[----:B------:R-:W2:Y:S04]  /*6a2a0*/  LDL.LU.64 R36, [R1+0x3040] ;  /* 0x0030400001247983 */ /* 0x000ea80000300a00 */
[----:B------:R1:W-:Y:S04]  /*6a2b0*/  STL.64 [R1+0x470], R24 ;  /* 0x0004701801007387 */ /* 0x0003e80000100a00 */
[----:B------:R0:W-:Y:S04]  /*6a2c0*/  STL.64 [R1+0x478], R26 ;  /* 0x0004781a01007387 */ /* 0x0001e80000100a00 */
[----:B-1----:R-:W3:Y:S04]  /*6a2d0*/  LDL.LU R24, [R1+0x440] ;  /* 0x0004400001187983 */ /* 0x002ee80000300800 */
[----:B------:R-:W3:Y:S04]  /*6a2e0*/  LDL.LU R25, [R1+0x444] ;  /* 0x0004440001197983 */ /* 0x000ee80000300800 */
[----:B0-----:R-:W3:Y:S01]  /*6a2f0*/  LDL.LU R26, [R1+0x448] ;  /* 0x00044800011a7983 */ /* 0x001ee20000300800 */
[----:B------:R-:W-:-:S03]  /*6a300*/  IMAD.MOV.U32 R27, RZ, RZ, R0 ;  /* 0x000000ffff1b7224 */ /* 0x000fc600078e0000 */
        /* <DEDUP_REMOVED lines=13> */
[----:B------:R-:W-:Y:S01]  /*6a3e0*/  STL.64 [R1+0x458], R38 ;  /* 0x0004582601007387 */ /* 0x000fe20000100a00 */
[----:B------:R-:W-:Y:S01]  /*6a3f0*/  VIADD R33, R33, 0x1 ;  /* 0x0000000121217836 */ /* 0x000fe20000000000 */
[----:B------:R-:W-:-:S02]  /*6a400*/  IADD3 R34, P4, R34, UR32, RZ ;  /* 0x0000002022227c10 */ /* 0x000fc4000ff9e0ff */
[----:B------:R-:W-:Y:S01]  /*6a410*/  IADD3 R35, P5, R35, UR32, RZ ;  /* 0x0000002023237c10 */ /* 0x000fe2000ffbe0ff */
[----:B------:R-:W-:-:S05]  /*6a420*/  VIADD R32, R32, 0x1f ;  /* 0x0000001f20207836 */ /* 0x000fca0000000000 */
[----:B------:R-:W-:-:S04]  /*6a430*/  SHF.R.S32.HI R2, RZ, 0x1f, R32 ;  /* 0x0000001fff027819 */ /* 0x000fc80000011420 */
[----:B------:R-:W-:-:S04]  /*6a440*/  LEA.HI R2, R2, R32, RZ, 0x5 ;  /* 0x0000002002027211 */ /* 0x000fc800078f28ff */
[----:B------:R-:W-:-:S04]  /*6a450*/  SHF.R.S32.HI R2, RZ, 0x5, R2 ;  /* 0x00000005ff027819 */ /* 0x000fc80000011402 */
[----:B------:R-:W-:Y:S01]  /*6a460*/  ISETP.NE.U32.AND P0, PT, R33, R2, PT ;  /* 0x000000022100720c */ /* 0x000fe20003f05070 */
[C---:B----4-:R-:W-:Y:S06]  /*6a470*/  HMMA.16816.F32 R24, R28.reuse, R40, R24 ;  /* 0x000000281c18723c */ /* 0x050fec0000001818 */
[C---:B--2---:R-:W-:Y:S06]  /*6a480*/  HMMA.16816.F32 R20, R28.reuse, R42, R20 ;  /* 0x0000002a1c14723c */ /* 0x044fec0000001814 */
[C---:B------:R-:W-:Y:S06]  /*6a490*/  HMMA.16816.F32 R16, R28.reuse, R44, R16 ;  /* 0x0000002c1c10723c */ /* 0x040fec0000001810 */
[C---:B------:R-:W-:Y:S05]  /*6a4a0*/  HMMA.16816.F32 R12, R28.reuse, R46, R12 ;  /* 0x0000002e1c0c723c */ /* 0x040fea000000180c */
        /* <DEDUP_REMOVED lines=13> */
[----:B------:R-:W-:-:S15]  /*6a580*/  STL [R1+0x1770], R33 ;  /* 0x0017702101007387 */ /* 0x000fde0000100800 */
[----:B------:R-:W-:-:S06]  /*6a590*/  NOP ;  /* 0x0000000000007918 */ /* 0x000fcc0000000000 */
[----:B------:R-:W-:Y:S04]  /*6a5a0*/  STL.64 [R1+0x270], R4 ;  /* 0x0002700401007387 */ /* 0x000fe80000100a00 */
[----:B------:R0:W-:Y:S04]  /*6a5b0*/  STL.64 [R1+0x278], R6 ;  /* 0x0002780601007387 */ /* 0x0001e80000100a00 */
[----:B------:R-:W2:Y:S04]  /*6a5c0*/  LDL.LU R21, [R1+0x198c] ;  /* 0x00198c0001157983 */ /* 0x000ea80000300800 */
[----:B------:R-:W3:Y:S04]  /*6a5d0*/  LDL.LU R18, [R1+0x1984] ;  /* 0x0019840001127983 */ /* 0x000ee80000300800 */
        /* <DEDUP_REMOVED lines=29> */
[----:B-1----:R-:W4:Y:S04]  /*6a7b0*/  LDL.LU R34, [R1+0x190c] ;  /* 0x00190c0001227983 */ /* 0x002f280000300800 */
[----:B------:R-:W4:Y:S01]  /*6a7c0*/  LDL.LU R35, [R1+0x1930] ;  /* 0x0019300001237983 */ /* 0x000f220000300800 */
[----:B--2---:R-:W-:-:S02]  /*6a7d0*/  IADD3 R21, P6, R21, UR32, RZ ;  /* 0x0000002015157c10 */ /* 0x004fc4000ffde0ff */
[----:B---3--:R-:W-:Y:S02]  /*6a7e0*/  IADD3 R18, P1, R18, UR32, RZ ;  /* 0x0000002012127c10 */ /* 0x008fe4000ff3e0ff */
[----:B----4-:R-:W-:Y:S02]  /*6a7f0*/  IADD3 R19, P2, R19, UR32, RZ ;  /* 0x0000002013137c10 */ /* 0x010fe4000ff5e0ff */
[----:B------:R-:W-:Y:S02]  /*6a800*/  IADD3 R16, P3, R16, UR32, RZ ;  /* 0x0000002010107c10 */ /* 0x000fe4000ff7e0ff */
[----:B------:R-:W-:Y:S01]  /*6a810*/  IADD3.X R17, R17, UR58, RZ, P4, !PT ;  /* 0x0000003a11117c10 */ /* 0x000fe2000a7fe4ff */
[----:B------:R0:W-:Y:S01]  /*6a820*/  STL [R1+0x198c], R21 ;  /* 0x00198c1501007387 */ /* 0x0001e20000100800 */
[----:B------:R-:W-:-:S03]  /*6a830*/  IADD3 R14, P4, R14, UR32, RZ ;  /* 0x000000200e0e7c10 */ /* 0x000fc6000ff9e0ff */
[----:B------:R1:W-:Y:S01]  /*6a840*/  STL [R1+0x1984], R18 ;  /* 0x0019841201007387 */ /* 0x0003e20000100800 */
[----:B------:R-:W-:-:S03]  /*6a850*/  IADD3.X R15, R15, UR58, RZ, P5, !PT ;  /* 0x0000003a0f0f7c10 */ /* 0x000fc6000affe4ff */
        /* <DEDUP_REMOVED lines=42> */
[----:B------:R4:W-:Y:S04]  /*6ab00*/  STL [R1+0x1924], R58 ;  /* 0x0019243a01007387 */ /* 0x0009e80000100800 */
[----:B------:R4:W-:Y:S01]  /*6ab10*/  STL [R1+0x1948], R59 ;  /* 0x0019483b01007387 */ /* 0x0009e20000100800 */
[----:B------:R-:W-:-:S03]  /*6ab20*/  IADD3.X R33, R33, UR58, RZ, P4, !PT ;  /* 0x0000003a21217c10 */ /* 0x000fc6000a7fe4ff */
[----:B------:R4:W-:Y:S01]  /*6ab30*/  STL [R1+0x191c], R60 ;  /* 0x00191c3c01007387 */ /* 0x0009e20000100800 */
[----:B------:R-:W-:-:S03]  /*6ab40*/  IADD3 R34, P4, R34, UR32, RZ ;  /* 0x0000002022227c10 */ /* 0x000fc6000ff9e0ff */
[----:B------:R4:W-:Y:S04]  /*6ab50*/  STL [R1+0x1940], R61 ;  /* 0x0019403d01007387 */ /* 0x0009e80000100800 */
[----:B------:R4:W-:Y:S01]  /*6ab60*/  STL [R1+0x1914], R32 ;  /* 0x0019142001007387 */ /* 0x0009e20000100800 */
[----:B------:R-:W-:-:S03]  /*6ab70*/  IADD3.X R35, R35, UR58, RZ, P5, !PT ;  /* 0x0000003a23237c10 */ /* 0x000fc6000affe4ff */
[----:B0-----:R-:W4:Y:S04]  /*6ab80*/  LDL.LU R21, [R1+0x1904] ;  /* 0x0019040001157983 */ /* 0x001f280000300800 */
[----:B------:R0:W-:Y:S04]  /*6ab90*/  STL [R1+0x1938], R33 ;  /* 0x0019382101007387 */ /* 0x0001e80000100800 */
[----:B-1----:R-:W4:Y:S04]  /*6aba0*/  LDL.LU R18, [R1+0x1928] ;  /* 0x0019280001127983 */ /* 0x002f280000300800 */
[----:B------:R1:W-:Y:S04]  /*6abb0*/  STL [R1+0x190c], R34 ;  /* 0x00190c2201007387 */ /* 0x0003e80000100800 */
[----:B--2---:R-:W2:Y:S04]  /*6abc0*/  LDL.LU R19, [R1+0x18fc] ;  /* 0x0018fc0001137983 */ /* 0x004ea80000300800 */
[----:B------:R1:W-:Y:S04]  /*6abd0*/  STL [R1+0x1930], R35 ;  /* 0x0019302301007387 */ /* 0x0003e80000100800 */
[----:B---3--:R-:W3:Y:S04]  /*6abe0*/  LDL.LU R16, [R1+0x1920] ;  /* 0x0019200001107983 */ /* 0x008ee80000300800 */
        /* <DEDUP_REMOVED lines=26> */
[----:B------:R-:W4:Y:S01]  /*6ad90*/  LDL.LU R35, [R1+0x188c] ;  /* 0x00188c0001237983 */ /* 0x000f220000300800 */
[----:B------:R-:W-:-:S02]  /*6ada0*/  IADD3 R21, P5, R21, UR32, RZ ;  /* 0x0000002015157c10 */ /* 0x000fc4000ffbe0ff */
[----:B------:R-:W-:Y:S02]  /*6adb0*/  IADD3.X R18, R18, UR58, RZ, P6, !PT ;  /* 0x0000003a12127c10 */ /* 0x000fe4000b7fe4ff */
[----:B--2---:R-:W-:Y:S02]  /*6adc0*/  IADD3 R19, P6, R19, UR32, RZ ;  /* 0x0000002013137c10 */ /* 0x004fe4000ffde0ff */
[----:B---3--:R-:W-:Y:S02]  /*6add0*/  IADD3.X R16, R16, UR58, RZ, P1, !PT ;  /* 0x0000003a10107c10 */ /* 0x008fe40008ffe4ff */
[----:B----4-:R-:W-:Y:S01]  /*6ade0*/  IADD3 R17, P1, R17, UR32, RZ ;  /* 0x0000002011117c10 */ /* 0x010fe2000ff3e0ff */
        /* <DEDUP_REMOVED lines=46> */
[----:B------:R4:W-:Y:S04]  /*6b0d0*/  STL [R1+0x18d0], R58 ;  /* 0x0018d03a01007387 */ /* 0x0009e80000100800 */
[----:B------:R4:W-:Y:S01]  /*6b0e0*/  STL [R1+0x18a4], R59 ;  /* 0x0018a43b01007387 */ /* 0x0009e20000100800 */
[----:B------:R-:W-:-:S03]  /*6b0f0*/  IADD3 R33, P1, R33, UR32, RZ ;  /* 0x0000002021217c10 */ /* 0x000fc6000ff3e0ff */
[----:B------:R4:W-:Y:S01]  /*6b100*/  STL [R1+0x18c8], R60 ;  /* 0x0018c83c01007387 */ /* 0x0009e20000100800 */
[----:B------:R-:W-:-:S03]  /*6b110*/  IADD3.X R34, R34, UR58, RZ, P2, !PT ;  /* 0x0000003a22227c10 */ /* 0x000fc600097fe4ff */
[----:B------:R4:W-:Y:S04]  /*6b120*/  STL [R1+0x189c], R61 ;  /* 0x00189c3d01007387 */ /* 0x0009e80000100800 */
[----:B------:R4:W-:Y:S01]  /*6b130*/  STL [R1+0x18c0], R32 ;  /* 0x0018c02001007387 */ /* 0x0009e20000100800 */
[----:B------:R-:W-:-:S03]  /*6b140*/  IADD3 R35, P2, R35, UR32, RZ ;  /* 0x0000002023237c10 */ /* 0x000fc6000ff5e0ff */
        /* <DEDUP_REMOVED lines=34> */
[----:B------:R-:W-:-:S02]  /*6b370*/  IADD3.X R21, R21, UR58, RZ, P3, !PT ;  /* 0x0000003a15157c10 */ /* 0x000fc40009ffe4ff */
[----:B------:R-:W-:Y:S02]  /*6b380*/  IADD3 R18, P3, R18, UR32, RZ ;  /* 0x0000002012127c10 */ /* 0x000fe4000ff7e0ff */
[----:B--2---:R-:W-:Y:S02]  /*6b390*/  IADD3.X R19, R19, UR58, RZ, P4, !PT ;  /* 0x0000003a13137c10 */ /* 0x004fe4000a7fe4ff */
[----:B---3--:R-:W-:Y:S02]  /*6b3a0*/  IADD3 R16, P4, R16, UR32, RZ ;  /* 0x0000002010107c10 */ /* 0x008fe4000ff9e0ff */
[----:B----4-:R-:W-:Y:S01]  /*6b3b0*/  IADD3.X R17, R17, UR58, RZ, P5, !PT ;  /* 0x0000003a11117c10 */ /* 0x010fe2000affe4ff */
        /* <DEDUP_REMOVED lines=3162> */
[----:B------:R-:W-:Y:S01]  /*77960*/  STL [R1+0x19b0], R21 ;  /* 0x0019b01501007387 */ /* 0x000fe20000100800 */
[----:B------:R-:W-:-:S03]  /*77970*/  IADD3 R14, P4, R14, UR5, RZ ;  /* 0x000000050e0e7c10 */ /* 0x000fc6000ff9e0ff */
[----:B------:R-:W-:Y:S01]  /*77980*/  STL [R1+0x293c], R18 ;  /* 0x00293c1201007387 */ /* 0x000fe20000100800 */
[----:B------:R-:W-:-:S03]  /*77990*/  IADD3.X R15, R15, UR57, RZ, P5, !PT ;  /* 0x000000390f0f7c10 */ /* 0x000fc6000affe4ff */
        /* <DEDUP_REMOVED lines=45> */
[----:B------:R-:W-:-:S03]  /*77c70*/  IADD3.X R0, R0, UR57, RZ, P1, !PT ;  /* 0x0000003900007c10 */ /* 0x000fc60008ffe4ff */
[----:B------:R-:W-:Y:S01]  /*77c80*/  STL [R1+0x2974], R60 ;  /* 0x0029743c01007387 */ /* 0x000fe20000100800 */
[----:B------:R-:W-:-:S03]  /*77c90*/  IADD3.X R34, R34, UR57, RZ, P5, !PT ;  /* 0x0000003922227c10 */ /* 0x000fc6000affe4ff */
[----:B------:R-:W-:Y:S01]  /*77ca0*/  STL [R1+0x2938], R61 ;  /* 0x0029383d01007387 */ /* 0x000fe20000100800 */
[----:B------:R-:W-:-:S03]  /*77cb0*/  IADD3.X R35, R35, UR57, RZ, P6, !PT ;  /* 0x0000003923237c10 */ /* 0x000fc6000b7fe4ff */
[----:B------:R-:W-:Y:S04]  /*77cc0*/  STL [R1+0x2970], R32 ;  /* 0x0029702001007387 */ /* 0x000fe80000100800 */
[----:B------:R-:W-:Y:S04]  /*77cd0*/  STL [R1+0x2940], R33 ;  /* 0x0029402101007387 */ /* 0x000fe80000100800 */
[----:B------:R0:W-:Y:S04]  /*77ce0*/  STL [R1+0x2958], R0 ;  /* 0x0029580001007387 */ /* 0x0001e80000100800 */
[----:B------:R1:W-:Y:S04]  /*77cf0*/  STL [R1+0x2948], R34 ;  /* 0x0029482201007387 */ /* 0x0003e80000100800 */
[----:B0-----:R2:W5:Y:S04]  /*77d00*/  LDL.LU R0, [R1+0x3010] ;  /* 0x0030100001007983 */ /* 0x0015680000300800 */
[----:B------:R0:W-:Y:S04]  /*77d10*/  STL [R1+0x2950], R35 ;  /* 0x0029502301007387 */ /* 0x0001e80000100800 */
[----:B-1----:R-:W3:Y:S04]  /*77d20*/  LDL.LU R34, [R1+0x2960] ;  /* 0x0029600001227983 */ /* 0x002ee80000300800 */
[----:B0-----:R-:W4:Y:S01]  /*77d30*/  LDL.LU R35, [R1+0x2968] ;  /* 0x0029680001237983 */ /* 0x001f220000300800 */
[----:B---3--:R-:W-:-:S02]  /*77d40*/  IADD3.X R34, R34, UR57, RZ, P2, !PT ;  /* 0x0000003922227c10 */ /* 0x008fc400097fe4ff */
[----:B----4-:R-:W-:-:S05]  /*77d50*/  IADD3.X R35, R35, UR57, RZ, P3, !PT ;  /* 0x0000003923237c10 */ /* 0x010fca0009ffe4ff */
[----:B------:R2:W-:Y:S04]  /*77d60*/  STL [R1+0x2968], R35 ;  /* 0x0029682301007387 */ /* 0x0005e80000100800 */
[----:B------:R2:W-:Y:S01]  /*77d70*/  STL [R1+0x2960], R34 ;  /* 0x0029602201007387 */ /* 0x0005e20000100800 */
[----:B------:R-:W-:Y:S05]  /*77d80*/  @P0 BRA `(.L_x_1) ;  /* 0xfffffc2c00180947 */ /* 0x000fea000383ffff */
.L_x_0:
[----:B------:R-:W-:Y:S01]  /*77d90*/  ULDC UR4, c[0x0][0x248] ;  /* 0x0000920000047ab9 */ /* 0x000fe20000000800 */
[----:B-----5:R-:W-:Y:S01]  /*77da0*/  STL [R1+0x3014], R0 ;  /* 0x0030140001007387 */ /* 0x020fe20000100800 */
[----:B------:R-:W-:Y:S01]  /*77db0*/  IMAD R2, R0, UR4, RZ ;  /* 0x0000000400027c24 */ /* 0x000fe2000f8e02ff */
[----:B------:R-:W-:Y:S01]  /*77dc0*/  ULDC UR4, c[0x0][0x248] ;  /* 0x0000920000047ab9 */ /* 0x000fe20000000800 */
[----:B------:R-:W1:Y:S01]  /*77dd0*/  S2UR UR5, SR_CgaCtaId ;  /* 0x00000000000579c3 */ /* 0x000e620000008800 */
[----:B------:R-:W-:Y:S01]  /*77de0*/  ULDC UR6, c[0x0][0x248] ;  /* 0x0000920000067ab9 */ /* 0x000fe20000000800 */
[----:B------:R-:W-:Y:S01]  /*77df0*/  ULDC UR10, c[0x0][0x248] ;  /* 0x00009200000a7ab9 */ /* 0x000fe20000000800 */
[----:B------:R3:W-:Y:S01]  /*77e00*/  STL [R1+0x15d0], R2 ;  /* 0x0015d00201007387 */ /* 0x0007e20000100800 */
[----:B------:R-:W-:Y:S01]  /*77e10*/  ULDC.64 UR8, c[0x0][0x220] ;  /* 0x0000880000087ab9 */ /* 0x000fe20000000a00 */
        /* <DEDUP_REMOVED lines=8> */
[----:B---3--:R-:W-:Y:S01]  /*77ea0*/  VIADD R2, R2, UR4 ;  /* 0x0000000402027c36 */ /* 0x008fe20008000000 */
[----:B------:R-:W-:Y:S01]  /*77eb0*/  ULDC UR4, c[0x0][0x248] ;  /* 0x0000920000047ab9 */ /* 0x000fe20000000800 */
[----:B------:R-:W-:Y:S01]  /*77ec0*/  ULDC.64 UR14, c[0x0][0x228] ;  /* 0x00008a00000e7ab9 */ /* 0x000fe20000000a00 */
[----:B------:R-:W-:Y:S01]  /*77ed0*/  ULDC.64 UR34, c[0x0][0x228] ;  /* 0x00008a0000227ab9 */ /* 0x000fe20000000a00 */
[----:B------:R-:W-:Y:S01]  /*77ee0*/  VIADD R9, R2, UR4 ;  /* 0x0000000402097c36 */ /* 0x000fe20008000000 */
[----:B------:R-:W-:Y:S01]  /*77ef0*/  ULDC UR4, c[0x0][0x248] ;  /* 0x0000920000047ab9 */ /* 0x000fe20000000800 */
[----:B------:R-:W-:Y:S01]  /*77f00*/  STL [R1+0x14e0], R2 ;  /* 0x0014e00201007387 */ /* 0x000fe20000100800 */
        /* <DEDUP_REMOVED lines=11> */
[----:B------:R-:W-:Y:S02]  /*77fc0*/  STL [R1+0x301c], R6 ;  /* 0x00301c0601007387 */ /* 0x000fe40000100800 */
        /* <DEDUP_REMOVED lines=25> */
[----:B------:R-:W-:-:S03]  /*78160*/  ULDC UR4, c[0x0][0x248] ;  /* 0x0000920000047ab9 */ /* 0x000fc60000000800 */
[----:B------:R-:W-:Y:S01]  /*78170*/  VIADD R25, R20, UR4 ;  /* 0x0000000414197c36 */ /* 0x000fe20008000000 */
[----:B------:R-:W-:-:S03]  /*78180*/  ULDC UR4, c[0x0][0x248] ;  /* 0x0000920000047ab9 */ /* 0x000fc60000000800 */
[----:B------:R-:W-:Y:S01]  /*78190*/  VIADD R26, R25, UR4 ;  /* 0x00000004191a7c36 */ /* 0x000fe20008000000 */
[----:B------:R-:W-:-:S03]  /*781a0*/  ULDC UR4, c[0x0][0x248] ;  /* 0x0000920000047ab9 */ /* 0x000fc60000000800 */
[----:B0-----:R-:W-:Y:S01]  /*781b0*/  VIADD R28, R26, UR4 ;  /* 0x000000041a1c7c36 */ /* 0x001fe20008000000 */
[----:B------:R-:W-:-:S03]  /*781c0*/  ULDC UR4, c[0x0][0x248] ;  /* 0x0000920000047ab9 */ /* 0x000fc60000000800 */
[----:B------:R-:W-:Y:S01]  /*781d0*/  VIADD R29, R28, UR4 ;  /* 0x000000041c1d7c36 */ /* 0x000fe20008000000 */
[----:B------:R-:W-:-:S03]  /*781e0*/  ULDC UR4, c[0x0][0x248] ;  /* 0x0000920000047ab9 */ /* 0x000fc60000000800 */
[----:B------:R-:W-:Y:S01]  /*781f0*/  VIADD R30, R29, UR4 ;  /* 0x000000041d1e7c36 */ /* 0x000fe20008000000 */
[----:B------:R-:W-:-:S03]  /*78200*/  ULDC UR4, c[0x0][0x248] ;  /* 0x0000920000047ab9 */ /* 0x000fc60000000800 */
[----:B------:R-:W-:Y:S01]  /*78210*/  VIADD R31, R30, UR4 ;  /* 0x000000041e1f7c36 */ /* 0x000fe20008000000 */
[----:B------:R-:W-:-:S03]  /*78220*/  ULDC UR4, c[0x0][0x248] ;  /* 0x0000920000047ab9 */ /* 0x000fc60000000800 */
[----:B------:R-:W-:Y:S01]  /*78230*/  VIADD R33, R31, UR4 ;  /* 0x000000041f217c36 */ /* 0x000fe20008000000 */
[----:B------:R-:W-:-:S03]  /*78240*/  ULDC UR4, c[0x0][0x248] ;  /* 0x0000920000047ab9 */ /* 0x000fc60000000800 */
[----:B--2---:R-:W-:Y:S01]  /*78250*/  VIADD R34, R33, UR4 ;  /* 0x0000000421227c36 */ /* 0x004fe20008000000 */
        /* <DEDUP_REMOVED lines=42> */
[----:B------:R-:W-:-:S04]  /*78500*/  ULDC UR4, c[0x0][0x248] ;  /* 0x0000920000047ab9 */ /* 0x000fc80000000800 */
[----:B------:R0:W-:Y:S02]  /*78510*/  STL [R1+0x4], R0 ;  /* 0x0000040001007387 */ /* 0x0001e40000100800 */
[----:B0-----:R-:W-:Y:S01]  /*78520*/  VIADD R0, R0, UR4 ;  /* 0x0000000400007c36 */ /* 0x001fe20008000000 */
        /* <DEDUP_REMOVED lines=976> */
[----:B------:R0:W-:Y:S04]  /*7c230*/  STL [R1+0x1584], R0 ;  /* 0x0015840001007387 */ /* 0x0001e80000100800 */
[----:B------:R-:W2:Y:S04]  /*7c240*/  LDL.LU R22, [R1+0x2a0] ;  /* 0x0002a00001167983 */ /* 0x000ea80000300800 */
[----:B------:R-:W2:Y:S01]  /*7c250*/  LDL.LU R21, [R1+0x2a4] ;  /* 0x0002a40001157983 */ /* 0x000ea20000300800 */
[----:B0-----:R-:W-:Y:S01]  /*7c260*/  VIADD R0, R0, UR4 ;  /* 0x0000000400007c36 */ /* 0x001fe20008000000 */
[----:B------:R-:W-:-:S02]  /*7c270*/  ULDC UR4, c[0x0][0x248] ;  /* 0x0000920000047ab9 */ /* 0x000fc40000000800 */
[----:B------:R-:W3:Y:S04]  /*7c280*/  LDL.LU R19, [R1+0x2a8] ;  /* 0x0002a80001137983 */ /* 0x000ee80000300800 */
[----:B------:R0:W-:Y:S04]  /*7c290*/  STL [R1+0x1588], R0 ;  /* 0x0015880001007387 */ /* 0x0001e80000100800 */
[----:B------:R-:W3:Y:S04]  /*7c2a0*/  LDL.LU R18, [R1+0x2ac] ;  /* 0x0002ac0001127983 */ /* 0x000ee80000300800 */
[----:B------:R-:W4:Y:S01]  /*7c2b0*/  LDL R4, [R1+0x2c0] ;  /* 0x0002c00001047983 */ /* 0x000f220000100800 */
[----:B0-----:R-:W-:Y:S01]  /*7c2c0*/  VIADD R0, R0, UR4 ;  /* 0x0000000400007c36 */ /* 0x001fe20008000000 */
[----:B------:R-:W-:-:S02]  /*7c2d0*/  ULDC UR4, c[0x0][0x248] ;  /* 0x0000920000047ab9 */ /* 0x000fc40000000800 */
[----:B------:R-:W4:Y:S04]  /*7c2e0*/  LDL.LU R3, [R1+0x2c4] ;  /* 0x0002c40001037983 */ /* 0x000f280000300800 */
        /* <DEDUP_REMOVED lines=28> */
[----:B------:R-:W4:Y:S04]  /*7c4b0*/  LDL.LU R5, [R1+0x2c8] ;  /* 0x0002c80001057983 */ /* 0x000f280000300800 */
[----:B------:R-:W4:Y:S01]  /*7c4c0*/  LDL.LU R2, [R1+0x2cc] ;  /* 0x0002cc0001027983 */ /* 0x000f220000300800 */
[----:B0-----:R-:W-:Y:S01]  /*7c4d0*/  VIADD R0, R0, UR4 ;  /* 0x0000000400007c36 */ /* 0x001fe20008000000 */
[----:B------:R-:W-:-:S04]  /*7c4e0*/  ULDC UR4, c[0x0][0x248] ;  /* 0x0000920000047ab9 */ /* 0x000fc80000000800 */
[----:B------:R0:W-:Y:S02]  /*7c4f0*/  STL [R1+0x15b4], R0 ;  /* 0x0015b40001007387 */ /* 0x0001e40000100800 */
[----:B0-----:R-:W-:Y:S01]  /*7c500*/  VIADD R0, R0, UR4 ;  /* 0x0000000400007c36 */ /* 0x001fe20008000000 */
[----:B------:R-:W-:Y:S01]  /*7c510*/  ULDC UR4, c[0x0][0x248] ;  /* 0x0000920000047ab9 */ /* 0x000fe20000000800 */
[----:B--2---:R-:W-:-:S05]  /*7c520*/  F2FP.SATFINITE.E4M3.F32.PACK_AB_MERGE_C R7, R21, R22, RZ ;  /* 0x000000161507723e */ /* 0x004fca00048070ff */
[----:B------:R-:W-:Y:S04]  /*7c530*/  STL [R1+0x3000], R7 ;  /* 0x0030000701007387 */ /* 0x000fe80000100800 */
[----:B------:R0:W-:Y:S01]  /*7c540*/  STL [R1+0x15b8], R0 ;  /* 0x0015b80001007387 */ /* 0x0001e20000100800 */
[----:B---3--:R-:W-:-:S05]  /*7c550*/  F2FP.SATFINITE.E4M3.F32.PACK_AB_MERGE_C R6, R18, R19, RZ ;  /* 0x000000131206723e */ /* 0x008fca00048070ff */
[----:B------:R2:W-:Y:S01]  /*7c560*/  STL [R1+0x2ffc], R6 ;  /* 0x002ffc0601007387 */ /* 0x0005e20000100800 */
[----:B0-----:R-:W-:Y:S01]  /*7c570*/  VIADD R0, R0, UR4 ;  /* 0x0000000400007c36 */ /* 0x001fe20008000000 */
[----:B----4-:R-:W-:Y:S02]  /*7c580*/  F2FP.SATFINITE.E4M3.F32.PACK_AB_MERGE_C R3, R3, R4, RZ ;  /* 0x000000040303723e */ /* 0x010fe400048070ff */
[----:B------:R-:W3:Y:S01]  /*7c590*/  LDL.LU R16, [R1+0x2e0] ;  /* 0x0002e00001107983 */ /* 0x000ee20000300800 */
[----:B------:R-:W-:-:S03]  /*7c5a0*/  ULDC UR4, c[0x0][0x248] ;  /* 0x0000920000047ab9 */ /* 0x000fc60000000800 */
[----:B------:R-:W3:Y:S04]  /*7c5b0*/  LDL.LU R15, [R1+0x2e4] ;  /* 0x0002e400010f7983 */ /* 0x000ee80000300800 */
[----:B------:R-:W-:Y:S04]  /*7c5c0*/  STL [R1+0x2ff4], R3 ;  /* 0x002ff40301007387 */ /* 0x000fe80000100800 */
[----:B------:R0:W-:Y:S04]  /*7c5d0*/  STL [R1+0x15bc], R0 ;  /* 0x0015bc0001007387 */ /* 0x0001e80000100800 */
        /* <DEDUP_REMOVED lines=19> */
[----:B0-----:R-:W-:Y:S01]  /*7c710*/  VIADD R0, R0, UR4 ;  /* 0x0000000400007c36 */ /* 0x001fe20008000000 */
[----:B------:R-:W-:-:S02]  /*7c720*/  ULDC UR4, c[0x0][0x248] ;  /* 0x0000920000047ab9 */ /* 0x000fc40000000800 */
[----:B------:R-:W2:Y:S04]  /*7c730*/  LDL.LU R3, [R1+0x384] ;  /* 0x0003840001037983 */ /* 0x000ea80000300800 */
[----:B------:R-:W2:Y:S01]  /*7c740*/  LDL.LU R24, [R1+0x388] ;  /* 0x0003880001187983 */ /* 0x000ea20000300800 */
[----:B------:R-:W-:-:S05]  /*7c750*/  F2FP.SATFINITE.E4M3.F32.PACK_AB_MERGE_C R2, R2, R5, RZ ;  /* 0x000000050202723e */ /* 0x000fca00048070ff */
[----:B------:R0:W-:Y:S04]  /*7c760*/  STL [R1+0x2ff8], R2 ;  /* 0x002ff80201007387 */ /* 0x0001e80000100800 */
[----:B------:R-:W2:Y:S04]  /*7c770*/  LDL.LU R23, [R1+0x38c] ;  /* 0x00038c0001177983 */ /* 0x000ea80000300800 */
[----:B------:R-:W2:Y:S04]  /*7c780*/  LDL.LU R22, [R1+0x3b0] ;  /* 0x0003b00001167983 */ /* 0x000ea80000300800 */
[----:B------:R1:W-:Y:S04]  /*7c790*/  STL [R1+0x15c0], R0 ;  /* 0x0015c00001007387 */ /* 0x0003e80000100800 */
[----:B------:R-:W2:Y:S04]  /*7c7a0*/  LDL.LU R21, [R1+0x3b4] ;  /* 0x0003b40001157983 */ /* 0x000ea80000300800 */
[----:B------:R-:W2:Y:S04]  /*7c7b0*/  LDL.LU R19, [R1+0x3b8] ;  /* 0x0003b80001137983 */ /* 0x000ea80000300800 */
[----:B------:R-:W2:Y:S04]  /*7c7c0*/  LDL.LU R18, [R1+0x3bc] ;  /* 0x0003bc0001127983 */ /* 0x000ea80000300800 */
[----:B------:R-:W2:Y:S04]  /*7c7d0*/  LDL.LU R5, [R1+0x4a0] ;  /* 0x0004a00001057983 */ /* 0x000ea80000300800 */
[----:B0-----:R-:W2:Y:S01]  /*7c7e0*/  LDL.LU R2, [R1+0x4a4] ;  /* 0x0004a40001027983 */ /* 0x001ea20000300800 */
[----:B-1----:R-:W-:Y:S01]  /*7c7f0*/  VIADD R0, R0, UR4 ;  /* 0x0000000400007c36 */ /* 0x002fe20008000000 */
[----:B------:R-:W-:Y:S01]  /*7c800*/  ULDC UR4, c[0x0][0x248] ;  /* 0x0000920000047ab9 */ /* 0x000fe20000000800 */
[----:B---3--:R-:W-:-:S05]  /*7c810*/  F2FP.SATFINITE.E4M3.F32.PACK_AB_MERGE_C R15, R15, R16, RZ ;  /* 0x000000100f0f723e */ /* 0x008fca00048070ff */
[----:B------:R-:W-:Y:S01]  /*7c820*/  STL [R1+0x2fec], R15 ;  /* 0x002fec0f01007387 */ /* 0x000fe20000100800 */
[----:B----4-:R-:W-:Y:S02]  /*7c830*/  F2FP.SATFINITE.E4M3.F32.PACK_AB_MERGE_C R13, R13, R14, RZ ;  /* 0x0000000e0d0d723e */ /* 0x010fe400048070ff */
[----:B------:R-:W-:-:S03]  /*7c840*/  F2FP.SATFINITE.E4M3.F32.PACK_AB_MERGE_C R11, R11, R12, RZ ;  /* 0x0000000c0b0b723e */ /* 0x000fc600048070ff */
[----:B------:R-:W-:Y:S04]  /*7c850*/  STL [R1+0x2ff0], R13 ;  /* 0x002ff00d01007387 */ /* 0x000fe80000100800 */
[----:B------:R-:W-:Y:S01]  /*7c860*/  STL [R1+0x2fe8], R11 ;  /* 0x002fe80b01007387 */ /* 0x000fe20000100800 */
[----:B------:R-:W-:-:S03]  /*7c870*/  F2FP.SATFINITE.E4M3.F32.PACK_AB_MERGE_C R7, R7, R10, RZ ;  /* 0x0000000a0707723e */ /* 0x000fc600048070ff */
[----:B------:R0:W-:Y:S04]  /*7c880*/  STL [R1+0x15c4], R0 ;  /* 0x0015c40001007387 */ /* 0x0001e80000100800 */
[----:B------:R2:W-:Y:S01]  /*7c890*/  STL [R1+0x2fe4], R7 ;  /* 0x002fe40701007387 */ /* 0x0005e20000100800 */
[----:B0-----:R-:W-:Y:S01]  /*7c8a0*/  VIADD R0, R0, UR4 ;  /* 0x0000000400007c36 */ /* 0x001fe20008000000 */
[----:B------:R-:W-:Y:S01]  /*7c8b0*/  ULDC UR4, c[0x0][0x248] ;  /* 0x0000920000047ab9 */ /* 0x000fe20000000800 */
[----:B--2---:R-:W-:Y:S02]  /*7c8c0*/  F2FP.SATFINITE.E4M3.F32.PACK_AB_MERGE_C R7, R8, R6, RZ ;  /* 0x000000060807723e */ /* 0x004fe400048070ff */
[----:B------:R-:W-:-:S03]  /*7c8d0*/  F2FP.SATFINITE.E4M3.F32.PACK_AB_MERGE_C R6, R58, R9, RZ ;  /* 0x000000093a06723e */ /* 0x000fc600048070ff */
[----:B------:R0:W-:Y:S04]  /*7c8e0*/  STL [R1+0x2fe0], R7 ;  /* 0x002fe00701007387 */ /* 0x0001e80000100800 */
[----:B------:R1:W-:Y:S04]  /*7c8f0*/  STL [R1+0x15c8], R0 ;  /* 0x0015c80001007387 */ /* 0x0003e80000100800 */
[----:B------:R2:W-:Y:S01]  /*7c900*/  STL [R1+0x2fdc], R6 ;  /* 0x002fdc0601007387 */ /* 0x0005e20000100800 */
[----:B0-----:R-:W-:Y:S01]  /*7c910*/  F2FP.SATFINITE.E4M3.F32.PACK_AB_MERGE_C R7, R50, R54, RZ ;  /* 0x000000363207723e */ /* 0x001fe200048070ff */
[----:B-1----:R-:W-:Y:S01]  /*7c920*/  VIADD R0, R0, UR4 ;  /* 0x0000000400007c36 */ /* 0x002fe20008000000 */
[----:B------:R-:W-:Y:S01]  /*7c930*/  ULDC UR4, c[0x0][0x248] ;  /* 0x0000920000047ab9 */ /* 0x000fe20000000800 */
[----:B--2---:R-:W-:-:S02]  /*7c940*/  F2FP.SATFINITE.E4M3.F32.PACK_AB_MERGE_C R6, R42, R46, RZ ;  /* 0x0000002e2a06723e */ /* 0x004fc400048070ff */
[----:B------:R0:W-:Y:S04]  /*7c950*/  STL [R1+0x2fd8], R7 ;  /* 0x002fd80701007387 */ /* 0x0001e80000100800 */
[----:B------:R1:W-:Y:S04]  /*7c960*/  STL [R1+0x15cc], R0 ;  /* 0x0015cc0001007387 */ /* 0x0003e80000100800 */
[----:B------:R2:W-:Y:S01]  /*7c970*/  STL [R1+0x2fd4], R6 ;  /* 0x002fd40601007387 */ /* 0x0005e20000100800 */
[----:B0-----:R-:W-:Y:S01]  /*7c980*/  F2FP.SATFINITE.E4M3.F32.PACK_AB_MERGE_C R7, R36, R38, RZ ;  /* 0x000000262407723e */ /* 0x001fe200048070ff */
[----:B-1----:R-:W-:-:S04]  /*7c990*/  VIADD R0, R0, UR4 ;  /* 0x0000000400007c36 */ /* 0x002fc80008000000 */
[----:B------:R-:W-:Y:S01]  /*7c9a0*/  STL [R1+0x2fd0], R7 ;  /* 0x002fd00701007387 */ /* 0x000fe20000100800 */
[----:B------:R-:W-:Y:S01]  /*7c9b0*/  ULDC UR4, c[0x0][0x248] ;  /* 0x0000920000047ab9 */ /* 0x000fe20000000800 */
[----:B--2---:R-:W-:Y:S02]  /*7c9c0*/  F2FP.SATFINITE.E4M3.F32.PACK_AB_MERGE_C R6, R27, R32, RZ ;  /* 0x000000201b06723e */ /* 0x004fe400048070ff */
[----:B------:R0:W-:Y:S04]  /*7c9d0*/  STL [R1+0x34c], R0 ;  /* 0x00034c0001007387 */ /* 0x0001e80000100800 */
[----:B------:R1:W-:Y:S01]  /*7c9e0*/  STL [R1+0x2fcc], R6 ;  /* 0x002fcc0601007387 */ /* 0x0003e20000100800 */
[----:B0-----:R-:W-:Y:S01]  /*7c9f0*/  VIADD R0, R0, UR4 ;  /* 0x0000000400007c36 */ /* 0x001fe20008000000 */
[----:B------:R-:W-:Y:S01]  /*7ca00*/  ULDC UR4, c[0x0][0x248] ;  /* 0x0000920000047ab9 */ /* 0x000fe20000000800 */
[----:B-1----:R-:W-:-:S02]  /*7ca10*/  F2FP.SATFINITE.E4M3.F32.PACK_AB_MERGE_C R6, R3, R4, RZ ;  /* 0x000000040306723e */ /* 0x002fc400048070ff */
[----:B------:R-:W2:Y:S04]  /*7ca20*/  LDL.LU R4, [R1+0x4a8] ;  /* 0x0004a80001047983 */ /* 0x000ea80000300800 */
[----:B------:R-:W2:Y:S04]  /*7ca30*/  LDL.LU R3, [R1+0x4ac] ;  /* 0x0004ac0001037983 */ /* 0x000ea80000300800 */
[----:B------:R-:W-:Y:S04]  /*7ca40*/  STL [R1+0x2fac], R6 ;  /* 0x002fac0601007387 */ /* 0x000fe80000100800 */
[----:B------:R0:W-:Y:S02]  /*7ca50*/  STL [R1+0x360], R0 ;  /* 0x0003600001007387 */ /* 0x0001e40000100800 */
[----:B0-----:R-:W-:Y:S01]  /*7ca60*/  VIADD R0, R0, UR4 ;  /* 0x0000000400007c36 */ /* 0x001fe20008000000 */
[----:B------:R-:W-:Y:S01]  /*7ca70*/  ULDC UR4, c[0x0][0x248] ;  /* 0x0000920000047ab9 */ /* 0x000fe20000000800 */
[----:B------:R-:W-:-:S05]  /*7ca80*/  F2FP.SATFINITE.E4M3.F32.PACK_AB_MERGE_C R6, R23, R24, RZ ;  /* 0x000000181706723e */ /* 0x000fca00048070ff */
[----:B------:R0:W-:Y:S01]  /*7ca90*/  STL [R1+0x2fa8], R6 ;  /* 0x002fa80601007387 */ /* 0x0001e20000100800 */
[----:B------:R-:W-:-:S05]  /*7caa0*/  F2FP.SATFINITE.E4M3.F32.PACK_AB_MERGE_C R7, R21, R22, RZ ;  /* 0x000000161507723e */ /* 0x000fca00048070ff */
[----:B------:R-:W-:Y:S01]  /*7cab0*/  STL [R1+0x2f44], R7 ;  /* 0x002f440701007387 */ /* 0x000fe20000100800 */
[----:B0-----:R-:W-:-:S03]  /*7cac0*/  F2FP.SATFINITE.E4M3.F32.PACK_AB_MERGE_C R6, R18, R19, RZ ;  /* 0x000000131206723e */ /* 0x001fc600048070ff */
[----:B------:R0:W-:Y:S04]  /*7cad0*/  STL [R1+0x364], R0 ;  /* 0x0003640001007387 */ /* 0x0001e80000100800 */
[----:B------:R1:W-:Y:S01]  /*7cae0*/  STL [R1+0x2f40], R6 ;  /* 0x002f400601007387 */ /* 0x0003e20000100800 */
[----:B------:R-:W-:-:S03]  /*7caf0*/  F2FP.SATFINITE.E4M3.F32.PACK_AB_MERGE_C R2, R2, R5, RZ ;  /* 0x000000050202723e */ /* 0x000fc600048070ff */
[----:B------:R-:W3:Y:S01]  /*7cb00*/  LDL.LU R16, [R1+0x4c0] ;  /* 0x0004c00001107983 */ /* 0x000ee20000300800 */
[----:B0-----:R-:W-:Y:S01]  /*7cb10*/  VIADD R0, R0, UR4 ;  /* 0x0000000400007c36 */ /* 0x001fe20008000000 */
[----:B------:R-:W-:Y:S02]  /*7cb20*/  ULDC UR4, c[0x0][0x248] ;  /* 0x0000920000047ab9 */ /* 0x000fe40000000800 */
[----:B------:R-:W3:Y:S04]  /*7cb30*/  LDL.LU R15, [R1+0x4c4] ;  /* 0x0004c400010f7983 */ /* 0x000ee80000300800 */
[----:B------:R0:W-:Y:S04]  /*7cb40*/  STL [R1+0x2f34], R2 ;  /* 0x002f340201007387 */ /* 0x0001e80000100800 */
[----:B------:R4:W-:Y:S04]  /*7cb50*/  STL [R1+0x368], R0 ;  /* 0x0003680001007387 */ /* 0x0009e80000100800 */
        /* <DEDUP_REMOVED lines=17> */
[----:B0-----:R-:W3:Y:S01]  /*7cc70*/  LDL.LU R2, [R1+0x54c] ;  /* 0x00054c0001027983 */ /* 0x001ee20000300800 */
[----:B----4-:R-:W-:Y:S01]  /*7cc80*/  VIADD R0, R0, UR4 ;  /* 0x0000000400007c36 */ /* 0x010fe20008000000 */
[----:B------:R-:W-:-:S02]  /*7cc90*/  ULDC UR4, c[0x0][0x248] ;  /* 0x0000920000047ab9 */ /* 0x000fc40000000800 */
[----:B------:R-:W4:Y:S01]  /*7cca0*/  LDL.LU R32, [R1+0x560] ;  /* 0x0005600001207983 */ /* 0x000f220000300800 */
[----:B--2---:R-:W-:-:S05]  /*7ccb0*/  F2FP.SATFINITE.E4M3.F32.PACK_AB_MERGE_C R3, R3, R4, RZ ;  /* 0x000000040303723e */ /* 0x004fca00048070ff */
[----:B------:R-:W-:Y:S04]  /*7ccc0*/  STL [R1+0x2f38], R3 ;  /* 0x002f380301007387 */ /* 0x000fe80000100800 */
[----:B------:R-:W4:Y:S04]  /*7ccd0*/  LDL.LU R27, [R1+0x564] ;  /* 0x00056400011b7983 */ /* 0x000f280000300800 */
[----:B------:R-:W2:Y:S04]  /*7cce0*/  LDL.LU R24, [R1+0x568] ;  /* 0x0005680001187983 */ /* 0x000ea80000300800 */
[----:B------:R0:W-:Y:S04]  /*7ccf0*/  STL [R1+0x36c], R0 ;  /* 0x00036c0001007387 */ /* 0x0001e80000100800 */
        /* <DEDUP_REMOVED lines=9> */
[----:B---3--:R-:W-:-:S05]  /*7cd90*/  F2FP.SATFINITE.E4M3.F32.PACK_AB_MERGE_C R15, R15, R16, RZ ;  /* 0x000000100f0f723e */ /* 0x008fca00048070ff */
[----:B------:R-:W-:Y:S01]  /*7cda0*/  STL [R1+0x2f24], R15 ;  /* 0x002f240f01007387 */ /* 0x000fe20000100800 */
[----:B------:R-:W-:Y:S02]  /*7cdb0*/  F2FP.SATFINITE.E4M3.F32.PACK_AB_MERGE_C R13, R13, R14, RZ ;  /* 0x0000000e0d0d723e */ /* 0x000fe400048070ff */
        /* <DEDUP_REMOVED lines=8> */
[----:B-1----:R-:W-:Y:S02]  /*7ce40*/  F2FP.SATFINITE.E4M3.F32.PACK_AB_MERGE_C R7, R8, R6, RZ ;  /* 0x000000060807723e */ /* 0x002fe400048070ff */
[----:B------:R-:W-:-:S03]  /*7ce50*/  F2FP.SATFINITE.E4M3.F32.PACK_AB_MERGE_C R6, R58, R9, RZ ;  /* 0x000000093a06723e */ /* 0x000fc600048070ff */
[----:B------:R0:W-:Y:S04]  /*7ce60*/  STL [R1+0x2f0c], R7 ;  /* 0x002f0c0701007387 */ /* 0x0001e80000100800 */
[----:B------:R1:W-:Y:S04]  /*7ce70*/  STL [R1+0x384], R0 ;  /* 0x0003840001007387 */ /* 0x0003e80000100800 */
[----:B------:R3:W-:Y:S01]  /*7ce80*/  STL [R1+0x2f08], R6 ;  /* 0x002f080601007387 */ /* 0x0007e20000100800 */
[----:B0-----:R-:W-:Y:S01]  /*7ce90*/  F2FP.SATFINITE.E4M3.F32.PACK_AB_MERGE_C R7, R50, R54, RZ ;  /* 0x000000363207723e */ /* 0x001fe200048070ff */
[----:B-1----:R-:W-:-:S04]  /*7cea0*/  VIADD R0, R0, UR4 ;  /* 0x0000000400007c36 */ /* 0x002fc80008000000 */
[----:B------:R-:W-:Y:S01]  /*7ceb0*/  STL [R1+0x2f00], R7 ;  /* 0x002f000701007387 */ /* 0x000fe20000100800 */
[----:B------:R-:W-:Y:S01]  /*7cec0*/  ULDC UR4, c[0x0][0x248] ;  /* 0x0000920000047ab9 */ /* 0x000fe20000000800 */
[----:B---3--:R-:W-:Y:S02]  /*7ced0*/  F2FP.SATFINITE.E4M3.F32.PACK_AB_MERGE_C R6, R42, R46, RZ ;  /* 0x0000002e2a06723e */ /* 0x008fe400048070ff */
[----:B------:R0:W-:Y:S04]  /*7cee0*/  STL [R1+0x388], R0 ;  /* 0x0003880001007387 */ /* 0x0001e80000100800 */
[----:B------:R1:W-:Y:S01]  /*7cef0*/  STL [R1+0x2efc], R6 ;  /* 0x002efc0601007387 */ /* 0x0003e20000100800 */
[----:B0-----:R-:W-:Y:S01]  /*7cf00*/  VIADD R0, R0, UR4 ;  /* 0x0000000400007c36 */ /* 0x001fe20008000000 */
[----:B------:R-:W-:Y:S01]  /*7cf10*/  F2FP.SATFINITE.E4M3.F32.PACK_AB_MERGE_C R2, R2, R5, RZ ;  /* 0x000000050202723e */ /* 0x000fe200048070ff */
[----:B------:R-:W-:Y:S01]  /*7cf20*/  ULDC UR4, c[0x0][0x248] ;  /* 0x0000920000047ab9 */ /* 0x000fe20000000800 */
[----:B-1----:R-:W-:-:S05]  /*7cf30*/  F2FP.SATFINITE.E4M3.F32.PACK_AB_MERGE_C R6, R36, R38, RZ ;  /* 0x000000262406723e */ /* 0x002fca00048070ff */
[----:B------:R-:W-:Y:S04]  /*7cf40*/  STL [R1+0x2ef0], R6 ;  /* 0x002ef00601007387 */ /* 0x000fe80000100800 */
[----:B------:R-:W-:Y:S04]  /*7cf50*/  STL [R1+0x38c], R0 ;  /* 0x00038c0001007387 */ /* 0x000fe80000100800 */
[----:B------:R-:W3:Y:S04]  /*7cf60*/  LDL.LU R5, [R1+0x5a8] ;  /* 0x0005a80001057983 */ /* 0x000ee80000300800 */
[----:B------:R0:W-:Y:S04]  /*7cf70*/  STL [R1+0x2eec], R2 ;  /* 0x002eec0201007387 */ /* 0x0001e80000100800 */
[----:B0-----:R-:W3:Y:S01]  /*7cf80*/  LDL.LU R2, [R1+0x5ac] ;  /* 0x0005ac0001027983 */ /* 0x001ee20000300800 */
[----:B------:R-:W-:Y:S01]  /*7cf90*/  VIADD R0, R0, UR4 ;  /* 0x0000000400007c36 */ /* 0x000fe20008000000 */
[----:B------:R-:W-:Y:S01]  /*7cfa0*/  ULDC UR4, c[0x0][0x248] ;  /* 0x0000920000047ab9 */ /* 0x000fe20000000800 */
[----:B----4-:R-:W-:-:S05]  /*7cfb0*/  F2FP.SATFINITE.E4M3.F32.PACK_AB_MERGE_C R7, R27, R32, RZ ;  /* 0x000000201b07723e */ /* 0x010fca00048070ff */
[----:B------:R-:W-:Y:S04]  /*7cfc0*/  STL [R1+0x2ee4], R7 ;  /* 0x002ee40701007387 */ /* 0x000fe80000100800 */
[----:B------:R0:W-:Y:S01]  /*7cfd0*/  STL [R1+0x15d8], R0 ;  /* 0x0015d80001007387 */ /* 0x0001e20000100800 */
[----:B--2---:R-:W-:-:S05]  /*7cfe0*/  F2FP.SATFINITE.E4M3.F32.PACK_AB_MERGE_C R6, R23, R24, RZ ;  /* 0x000000181706723e */ /* 0x004fca00048070ff */
[----:B------:R1:W-:Y:S01]  /*7cff0*/  STL [R1+0x2ee0], R6 ;  /* 0x002ee00601007387 */ /* 0x0003e20000100800 */
[----:B0-----:R-:W-:Y:S01]  /*7d000*/  VIADD R0, R0, UR4 ;  /* 0x0000000400007c36 */ /* 0x001fe20008000000 */
[----:B------:R-:W-:Y:S01]  /*7d010*/  F2FP.SATFINITE.E4M3.F32.PACK_AB_MERGE_C R7, R21, R22, RZ ;  /* 0x000000161507723e */ /* 0x000fe200048070ff */
[----:B------:R-:W-:-:S04]  /*7d020*/  ULDC UR4, c[0x0][0x248] ;  /* 0x0000920000047ab9 */ /* 0x000fc80000000800 */
[----:B------:R-:W-:Y:S01]  /*7d030*/  STL [R1+0x2ed4], R7 ;  /* 0x002ed40701007387 */ /* 0x000fe20000100800 */
[----:B-1----:R-:W-:-:S03]  /*7d040*/  F2FP.SATFINITE.E4M3.F32.PACK_AB_MERGE_C R6, R18, R19, RZ ;  /* 0x000000131206723e */ /* 0x002fc600048070ff */
[----:B------:R0:W-:Y:S04]  /*7d050*/  STL [R1+0x15e8], R0 ;  /* 0x0015e80001007387 */ /* 0x0001e80000100800 */
[----:B------:R1:W-:Y:S01]  /*7d060*/  STL [R1+0x2ed0], R6 ;  /* 0x002ed00601007387 */ /* 0x0003e20000100800 */
[----:B------:R-:W-:-:S03]  /*7d070*/  F2FP.SATFINITE.E4M3.F32.PACK_AB_MERGE_C R3, R3, R4, RZ ;  /* 0x000000040303723e */ /* 0x000fc600048070ff */
[----:B------:R-:W2:Y:S01]  /*7d080*/  LDL.LU R16, [R1+0x5c0] ;  /* 0x0005c00001107983 */ /* 0x000ea20000300800 */
[----:B0-----:R-:W-:Y:S01]  /*7d090*/  VIADD R0, R0, UR4 ;  /* 0x0000000400007c36 */ /* 0x001fe20008000000 */
[----:B------:R-:W-:Y:S02]  /*7d0a0*/  ULDC UR4, c[0x0][0x248] ;  /* 0x0000920000047ab9 */ /* 0x000fe40000000800 */
[----:B------:R-:W2:Y:S04]  /*7d0b0*/  LDL.LU R15, [R1+0x5c4] ;  /* 0x0005c400010f7983 */ /* 0x000ea80000300800 */
        /* <DEDUP_REMOVED lines=17> */
[----:B0-----:R-:W-:Y:S01]  /*7d1d0*/  VIADD R0, R0, UR4 ;  /* 0x0000000400007c36 */ /* 0x001fe20008000000 */
[----:B------:R-:W-:-:S02]  /*7d1e0*/  ULDC UR4, c[0x0][0x248] ;  /* 0x0000920000047ab9 */ /* 0x000fc40000000800 */
[----:B------:R-:W4:Y:S04]  /*7d1f0*/  LDL.LU R3, [R1+0x644] ;  /* 0x0006440001037983 */ /* 0x000f280000300800 */
[----:B------:R-:W4:Y:S01]  /*7d200*/  LDL.LU R38, [R1+0x648] ;  /* 0x0006480001267983 */ /* 0x000f220000300800 */
[----:B---3--:R-:W-:-:S05]  /*7d210*/  F2FP.SATFINITE.E4M3.F32.PACK_AB_MERGE_C R2, R2, R5, RZ ;  /* 0x000000050202723e */ /* 0x008fca00048070ff */
[----:B------:R0:W-:Y:S04]  /*7d220*/  STL [R1+0x2ec8], R2 ;  /* 0x002ec80201007387 */ /* 0x0001e80000100800 */
[----:B------:R-:W3:Y:S04]  /*7d230*/  LDL.LU R36, [R1+0x64c] ;  /* 0x00064c0001247983 */ /* 0x000ee80000300800 */
        /* <DEDUP_REMOVED lines=11> */
[----:B-1----:R-:W-:Y:S01]  /*7d2f0*/  VIADD R0, R0, UR4 ;  /* 0x0000000400007c36 */ /* 0x002fe20008000000 */
[----:B------:R-:W-:Y:S01]  /*7d300*/  ULDC UR4, c[0x0][0x248] ;  /* 0x0000920000047ab9 */ /* 0x000fe20000000800 */
[----:B--2---:R-:W-:-:S05]  /*7d310*/  F2FP.SATFINITE.E4M3.F32.PACK_AB_MERGE_C R15, R15, R16, RZ ;  /* 0x000000100f0f723e */ /* 0x004fca00048070ff */
        /* <DEDUP_REMOVED lines=31> */
[----:B---3--:R-:W-:-:S05]  /*7d510*/  F2FP.SATFINITE.E4M3.F32.PACK_AB_MERGE_C R6, R36, R38, RZ ;  /* 0x000000262406723e */ /* 0x008fca00048070ff */
[----:B------:R0:W-:Y:S01]  /*7d520*/  STL [R1+0x2e80], R6 ;  /* 0x002e800601007387 */ /* 0x0001e20000100800 */
[----:B------:R-:W-:-:S05]  /*7d530*/  F2FP.SATFINITE.E4M3.F32.PACK_AB_MERGE_C R7, R27, R32, RZ ;  /* 0x000000201b07723e */ /* 0x000fca00048070ff */
[----:B------:R1:W-:Y:S01]  /*7d540*/  STL [R1+0x2e74], R7 ;  /* 0x002e740701007387 */ /* 0x0003e20000100800 */
[----:B0-----:R-:W-:-:S03]  /*7d550*/  F2FP.SATFINITE.E4M3.F32.PACK_AB_MERGE_C R6, R23, R24, RZ ;  /* 0x000000181706723e */ /* 0x001fc600048070ff */
[----:B------:R0:W-:Y:S04]  /*7d560*/  STL [R1+0x164c], R0 ;  /* 0x00164c0001007387 */ /* 0x0001e80000100800 */
[----:B------:R3:W-:Y:S01]  /*7d570*/  STL [R1+0x2e70], R6 ;  /* 0x002e700601007387 */ /* 0x0007e20000100800 */
[----:B-1----:R-:W-:Y:S01]  /*7d580*/  F2FP.SATFINITE.E4M3.F32.PACK_AB_MERGE_C R7, R21, R22, RZ ;  /* 0x000000161507723e */ /* 0x002fe200048070ff */
[----:B0-----:R-:W-:Y:S01]  /*7d590*/  VIADD R0, R0, UR4 ;  /* 0x0000000400007c36 */ /* 0x001fe20008000000 */
[----:B------:R-:W-:-:S03]  /*7d5a0*/  ULDC UR4, c[0x0][0x248] ;  /* 0x0000920000047ab9 */ /* 0x000fc60000000800 */
[----:B------:R-:W-:Y:S01]  /*7d5b0*/  STL [R1+0x2e64], R7 ;  /* 0x002e640701007387 */ /* 0x000fe20000100800 */
[----:B---3--:R-:W-:-:S03]  /*7d5c0*/  F2FP.SATFINITE.E4M3.F32.PACK_AB_MERGE_C R6, R18, R19, RZ ;  /* 0x000000131206723e */ /* 0x008fc600048070ff */
        /* <DEDUP_REMOVED lines=57> */
[----:B------:R-:W-:Y:S04]  /*7d960*/  STL [R1+0x2e34], R7 ;  /* 0x002e340701007387 */ /* 0x000fe80000100800 */
[----:B------:R0:W-:Y:S04]  /*7d970*/  STL [R1+0x6c4], R0 ;  /* 0x0006c40001007387 */ /* 0x0001e80000100800 */
[----:B------:R1:W-:Y:S01]  /*7d980*/  STL [R1+0x2e30], R6 ;  /* 0x002e300601007387 */ /* 0x0003e20000100800 */
[----:B------:R-:W-:Y:S01]  /*7d990*/  F2FP.SATFINITE.E4M3.F32.PACK_AB_MERGE_C R2, R2, R5, RZ ;  /* 0x000000050202723e */ /* 0x000fe200048070ff */
[----:B0-----:R-:W-:Y:S01]  /*7d9a0*/  VIADD R0, R0, UR4 ;  /* 0x0000000400007c36 */ /* 0x001fe20008000000 */
        /* <DEDUP_REMOVED lines=17> */
[----:B------:R0:W-:Y:S01]  /*7dac0*/  STL [R1+0x2e04], R7 ;  /* 0x002e040701007387 */ /* 0x0001e20000100800 */
[----:B-1----:R-:W-:-:S03]  /*7dad0*/  F2FP.SATFINITE.E4M3.F32.PACK_AB_MERGE_C R6, R23, R24, RZ ;  /* 0x000000181706723e */ /* 0x002fc600048070ff */
[----:B------:R1:W-:Y:S04]  /*7dae0*/  STL [R1+0x16e0], R0 ;  /* 0x0016e00001007387 */ /* 0x0003e80000100800 */
[----:B------:R2:W-:Y:S01]  /*7daf0*/  STL [R1+0x2e00], R6 ;  /* 0x002e000601007387 */ /* 0x0005e20000100800 */
[----:B0-----:R-:W-:Y:S01]  /*7db00*/  F2FP.SATFINITE.E4M3.F32.PACK_AB_MERGE_C R7, R21, R22, RZ ;  /* 0x000000161507723e */ /* 0x001fe200048070ff */
[----:B-1----:R-:W-:Y:S01]  /*7db10*/  VIADD R0, R0, UR4 ;  /* 0x0000000400007c36 */ /* 0x002fe20008000000 */
[----:B------:R-:W-:-:S03]  /*7db20*/  ULDC UR4, c[0x0][0x248] ;  /* 0x0000920000047ab9 */ /* 0x000fc60000000800 */
[----:B------:R-:W-:Y:S01]  /*7db30*/  STL [R1+0x2df4], R7 ;  /* 0x002df40701007387 */ /* 0x000fe20000100800 */
[----:B--2---:R-:W-:-:S03]  /*7db40*/  F2FP.SATFINITE.E4M3.F32.PACK_AB_MERGE_C R6, R18, R19, RZ ;  /* 0x000000131206723e */ /* 0x004fc600048070ff */
        /* <DEDUP_REMOVED lines=79> */
[----:B------:R0:W-:Y:S01]  /*7e040*/  STL [R1+0x2d48], R7 ;  /* 0x002d480701007387 */ /* 0x0001e20000100800 */
[----:B---3--:R-:W-:-:S03]  /*7e050*/  F2FP.SATFINITE.E4M3.F32.PACK_AB_MERGE_C R6, R23, R24, RZ ;  /* 0x000000181706723e */ /* 0x008fc600048070ff */
[----:B------:R1:W-:Y:S04]  /*7e060*/  STL [R1+0x82c], R0 ;  /* 0x00082c0001007387 */ /* 0x0003e80000100800 */
[----:B------:R3:W-:Y:S01]  /*7e070*/  STL [R1+0x2d44], R6 ;  /* 0x002d440601007387 */ /* 0x0007e20000100800 */
[----:B0-----:R-:W-:Y:S01]  /*7e080*/  F2FP.SATFINITE.E4M3.F32.PACK_AB_MERGE_C R7, R21, R22, RZ ;  /* 0x000000161507723e */ /* 0x001fe200048070ff */
[----:B-1----:R-:W-:Y:S01]  /*7e090*/  VIADD R0, R0, UR4 ;  /* 0x0000000400007c36 */ /* 0x002fe20008000000 */
        /* <DEDUP_REMOVED lines=54> */
[----:B------:R0:W-:Y:S01]  /*7e400*/  STL [R1+0x8c0], R0 ;  /* 0x0008c00001007387 */ /* 0x0001e20000100800 */
[----:B------:R-:W-:Y:S01]  /*7e410*/  F2FP.SATFINITE.E4M3.F32.PACK_AB_MERGE_C R6, R8, R6, RZ ;  /* 0x000000060806723e */ /* 0x000fe200048070ff */
[----:B0-----:R-:W-:Y:S02]  /*7e420*/  VIADD R0, R0, UR4 ;  /* 0x0000000400007c36 */ /* 0x001fe40008000000 */
[----:B------:R-:W-:Y:S01]  /*7e430*/  STL [R1+0x2d10], R7 ;  /* 0x002d100701007387 */ /* 0x000fe20000100800 */
[----:B------:R-:W-:Y:S01]  /*7e440*/  ULDC UR4, c[0x0][0x248] ;  /* 0x0000920000047ab9 */ /* 0x000fe20000000800 */
[----:B------:R-:W-:Y:S02]  /*7e450*/  F2FP.SATFINITE.E4M3.F32.PACK_AB_MERGE_C R2, R2, R5, RZ ;  /* 0x000000050202723e */ /* 0x000fe400048070ff */
        /* <DEDUP_REMOVED lines=22> */
[----:B------:R0:W-:Y:S01]  /*7e5c0*/  STL [R1+0x2cdc], R7 ;  /* 0x002cdc0701007387 */ /* 0x0001e20000100800 */
[----:B--2---:R-:W-:-:S03]  /*7e5d0*/  F2FP.SATFINITE.E4M3.F32.PACK_AB_MERGE_C R6, R23, R24, RZ ;  /* 0x000000181706723e */ /* 0x004fc600048070ff */
        /* <DEDUP_REMOVED lines=8> */
[----:B------:R-:W-:Y:S01]  /*7e660*/  STL [R1+0x2cc8], R6 ;  /* 0x002cc80601007387 */ /* 0x000fe20000100800 */
        /* <DEDUP_REMOVED lines=87> */
[----:B------:R-:W-:Y:S01]  /*7ebe0*/  STL [R1+0x2c58], R6 ;  /* 0x002c580601007387 */ /* 0x000fe20000100800 */
[----:B------:R-:W-:-:S03]  /*7ebf0*/  F2FP.SATFINITE.E4M3.F32.PACK_AB_MERGE_C R2, R2, R5, RZ ;  /* 0x000000050202723e */ /* 0x000fc600048070ff */
[----:B------:R-:W3:Y:S01]  /*7ec00*/  LDL.LU R16, [R1+0xac0] ;  /* 0x000ac00001107983 */ /* 0x000ee20000300800 */
[----:B0-----:R-:W-:Y:S01]  /*7ec10*/  VIADD R0, R0, UR4 ;  /* 0x0000000400007c36 */ /* 0x001fe20008000000 */
[----:B------:R-:W-:Y:S02]  /*7ec20*/  ULDC UR4, c[0x0][0x248] ;  /* 0x0000920000047ab9 */ /* 0x000fe40000000800 */
[----:B------:R-:W3:Y:S04]  /*7ec30*/  LDL.LU R15, [R1+0xac4] ;  /* 0x000ac400010f7983 */ /* 0x000ee80000300800 */
[----:B------:R0:W-:Y:S04]  /*7ec40*/  STL [R1+0x2c4c], R2 ;  /* 0x002c4c0201007387 */ /* 0x0001e80000100800 */
[----:B------:R1:W-:Y:S04]  /*7ec50*/  STL [R1+0x18a4], R0 ;  /* 0x0018a40001007387 */ /* 0x0003e80000100800 */
[----:B------:R-:W4:Y:S04]  /*7ec60*/  LDL.LU R14, [R1+0xac8] ;  /* 0x000ac800010e7983 */ /* 0x000f280000300800 */
[----:B------:R-:W4:Y:S04]  /*7ec70*/  LDL.LU R13, [R1+0xacc] ;  /* 0x000acc00010d7983 */ /* 0x000f280000300800 */
[----:B------:R-:W4:Y:S04]  /*7ec80*/  LDL.LU R12, [R1+0xae0] ;  /* 0x000ae000010c7983 */ /* 0x000f280000300800 */
[----:B------:R-:W4:Y:S04]  /*7ec90*/  LDL.LU R11, [R1+0xae4] ;  /* 0x000ae400010b7983 */ /* 0x000f280000300800 */
[----:B------:R-:W4:Y:S04]  /*7eca0*/  LDL.LU R5, [R1+0xae8] ;  /* 0x000ae80001057983 */ /* 0x000f280000300800 */
[----:B0-----:R-:W4:Y:S01]  /*7ecb0*/  LDL.LU R2, [R1+0xaec] ;  /* 0x000aec0001027983 */ /* 0x001f220000300800 */
[----:B-1----:R-:W-:Y:S01]  /*7ecc0*/  VIADD R0, R0, UR4 ;  /* 0x0000000400007c36 */ /* 0x002fe20008000000 */
[----:B------:R-:W-:-:S02]  /*7ecd0*/  ULDC UR4, c[0x0][0x248] ;  /* 0x0000920000047ab9 */ /* 0x000fc40000000800 */
[----:B------:R-:W4:Y:S01]  /*7ece0*/  LDL.LU R10, [R1+0xb10] ;  /* 0x000b1000010a7983 */ /* 0x000f220000300800 */
[----:B--2---:R-:W-:-:S05]  /*7ecf0*/  F2FP.SATFINITE.E4M3.F32.PACK_AB_MERGE_C R3, R3, R4, RZ ;  /* 0x000000040303723e */ /* 0x004fca00048070ff */
[----:B------:R-:W-:Y:S04]  /*7ed00*/  STL [R1+0x2c50], R3 ;  /* 0x002c500301007387 */ /* 0x000fe80000100800 */
[----:B------:R-:W2:Y:S04]  /*7ed10*/  LDL.LU R7, [R1+0xb14] ;  /* 0x000b140001077983 */ /* 0x000ea80000300800 */
        /* <DEDUP_REMOVED lines=22> */
[----:B------:R-:W2:Y:S01]  /*7ee80*/  LDL.LU R3, [R1+0x12c4] ;  /* 0x0012c40001037983 */ /* 0x000ea20000300800 */
[----:B---3--:R-:W-:-:S05]  /*7ee90*/  F2FP.SATFINITE.E4M3.F32.PACK_AB_MERGE_C R15, R15, R16, RZ ;  /* 0x000000100f0f723e */ /* 0x008fca00048070ff */
[----:B------:R-:W-:Y:S01]  /*7eea0*/  STL [R1+0x2c3c], R15 ;  /* 0x002c3c0f01007387 */ /* 0x000fe20000100800 */
[----:B----4-:R-:W-:Y:S02]  /*7eeb0*/  F2FP.SATFINITE.E4M3.F32.PACK_AB_MERGE_C R13, R13, R14, RZ ;  /* 0x0000000e0d0d723e */ /* 0x010fe400048070ff */
[----:B------:R-:W-:-:S03]  /*7eec0*/  F2FP.SATFINITE.E4M3.F32.PACK_AB_MERGE_C R11, R11, R12, RZ ;  /* 0x0000000c0b0b723e */ /* 0x000fc600048070ff */
[----:B------:R-:W-:Y:S04]  /*7eed0*/  STL [R1+0x2c40], R13 ;  /* 0x002c400d01007387 */ /* 0x000fe80000100800 */
[----:B------:R-:W-:Y:S01]  /*7eee0*/  STL [R1+0x2c34], R11 ;  /* 0x002c340b01007387 */ /* 0x000fe20000100800 */
[----:B------:R-:W-:-:S03]  /*7eef0*/  F2FP.SATFINITE.E4M3.F32.PACK_AB_MERGE_C R2, R2, R5, RZ ;  /* 0x000000050202723e */ /* 0x000fc600048070ff */
[----:B------:R-:W-:Y:S04]  /*7ef00*/  STL [R1+0xaac], R0 ;  /* 0x000aac0001007387 */ /* 0x000fe80000100800 */
[----:B------:R-:W3:Y:S04]  /*7ef10*/  LDL.LU R5, [R1+0x12c8] ;  /* 0x0012c80001057983 */ /* 0x000ee80000300800 */
[----:B------:R0:W-:Y:S04]  /*7ef20*/  STL [R1+0x2c30], R2 ;  /* 0x002c300201007387 */ /* 0x0001e80000100800 */
[----:B0-----:R-:W3:Y:S01]  /*7ef30*/  LDL.LU R2, [R1+0x12cc] ;  /* 0x0012cc0001027983 */ /* 0x001ee20000300800 */
[----:B------:R-:W-:Y:S01]  /*7ef40*/  VIADD R0, R0, UR4 ;  /* 0x0000000400007c36 */ /* 0x000fe20008000000 */
[----:B------:R-:W-:Y:S01]  /*7ef50*/  ULDC UR4, c[0x0][0x248] ;  /* 0x0000920000047ab9 */ /* 0x000fe20000000800 */
[----:B--2---:R-:W-:-:S05]  /*7ef60*/  F2FP.SATFINITE.E4M3.F32.PACK_AB_MERGE_C R7, R7, R10, RZ ;  /* 0x0000000a0707723e */ /* 0x004fca00048070ff */
[----:B------:R-:W-:Y:S04]  /*7ef70*/  STL [R1+0x2c24], R7 ;  /* 0x002c240701007387 */ /* 0x000fe80000100800 */
[----:B------:R0:W-:Y:S01]  /*7ef80*/  STL [R1+0x18c0], R0 ;  /* 0x0018c00001007387 */ /* 0x0001e20000100800 */
[----:B------:R-:W-:-:S05]  /*7ef90*/  F2FP.SATFINITE.E4M3.F32.PACK_AB_MERGE_C R6, R8, R6, RZ ;  /* 0x000000060806723e */ /* 0x000fca00048070ff */
        /* <DEDUP_REMOVED lines=71> */
[----:B--2---:R-:W-:-:S02]  /*7f410*/  F2FP.SATFINITE.E4M3.F32.PACK_AB_MERGE_C R15, R15, R16, RZ ;  /* 0x000000100f0f723e */ /* 0x004fc400048070ff */
[----:B------:R-:W2:Y:S04]  /*7f420*/  LDL.LU R16, [R1+0x303c] ;  /* 0x00303c0001107983 */ /* 0x000ea80000300800 */
[----:B------:R-:W-:Y:S01]  /*7f430*/  STL [R1+0x2f30], R15 ;  /* 0x002f300f01007387 */ /* 0x000fe20000100800 */
[----:B----4-:R-:W-:-:S05]  /*7f440*/  F2FP.SATFINITE.E4M3.F32.PACK_AB_MERGE_C R14, R13, R14, RZ ;  /* 0x0000000e0d0e723e */ /* 0x010fca00048070ff */
[----:B------:R-:W-:Y:S01]  /*7f450*/  STL [R1+0x2f2c], R14 ;  /* 0x002f2c0e01007387 */ /* 0x000fe20000100800 */
[----:B------:R-:W-:-:S03]  /*7f460*/  F2FP.SATFINITE.E4M3.F32.PACK_AB_MERGE_C R13, R3, R4, RZ ;  /* 0x00000004030d723e */ /* 0x000fc600048070ff */
[----:B------:R-:W4:Y:S04]  /*7f470*/  LDL.LU R4, [R1+0x1248] ;  /* 0x0012480001047983 */ /* 0x000f280000300800 */
[----:B------:R-:W4:Y:S04]  /*7f480*/  LDL.LU R3, [R1+0x124c] ;  /* 0x00124c0001037983 */ /* 0x000f280000300800 */
[----:B------:R-:W-:Y:S04]  /*7f490*/  STL [R1+0x2f20], R13 ;  /* 0x002f200d01007387 */ /* 0x000fe80000100800 */
[----:B------:R0:W-:Y:S02]  /*7f4a0*/  STL [R1+0x1950], R0 ;  /* 0x0019500001007387 */ /* 0x0001e40000100800 */
[----:B0-----:R-:W-:Y:S01]  /*7f4b0*/  VIADD R0, R0, UR4 ;  /* 0x0000000400007c36 */ /* 0x001fe20008000000 */
[----:B------:R-:W-:Y:S01]  /*7f4c0*/  ULDC UR4, c[0x0][0x248] ;  /* 0x0000920000047ab9 */ /* 0x000fe20000000800 */
[----:B---3--:R-:W-:-:S05]  /*7f4d0*/  F2FP.SATFINITE.E4M3.F32.PACK_AB_MERGE_C R11, R11, R12, RZ ;  /* 0x0000000c0b0b723e */ /* 0x008fca00048070ff */
[----:B------:R-:W-:Y:S01]  /*7f4e0*/  STL [R1+0x2f60], R11 ;  /* 0x002f600b01007387 */ /* 0x000fe20000100800 */
[----:B------:R-:W-:-:S05]  /*7f4f0*/  F2FP.SATFINITE.E4M3.F32.PACK_AB_MERGE_C R7, R7, R10, RZ ;  /* 0x0000000a0707723e */ /* 0x000fca00048070ff */
[----:B------:R0:W-:Y:S01]  /*7f500*/  STL [R1+0x2f14], R7 ;  /* 0x002f140701007387 */ /* 0x0001e20000100800 */
[----:B------:R-:W-:-:S03]  /*7f510*/  F2FP.SATFINITE.E4M3.F32.PACK_AB_MERGE_C R6, R8, R6, RZ ;  /* 0x000000060806723e */ /* 0x000fc600048070ff */
        /* <DEDUP_REMOVED lines=37> */
[----:B------:R-:W2:Y:S04]  /*7f770*/  LDL.LU R5, [R1+0x1238] ;  /* 0x0012380001057983 */ /* 0x000ea80000300800 */
[----:B0-----:R-:W2:Y:S01]  /*7f780*/  LDL.LU R2, [R1+0x123c] ;  /* 0x00123c0001027983 */ /* 0x001ea20000300800 */
[----:B-1----:R-:W-:Y:S01]  /*7f790*/  VIADD R0, R0, UR4 ;  /* 0x0000000400007c36 */ /* 0x002fe20008000000 */
[----:B------:R-:W-:-:S02]  /*7f7a0*/  ULDC UR4, c[0x0][0x248] ;  /* 0x0000920000047ab9 */ /* 0x000fc40000000800 */
[----:B------:R-:W2:Y:S01]  /*7f7b0*/  LDL.LU R14, [R1+0x1220] ;  /* 0x00122000010e7983 */ /* 0x000ea20000300800 */
[----:B----4-:R-:W-:-:S05]  /*7f7c0*/  F2FP.SATFINITE.E4M3.F32.PACK_AB_MERGE_C R3, R3, R4, RZ ;  /* 0x000000040303723e */ /* 0x010fca00048070ff */
[----:B------:R0:W-:Y:S04]  /*7f7d0*/  STL [R1+0x2f7c], R3 ;  /* 0x002f7c0301007387 */ /* 0x0001e80000100800 */
[----:B------:R-:W4:Y:S04]  /*7f7e0*/  LDL.LU R13, [R1+0x1224] ;  /* 0x00122400010d7983 */ /* 0x000f280000300800 */
        /* <DEDUP_REMOVED lines=22> */
[----:B0-----:R-:W4:Y:S01]  /*7f950*/  LDL.LU R3, [R1+0x11dc] ;  /* 0x0011dc0001037983 */ /* 0x001f220000300800 */
[----:B-1----:R-:W-:Y:S01]  /*7f960*/  VIADD R0, R0, UR4 ;  /* 0x0000000400007c36 */ /* 0x002fe20008000000 */
[----:B------:R-:W-:Y:S01]  /*7f970*/  ULDC UR4, c[0x0][0x248] ;  /* 0x0000920000047ab9 */ /* 0x000fe20000000800 */
[----:B---3--:R-:W-:-:S05]  /*7f980*/  F2FP.SATFINITE.E4M3.F32.PACK_AB_MERGE_C R15, R21, R22, RZ ;  /* 0x00000016150f723e */ /* 0x008fca00048070ff */
[----:B------:R-:W-:Y:S04]  /*7f990*/  STL [R1+0x2ec0], R15 ;  /* 0x002ec00f01007387 */ /* 0x000fe80000100800 */
[----:B------:R-:W3:Y:S01]  /*7f9a0*/  LDL.LU R22, [R1+0x11c0] ;  /* 0x0011c00001167983 */ /* 0x000ee20000300800 */
[----:B--2---:R-:W-:-:S05]  /*7f9b0*/  F2FP.SATFINITE.E4M3.F32.PACK_AB_MERGE_C R2, R2, R5, RZ ;  /* 0x000000050202723e */ /* 0x004fca00048070ff */
[----:B------:R0:W-:Y:S04]  /*7f9c0*/  STL [R1+0x2ebc], R2 ;  /* 0x002ebc0201007387 */ /* 0x0001e80000100800 */
[----:B------:R-:W3:Y:S04]  /*7f9d0*/  LDL.LU R21, [R1+0x11c4] ;  /* 0x0011c40001157983 */ /* 0x000ee80000300800 */
[----:B------:R-:W2:Y:S04]  /*7f9e0*/  LDL.LU R5, [R1+0x11c8] ;  /* 0x0011c80001057983 */ /* 0x000ea80000300800 */
[----:B------:R1:W-:Y:S04]  /*7f9f0*/  STL [R1+0x324], R0 ;  /* 0x0003240001007387 */ /* 0x0003e80000100800 */
[----:B0-----:R-:W2:Y:S01]  /*7fa00*/  LDL.LU R2, [R1+0x11cc] ;  /* 0x0011cc0001027983 */ /* 0x001ea20000300800 */
[----:B-1----:R-:W-:Y:S01]  /*7fa10*/  VIADD R0, R0, UR4 ;  /* 0x0000000400007c36 */ /* 0x002fe20008000000 */
[----:B------:R-:W-:Y:S01]  /*7fa20*/  ULDC UR4, c[0x0][0x248] ;  /* 0x0000920000047ab9 */ /* 0x000fe20000000800 */
[----:B----4-:R-:W-:-:S05]  /*7fa30*/  F2FP.SATFINITE.E4M3.F32.PACK_AB_MERGE_C R13, R13, R14, RZ ;  /* 0x0000000e0d0d723e */ /* 0x010fca00048070ff */
[----:B------:R-:W-:Y:S01]  /*7fa40*/  STL [R1+0x2eb0], R13 ;  /* 0x002eb00d01007387 */ /* 0x000fe20000100800 */
[----:B------:R-:W-:Y:S02]  /*7fa50*/  F2FP.SATFINITE.E4M3.F32.PACK_AB_MERGE_C R11, R11, R12, RZ ;  /* 0x0000000c0b0b723e */ /* 0x000fe400048070ff */
[----:B------:R-:W-:-:S03]  /*7fa60*/  F2FP.SATFINITE.E4M3.F32.PACK_AB_MERGE_C R7, R7, R10, RZ ;  /* 0x0000000a0707723e */ /* 0x000fc600048070ff */
[----:B------:R-:W-:Y:S04]  /*7fa70*/  STL [R1+0x2f5c], R11 ;  /* 0x002f5c0b01007387 */ /* 0x000fe80000100800 */
        /* <DEDUP_REMOVED lines=8> */
[----:B----4-:R-:W-:-:S03]  /*7fb00*/  F2FP.SATFINITE.E4M3.F32.PACK_AB_MERGE_C R6, R50, R54, RZ ;  /* 0x000000363206723e */ /* 0x010fc600048070ff */
        /* <DEDUP_REMOVED lines=12> */
[----:B------:R-:W-:Y:S01]  /*7fbd0*/  STL [R1+0x2e78], R7 ;  /* 0x002e780701007387 */ /* 0x000fe20000100800 */
[----:B----4-:R-:W-:-:S03]  /*7fbe0*/  F2FP.SATFINITE.E4M3.F32.PACK_AB_MERGE_C R6, R23, R24, RZ ;  /* 0x000000181706723e */ /* 0x010fc600048070ff */
        /* <DEDUP_REMOVED lines=8> */
[----:B------:R-:W4:Y:S04]  /*7fc70*/  LDL.LU R19, [R1+0x11b0] ;  /* 0x0011b00001137983 */ /* 0x000f280000300800 */
[----:B------:R1:W-:Y:S04]  /*7fc80*/  STL [R1+0x2e68], R3 ;  /* 0x002e680301007387 */ /* 0x0003e80000100800 */
[----:B------:R-:W4:Y:S01]  /*7fc90*/  LDL.LU R18, [R1+0x11b4] ;  /* 0x0011b40001127983 */ /* 0x000f220000300800 */
[----:B0-----:R-:W-:Y:S01]  /*7fca0*/  VIADD R0, R0, UR4 ;  /* 0x0000000400007c36 */ /* 0x001fe20008000000 */
[----:B------:R-:W-:-:S02]  /*7fcb0*/  ULDC UR4, c[0x0][0x248] ;  /* 0x0000920000047ab9 */ /* 0x000fc40000000800 */
[----:B------:R-:W4:Y:S04]  /*7fcc0*/  LDL.LU R4, [R1+0x11b8] ;  /* 0x0011b80001047983 */ /* 0x000f280000300800 */
[----:B-1----:R-:W4:Y:S01]  /*7fcd0*/  LDL.LU R3, [R1+0x11bc] ;  /* 0x0011bc0001037983 */ /* 0x002f220000300800 */
[----:B---3--:R-:W-:-:S05]  /*7fce0*/  F2FP.SATFINITE.E4M3.F32.PACK_AB_MERGE_C R6, R21, R22, RZ ;  /* 0x000000161506723e */ /* 0x008fca00048070ff */
[----:B------:R-:W-:Y:S04]  /*7fcf0*/  STL [R1+0x2e58], R6 ;  /* 0x002e580601007387 */ /* 0x000fe80000100800 */
[----:B------:R0:W-:Y:S01]  /*7fd00*/  STL [R1+0x2e8], R0 ;  /* 0x0002e80001007387 */ /* 0x0001e20000100800 */
[----:B--2---:R-:W-:-:S05]  /*7fd10*/  F2FP.SATFINITE.E4M3.F32.PACK_AB_MERGE_C R2, R2, R5, RZ ;  /* 0x000000050202723e */ /* 0x004fca00048070ff */
[----:B------:R1:W-:Y:S01]  /*7fd20*/  STL [R1+0x2f78], R2 ;  /* 0x002f780201007387 */ /* 0x0003e20000100800 */
[----:B0-----:R-:W-:Y:S01]  /*7fd30*/  VIADD R0, R0, UR4 ;  /* 0x0000000400007c36 */ /* 0x001fe20008000000 */
[----:B------:R-:W-:Y:S02]  /*7fd40*/  ULDC UR4, c[0x0][0x248] ;  /* 0x0000920000047ab9 */ /* 0x000fe40000000800 */
[----:B------:R-:W2:Y:S04]  /*7fd50*/  LDL.LU R14, [R1+0x11a0] ;  /* 0x0011a000010e7983 */ /* 0x000ea80000300800 */
[----:B------:R-:W2:Y:S04]  /*7fd60*/  LDL.LU R13, [R1+0x11a4] ;  /* 0x0011a400010d7983 */ /* 0x000ea80000300800 */
        /* <DEDUP_REMOVED lines=20> */
[----:B-1----:R-:W3:Y:S01]  /*7feb0*/  LDL.LU R2, [R1+0x1154] ;  /* 0x0011540001027983 */ /* 0x002ee20000300800 */
[----:B0-----:R-:W-:Y:S01]  /*7fec0*/  VIADD R0, R0, UR4 ;  /* 0x0000000400007c36 */ /* 0x001fe20008000000 */
[----:B------:R-:W-:Y:S01]  /*7fed0*/  ULDC UR4, c[0x0][0x248] ;  /* 0x0000920000047ab9 */ /* 0x000fe20000000800 */
[----:B----4-:R-:W-:-:S05]  /*7fee0*/  F2FP.SATFINITE.E4M3.F32.PACK_AB_MERGE_C R15, R18, R19, RZ ;  /* 0x00000013120f723e */ /* 0x010fca00048070ff */
[----:B------:R-:W-:Y:S01]  /*7fef0*/  STL [R1+0x2e4c], R15 ;  /* 0x002e4c0f01007387 */ /* 0x000fe20000100800 */
[----:B------:R-:W-:-:S03]  /*7ff00*/  F2FP.SATFINITE.E4M3.F32.PACK_AB_MERGE_C R3, R3, R4, RZ ;  /* 0x000000040303723e */ /* 0x000fc600048070ff */
[----:B------:R-:W4:Y:S04]  /*7ff10*/  LDL.LU R24, [R1+0x1158] ;  /* 0x0011580001187983 */ /* 0x000f280000300800 */
[----:B------:R0:W-:Y:S04]  /*7ff20*/  STL [R1+0x2e48], R3 ;  /* 0x002e480301007387 */ /* 0x0001e80000100800 */
[----:B------:R-:W4:Y:S04]  /*7ff30*/  LDL.LU R23, [R1+0x115c] ;  /* 0x00115c0001177983 */ /* 0x000f280000300800 */
[----:B------:R-:W4:Y:S04]  /*7ff40*/  LDL.LU R19, [R1+0x1140] ;  /* 0x0011400001137983 */ /* 0x000f280000300800 */
[----:B------:R1:W-:Y:S04]  /*7ff50*/  STL [R1+0x2e0], R0 ;  /* 0x0002e00001007387 */ /* 0x0003e80000100800 */
[----:B------:R-:W4:Y:S04]  /*7ff60*/  LDL.LU R18, [R1+0x1144] ;  /* 0x0011440001127983 */ /* 0x000f280000300800 */
[----:B------:R-:W4:Y:S04]  /*7ff70*/  LDL.LU R4, [R1+0x1148] ;  /* 0x0011480001047983 */ /* 0x000f280000300800 */
[----:B0-----:R-:W4:Y:S01]  /*7ff80*/  LDL.LU R3, [R1+0x114c] ;  /* 0x00114c0001037983 */ /* 0x001f220000300800 */
[----:B-1----:R-:W-:Y:S01]  /*7ff90*/  VIADD R0, R0, UR4 ;  /* 0x0000000400007c36 */ /* 0x002fe20008000000 */
[----:B------:R-:W-:Y:S01]  /*7ffa0*/  ULDC UR4, c[0x0][0x248] ;  /* 0x0000920000047ab9 */ /* 0x000fe20000000800 */
[----:B--2---:R-:W-:-:S05]  /*7ffb0*/  F2FP.SATFINITE.E4M3.F32.PACK_AB_MERGE_C R13, R13, R14, RZ ;  /* 0x0000000e0d0d723e */ /* 0x004fca00048070ff */
[----:B------:R-:W-:Y:S01]  /*7ffc0*/  STL [R1+0x2e38], R13 ;  /* 0x002e380d01007387 */ /* 0x000fe20000100800 */
[----:B---3--:R-:W-:Y:S02]  /*7ffd0*/  F2FP.SATFINITE.E4M3.F32.PACK_AB_MERGE_C R11, R11, R12, RZ ;  /* 0x0000000c0b0b723e */ /* 0x008fe400048070ff */
        /* <DEDUP_REMOVED lines=32> */
[----:B------:R0:W-:Y:S04]  /*801e0*/  STL [R1+0x2dfc], R2 ;  /* 0x002dfc0201007387 */ /* 0x0001e80000100800 */
[----:B------:R1:W-:Y:S04]  /*801f0*/  STL [R1+0x2a8], R0 ;  /* 0x0002a80001007387 */ /* 0x0003e80000100800 */
[----:B------:R-:W3:Y:S04]  /*80200*/  LDL.LU R5, [R1+0x1138] ;  /* 0x0011380001057983 */ /* 0x000ee80000300800 */
[----:B0-----:R-:W3:Y:S01]  /*80210*/  LDL.LU R2, [R1+0x113c] ;  /* 0x00113c0001027983 */ /* 0x001ee20000300800 */
[----:B-1----:R-:W-:Y:S01]  /*80220*/  VIADD R0, R0, UR4 ;  /* 0x0000000400007c36 */ /* 0x002fe20008000000 */
[----:B------:R-:W-:Y:S01]  /*80230*/  ULDC UR4, c[0x0][0x248] ;  /* 0x0000920000047ab9 */ /* 0x000fe20000000800 */
[----:B----4-:R-:W-:-:S05]  /*80240*/  F2FP.SATFINITE.E4M3.F32.PACK_AB_MERGE_C R7, R23, R24, RZ ;  /* 0x000000181707723e */ /* 0x010fca00048070ff */
[----:B------:R-:W-:Y:S01]  /*80250*/  STL [R1+0x2df8], R7 ;  /* 0x002df80701007387 */ /* 0x000fe20000100800 */
[----:B------:R-:W-:-:S05]  /*80260*/  F2FP.SATFINITE.E4M3.F32.PACK_AB_MERGE_C R6, R18, R19, RZ ;  /* 0x000000131206723e */ /* 0x000fca00048070ff */
[----:B------:R-:W-:Y:S01]  /*80270*/  STL [R1+0x2de8], R6 ;  /* 0x002de80601007387 */ /* 0x000fe20000100800 */
[----:B------:R-:W-:-:S03]  /*80280*/  F2FP.SATFINITE.E4M3.F32.PACK_AB_MERGE_C R3, R3, R4, RZ ;  /* 0x000000040303723e */ /* 0x000fc600048070ff */
[----:B------:R0:W-:Y:S04]  /*80290*/  STL [R1+0x2a4], R0 ;  /* 0x0002a40001007387 */ /* 0x0001e80000100800 */
[----:B------:R1:W-:Y:S04]  /*802a0*/  STL [R1+0x2f74], R3 ;  /* 0x002f740301007387 */ /* 0x0003e80000100800 */
[----:B------:R-:W4:Y:S01]  /*802b0*/  LDL.LU R14, [R1+0x1120] ;  /* 0x00112000010e7983 */ /* 0x000f220000300800 */
[----:B0-----:R-:W-:Y:S01]  /*802c0*/  VIADD R0, R0, UR4 ;  /* 0x0000000400007c36 */ /* 0x001fe20008000000 */
[----:B------:R-:W-:-:S02]  /*802d0*/  ULDC UR4, c[0x0][0x248] ;  /* 0x0000920000047ab9 */ /* 0x000fc40000000800 */
        /* <DEDUP_REMOVED lines=19> */
[----:B-1----:R-:W4:Y:S01]  /*80410*/  LDL.LU R3, [R1+0x10ec] ;  /* 0x0010ec0001037983 */ /* 0x002f220000300800 */
[----:B0-----:R-:W-:Y:S01]  /*80420*/  VIADD R0, R0, UR4 ;  /* 0x0000000400007c36 */ /* 0x001fe20008000000 */
[----:B------:R-:W-:Y:S01]  /*80430*/  ULDC UR4, c[0x0][0x248] ;  /* 0x0000920000047ab9 */ /* 0x000fe20000000800 */
[----:B--2---:R-:W-:-:S05]  /*80440*/  F2FP.SATFINITE.E4M3.F32.PACK_AB_MERGE_C R15, R21, R22, RZ ;  /* 0x00000016150f723e */ /* 0x004fca00048070ff */
[----:B------:R-:W-:Y:S04]  /*80450*/  STL [R1+0x2ddc], R15 ;  /* 0x002ddc0f01007387 */ /* 0x000fe80000100800 */
[----:B------:R-:W2:Y:S01]  /*80460*/  LDL.LU R32, [R1+0x10d0] ;  /* 0x0010d00001207983 */ /* 0x000ea20000300800 */
[----:B---3--:R-:W-:-:S05]  /*80470*/  F2FP.SATFINITE.E4M3.F32.PACK_AB_MERGE_C R2, R2, R5, RZ ;  /* 0x000000050202723e */ /* 0x008fca00048070ff */
[----:B------:R0:W-:Y:S04]  /*80480*/  STL [R1+0x2dd8], R2 ;  /* 0x002dd80201007387 */ /* 0x0001e80000100800 */
[----:B------:R-:W2:Y:S04]  /*80490*/  LDL.LU R27, [R1+0x10d4] ;  /* 0x0010d400011b7983 */ /* 0x000ea80000300800 */
[----:B------:R-:W3:Y:S04]  /*804a0*/  LDL.LU R24, [R1+0x10d8] ;  /* 0x0010d80001187983 */ /* 0x000ee80000300800 */
[----:B------:R1:W-:Y:S04]  /*804b0*/  STL [R1+0x16c], R0 ;  /* 0x00016c0001007387 */ /* 0x0003e80000100800 */
[----:B------:R-:W3:Y:S04]  /*804c0*/  LDL.LU R23, [R1+0x10dc] ;  /* 0x0010dc0001177983 */ /* 0x000ee80000300800 */
[----:B------:R-:W3:Y:S04]  /*804d0*/  LDL.LU R22, [R1+0x10c0] ;  /* 0x0010c00001167983 */ /* 0x000ee80000300800 */
[----:B------:R-:W3:Y:S04]  /*804e0*/  LDL.LU R21, [R1+0x10c4] ;  /* 0x0010c40001157983 */ /* 0x000ee80000300800 */
[----:B------:R-:W3:Y:S04]  /*804f0*/  LDL.LU R5, [R1+0x10c8] ;  /* 0x0010c80001057983 */ /* 0x000ee80000300800 */
[----:B0-----:R-:W3:Y:S01]  /*80500*/  LDL.LU R2, [R1+0x10cc] ;  /* 0x0010cc0001027983 */ /* 0x001ee20000300800 */
        /* <DEDUP_REMOVED lines=38> */
[----:B--2---:R-:W-:-:S05]  /*80770*/  F2FP.SATFINITE.E4M3.F32.PACK_AB_MERGE_C R7, R27, R32, RZ ;  /* 0x000000201b07723e */ /* 0x004fca00048070ff */
[----:B------:R-:W-:Y:S01]  /*80780*/  STL [R1+0x2d2c], R7 ;  /* 0x002d2c0701007387 */ /* 0x000fe20000100800 */
[----:B---3--:R-:W-:-:S03]  /*80790*/  F2FP.SATFINITE.E4M3.F32.PACK_AB_MERGE_C R6, R23, R24, RZ ;  /* 0x000000181706723e */ /* 0x008fc600048070ff */
        /* <DEDUP_REMOVED lines=8> */
[----:B------:R1:W-:Y:S04]  /*80820*/  STL [R1+0x2f70], R2 ;  /* 0x002f700201007387 */ /* 0x0003e80000100800 */
[----:B------:R-:W2:Y:S01]  /*80830*/  LDL.LU R14, [R1+0x10a0] ;  /* 0x0010a000010e7983 */ /* 0x000ea20000300800 */
[----:B0-----:R-:W-:Y:S01]  /*80840*/  VIADD R0, R0, UR4 ;  /* 0x0000000400007c36 */ /* 0x001fe20008000000 */
[----:B------:R-:W-:-:S02]  /*80850*/  ULDC UR4, c[0x0][0x248] ;  /* 0x0000920000047ab9 */ /* 0x000fc40000000800 */
        /* <DEDUP_REMOVED lines=24> */
[----:B------:R-:W-:Y:S04]  /*809e0*/  STL [R1+0x2d08], R3 ;  /* 0x002d080301007387 */ /* 0x000fe80000100800 */
        /* <DEDUP_REMOVED lines=11> */
[----:B------:R-:W4:Y:S01]  /*80aa0*/  LDL.LU R3, [R1+0x104c] ;  /* 0x00104c0001037983 */ /* 0x000f220000300800 */
        /* <DEDUP_REMOVED lines=35> */
[----:B------:R0:W-:Y:S01]  /*80ce0*/  STL [R1+0x2f94], R6 ;  /* 0x002f940601007387 */ /* 0x0001e20000100800 */
[----:B------:R-:W-:-:S05]  /*80cf0*/  F2FP.SATFINITE.E4M3.F32.PACK_AB_MERGE_C R7, R27, R32, RZ ;  /* 0x000000201b07723e */ /* 0x000fca00048070ff */
[----:B------:R-:W-:Y:S01]  /*80d00*/  STL [R1+0x2cb8], R7 ;  /* 0x002cb80701007387 */ /* 0x000fe20000100800 */
[----:B0-----:R-:W-:-:S03]  /*80d10*/  F2FP.SATFINITE.E4M3.F32.PACK_AB_MERGE_C R6, R23, R24, RZ ;  /* 0x000000181706723e */ /* 0x001fc600048070ff */
        /* <DEDUP_REMOVED lines=8> */
[----:B------:R-:W-:Y:S04]  /*80da0*/  STL [R1+0x2f6c], R3 ;  /* 0x002f6c0301007387 */ /* 0x000fe80000100800 */
        /* <DEDUP_REMOVED lines=69> */
[----:B-1----:R-:W4:Y:S01]  /*81200*/  LDL.LU R3, [R1+0xfbc] ;  /* 0x000fbc0001037983 */ /* 0x002f220000300800 */
[----:B0-----:R-:W-:Y:S01]  /*81210*/  VIADD R0, R0, UR4 ;  /* 0x0000000400007c36 */ /* 0x001fe20008000000 */
[----:B------:R-:W-:Y:S01]  /*81220*/  ULDC UR4, c[0x0][0x248] ;  /* 0x0000920000047ab9 */ /* 0x000fe20000000800 */
[----:B--2---:R-:W-:-:S05]  /*81230*/  F2FP.SATFINITE.E4M3.F32.PACK_AB_MERGE_C R7, R42, R46, RZ ;  /* 0x0000002e2a07723e */ /* 0x004fca00048070ff */
[----:B------:R0:W-:Y:S01]  /*81240*/  STL [R1+0x2c54], R7 ;  /* 0x002c540701007387 */ /* 0x0001e20000100800 */
[----:B---3--:R-:W-:-:S05]  /*81250*/  F2FP.SATFINITE.E4M3.F32.PACK_AB_MERGE_C R6, R36, R38, RZ ;  /* 0x000000262406723e */ /* 0x008fca00048070ff */
[----:B------:R1:W-:Y:S01]  /*81260*/  STL [R1+0x2f90], R6 ;  /* 0x002f900601007387 */ /* 0x0003e20000100800 */
[----:B0-----:R-:W-:-:S05]  /*81270*/  F2FP.SATFINITE.E4M3.F32.PACK_AB_MERGE_C R7, R27, R32, RZ ;  /* 0x000000201b07723e */ /* 0x001fca00048070ff */
[----:B------:R-:W-:Y:S01]  /*81280*/  STL [R1+0x2c48], R7 ;  /* 0x002c480701007387 */ /* 0x000fe20000100800 */
[----:B-1----:R-:W-:-:S03]  /*81290*/  F2FP.SATFINITE.E4M3.F32.PACK_AB_MERGE_C R6, R23, R24, RZ ;  /* 0x000000181706723e */ /* 0x002fc600048070ff */
[----:B------:R0:W-:Y:S04]  /*812a0*/  STL [R1+0x10], R0 ;  /* 0x0000100001007387 */ /* 0x0001e80000100800 */
[----:B------:R1:W-:Y:S01]  /*812b0*/  STL [R1+0x2c44], R6 ;  /* 0x002c440601007387 */ /* 0x0003e20000100800 */
[----:B0-----:R-:W-:Y:S01]  /*812c0*/  VIADD R0, R0, UR4 ;  /* 0x0000000400007c36 */ /* 0x001fe20008000000 */
[----:B------:R-:W-:Y:S01]  /*812d0*/  ULDC UR4, c[0x0][0x248] ;  /* 0x0000920000047ab9 */ /* 0x000fe20000000800 */
[----:B-1----:R-:W-:Y:S02]  /*812e0*/  F2FP.SATFINITE.E4M3.F32.PACK_AB_MERGE_C R6, R21, R22, RZ ;  /* 0x000000161506723e */ /* 0x002fe400048070ff */
[----:B------:R-:W-:-:S03]  /*812f0*/  F2FP.SATFINITE.E4M3.F32.PACK_AB_MERGE_C R2, R2, R5, RZ ;  /* 0x000000050202723e */ /* 0x000fc600048070ff */
[----:B------:R0:W-:Y:S04]  /*81300*/  STL [R1+0x2c38], R6 ;  /* 0x002c380601007387 */ /* 0x0001e80000100800 */
[----:B------:R1:W-:Y:S04]  /*81310*/  STL [R1], R0 ;  /* 0x0000000001007387 */ /* 0x0003e80000100800 */
        /* <DEDUP_REMOVED lines=10> */
[----:B------:R-:W-:Y:S01]  /*813c0*/  VIADD R58, R0, UR4 ;  /* 0x00000004003a7c36 */ /* 0x000fe20008000000 */
[----:B------:R-:W-:-:S02]  /*813d0*/  ULDC UR4, c[0x0][0x248] ;  /* 0x0000920000047ab9 */ /* 0x000fc40000000800 */
[----:B0-----:R-:W3:Y:S04]  /*813e0*/  LDL.LU R6, [R1+0xf84] ;  /* 0x000f840001067983 */ /* 0x001ee80000300800 */
[----:B------:R-:W3:Y:S04]  /*813f0*/  LDL.LU R8, [R1+0xf88] ;  /* 0x000f880001087983 */ /* 0x000ee80000300800 */
[----:B------:R-:W3:Y:S04]  /*81400*/  LDL.LU R42, [R1+0xf8c] ;  /* 0x000f8c00012a7983 */ /* 0x000ee80000300800 */
[----:B-1----:R-:W3:Y:S04]  /*81410*/  LDL.LU R0, [R1+0xf70] ;  /* 0x000f700001007983 */ /* 0x002ee80000300800 */
[----:B------:R-:W3:Y:S04]  /*81420*/  LDL.LU R38, [R1+0xf74] ;  /* 0x000f740001267983 */ /* 0x000ee80000300800 */
[----:B------:R-:W3:Y:S04]  /*81430*/  LDL.LU R5, [R1+0xf78] ;  /* 0x000f780001057983 */ /* 0x000ee80000300800 */
[----:B--2---:R-:W2:Y:S01]  /*81440*/  LDL.LU R2, [R1+0xf7c] ;  /* 0x000f7c0001027983 */ /* 0x004ea20000300800 */
[----:B----4-:R-:W-:-:S05]  /*81450*/  F2FP.SATFINITE.E4M3.F32.PACK_AB_MERGE_C R9, R18, R19, RZ ;  /* 0x000000131209723e */ /* 0x010fca00048070ff */
[----:B------:R0:W-:Y:S01]  /*81460*/  STL [R1+0x2c2c], R9 ;  /* 0x002c2c0901007387 */ /* 0x0001e20000100800 */
[----:B------:R-:W-:-:S03]  /*81470*/  F2FP.SATFINITE.E4M3.F32.PACK_AB_MERGE_C R3, R3, R4, RZ ;  /* 0x000000040303723e */ /* 0x000fc600048070ff */
[----:B0-----:R-:W4:Y:S04]  /*81480*/  LDL.LU R9, [R1+0xf60] ;  /* 0x000f600001097983 */ /* 0x001f280000300800 */
        /* <DEDUP_REMOVED lines=12> */
[----:B---3--:R-:W-:-:S03]  /*81550*/  F2FP.SATFINITE.E4M3.F32.PACK_AB_MERGE_C R14, R14, R15, RZ ;  /* 0x0000000f0e0e723e */ /* 0x008fc600048070ff */
[----:B------:R-:W3:Y:S04]  /*81560*/  LDL.LU R15, [R1+0x3038] ;  /* 0x00303800010f7983 */ /* 0x000ee80000300800 */
[----:B------:R0:W-:Y:S01]  /*81570*/  STL [R1+0x2c1c], R14 ;  /* 0x002c1c0e01007387 */ /* 0x0001e20000100800 */
[----:B------:R-:W-:Y:S02]  /*81580*/  F2FP.SATFINITE.E4M3.F32.PACK_AB_MERGE_C R50, R50, R13, RZ ;  /* 0x0000000d3232723e */ /* 0x000fe400048070ff */
[----:B------:R-:W-:Y:S01]  /*81590*/  F2FP.SATFINITE.E4M3.F32.PACK_AB_MERGE_C R11, R11, R12, RZ ;  /* 0x0000000c0b0b723e */ /* 0x000fe200048070ff */
[----:B0-----:R-:W3:Y:S04]  /*815a0*/  LDL.LU R14, [R1+0x3034] ;  /* 0x00303400010e7983 */ /* 0x001ee80000300800 */
[----:B------:R-:W3:Y:S01]  /*815b0*/  LDL.LU R13, [R1+0x3030] ;  /* 0x00303000010d7983 */ /* 0x000ee20000300800 */
[----:B------:R-:W-:-:S03]  /*815c0*/  F2FP.SATFINITE.E4M3.F32.PACK_AB_MERGE_C R46, R46, R10, RZ ;  /* 0x0000000a2e2e723e */ /* 0x000fc600048070ff */
[----:B------:R-:W-:Y:S04]  /*815d0*/  STL [R1+0x2f48], R50 ;  /* 0x002f483201007387 */ /* 0x000fe80000100800 */
[----:B------:R-:W3:Y:S01]  /*815e0*/  LDL.LU R12, [R1+0x302c] ;  /* 0x00302c00010c7983 */ /* 0x000ee20000300800 */
[----:B------:R-:W-:-:S03]  /*815f0*/  F2FP.SATFINITE.E4M3.F32.PACK_AB_MERGE_C R6, R6, R7, RZ ;  /* 0x000000070606723e */ /* 0x000fc600048070ff */
[----:B------:R0:W-:Y:S01]  /*81600*/  STL [R1+0x2c10], R11 ;  /* 0x002c100b01007387 */ /* 0x0001e20000100800 */
[----:B------:R-:W-:-:S03]  /*81610*/  F2FP.SATFINITE.E4M3.F32.PACK_AB_MERGE_C R42, R42, R8, RZ ;  /* 0x000000082a2a723e */ /* 0x000fc600048070ff */
[----:B0-----:R-:W3:Y:S04]  /*81620*/  LDL.LU R11, [R1+0x3028] ;  /* 0x00302800010b7983 */ /* 0x001ee80000300800 */
[----:B------:R-:W3:Y:S01]  /*81630*/  LDL.LU R10, [R1+0x3024] ;  /* 0x00302400010a7983 */ /* 0x000ee20000300800 */
[----:B------:R-:W-:-:S03]  /*81640*/  F2FP.SATFINITE.E4M3.F32.PACK_AB_MERGE_C R38, R38, R0, RZ ;  /* 0x000000002626723e */ /* 0x000fc600048070ff */
[----:B------:R-:W-:Y:S04]  /*81650*/  STL [R1+0x2c0c], R46 ;  /* 0x002c0c2e01007387 */ /* 0x000fe80000100800 */
[----:B------:R-:W3:Y:S04]  /*81660*/  LDL.LU R7, [R1+0x3020] ;  /* 0x0030200001077983 */ /* 0x000ee80000300800 */
[----:B------:R0:W-:Y:S01]  /*81670*/  STL [R1+0x2bf8], R6 ;  /* 0x002bf80601007387 */ /* 0x0001e20000100800 */
[----:B--2---:R-:W-:-:S03]  /*81680*/  F2FP.SATFINITE.E4M3.F32.PACK_AB_MERGE_C R5, R2, R5, RZ ;  /* 0x000000050205723e */ /* 0x004fc600048070ff */
[----:B0-----:R-:W2:Y:S04]  /*81690*/  LDL.LU R6, [R1+0x301c] ;  /* 0x00301c0001067983 */ /* 0x001ea80000300800 */
[----:B------:R-:W3:Y:S04]  /*816a0*/  LDL.LU R8, [R1+0x3018] ;  /* 0x0030180001087983 */ /* 0x000ee80000300800 */
[----:B------:R0:W-:Y:S04]  /*816b0*/  STL [R1+0x2fb0], R42 ;  /* 0x002fb02a01007387 */ /* 0x0001e80000100800 */
[----:B------:R-:W2:Y:S04]  /*816c0*/  LDL.LU R0, [R1+0x3014] ;  /* 0x0030140001007983 */ /* 0x000ea80000300800 */
[----:B------:R1:W-:Y:S04]  /*816d0*/  STL [R1+0x2bf0], R38 ;  /* 0x002bf02601007387 */ /* 0x0003e80000100800 */
[----:B------:R-:W3:Y:S01]  /*816e0*/  LDL R2, [R1+0x138] ;  /* 0x0001380001027983 */ /* 0x000ee20000100800 */
        /* <DEDUP_REMOVED lines=8> */
[----:B-1----:R-:W-:Y:S01]  /*81770*/  VIADD R38, R42, UR4 ;  /* 0x000000042a267c36 */ /* 0x002fe20008000000 */
[----:B------:R-:W-:Y:S01]  /*81780*/  ULDC UR4, c[0x0][0x248] ;  /* 0x0000920000047ab9 */ /* 0x000fe20000000800 */
[----:B------:R0:W-:Y:S02]  /*81790*/  STL [R1+0x2bf4], R5 ;  /* 0x002bf40501007387 */ /* 0x0001e40000100800 */
[----:B0-----:R-:W0:Y:S01]  /*817a0*/  LDC R5, c[0x0][0x244] ;  /* 0x00009100ff057b82 */ /* 0x001e220000000800 */
[----:B----4-:R-:W-:Y:S01]  /*817b0*/  F2FP.SATFINITE.E4M3.F32.PACK_AB_MERGE_C R9, R36, R9, RZ ;  /* 0x000000092409723e */ /* 0x010fe200048070ff */
[----:B------:R-:W-:Y:S01]  /*817c0*/  VIADD R36, R38, UR4 ;  /* 0x0000000426247c36 */ /* 0x000fe20008000000 */
[----:B------:R-:W-:-:S03]  /*817d0*/  ULDC UR4, c[0x0][0x248] ;  /* 0x0000920000047ab9 */ /* 0x000fc60000000800 */
[----:B------:R1:W-:Y:S01]  /*817e0*/  STL [R1+0x2bec], R9 ;  /* 0x002bec0901007387 */ /* 0x0003e20000100800 */
[----:B------:R-:W-:Y:S01]  /*817f0*/  F2FP.SATFINITE.E4M3.F32.PACK_AB_MERGE_C R27, R27, R32, RZ ;  /* 0x000000201b1b723e */ /* 0x000fe200048070ff */
[----:B------:R-:W-:Y:S01]  /*81800*/  VIADD R32, R36, UR4 ;  /* 0x0000000424207c36 */ /* 0x000fe20008000000 */
[----:B------:R-:W-:-:S03]  /*81810*/  ULDC UR4, c[0x0][0x248] ;  /* 0x0000920000047ab9 */ /* 0x000fc60000000800 */
[----:B------:R4:W-:Y:S01]  /*81820*/  STL [R1+0x2f8c], R27 ;  /* 0x002f8c1b01007387 */ /* 0x0009e20000100800 */
[----:B-1----:R-:W-:Y:S01]  /*81830*/  F2FP.SATFINITE.E4M3.F32.PACK_AB_MERGE_C R9, R23, R24, RZ ;  /* 0x000000181709723e */ /* 0x002fe200048070ff */
[----:B----4-:R-:W-:Y:S01]  /*81840*/  VIADD R27, R32, UR4 ;  /* 0x00000004201b7c36 */ /* 0x010fe20008000000 */
[----:B------:R-:W-:-:S03]  /*81850*/  ULDC UR4, c[0x0][0x248] ;  /* 0x0000920000047ab9 */ /* 0x000fc60000000800 */
[----:B------:R-:W-:Y:S01]  /*81860*/  VIADD R24, R27, UR4 ;  /* 0x000000041b187c36 */ /* 0x000fe20008000000 */
[----:B------:R-:W-:Y:S01]  /*81870*/  ULDC UR4, c[0x0][0x244] ;  /* 0x0000910000047ab9 */ /* 0x000fe20000000800 */
[----:B------:R-:W-:Y:S02]  /*81880*/  F2FP.SATFINITE.E4M3.F32.PACK_AB_MERGE_C R21, R21, R22, RZ ;  /* 0x000000161515723e */ /* 0x000fe400048070ff */
[----:B------:R-:W-:Y:S01]  /*81890*/  VIADD R23, R24, UR6 ;  /* 0x0000000618177c36 */ /* 0x000fe20008000000 */
[----:B------:R1:W-:Y:S01]  /*818a0*/  STL [R1+0x2be8], R9 ;  /* 0x002be80901007387 */ /* 0x0003e20000100800 */
[----:B------:R-:W-:Y:S01]  /*818b0*/  ULDC.64 UR6, c[0x0][0x220] ;  /* 0x0000880000067ab9 */ /* 0x000fe20000000a00 */
[----:B------:R-:W-:Y:S02]  /*818c0*/  F2FP.SATFINITE.E4M3.F32.PACK_AB_MERGE_C R3, R3, R4, RZ ;  /* 0x000000040303723e */ /* 0x000fe400048070ff */
[----:B------:R4:W-:Y:S01]  /*818d0*/  STL [R1+0x2be4], R21 ;  /* 0x002be41501007387 */ /* 0x0009e20000100800 */
[----:B-1----:R-:W-:-:S05]  /*818e0*/  F2FP.SATFINITE.E4M3.F32.PACK_AB_MERGE_C R9, R18, R19, RZ ;  /* 0x000000131209723e */ /* 0x002fca00048070ff */
[----:B------:R2:W-:Y:S04]  /*818f0*/  STL [R1+0x2be0], R9 ;  /* 0x002be00901007387 */ /* 0x0005e80000100800 */
[----:B------:R-:W-:Y:S01]  /*81900*/  STL [R1+0x2f64], R3 ;  /* 0x002f640301007387 */ /* 0x000fe20000100800 */
[----:B---3--:R-:W-:Y:S01]  /*81910*/  IMAD R4, R2, UR4, RZ ;  /* 0x0000000402047c24 */ /* 0x008fe2000f8e02ff */
[----:B------:R-:W-:Y:S02]  /*81920*/  ULDC UR4, c[0x0][0x248] ;  /* 0x0000920000047ab9 */ /* 0x000fe40000000800 */
[----:B------:R-:W-:Y:S01]  /*81930*/  VIADD R22, R23, UR4 ;  /* 0x0000000417167c36 */ /* 0x000fe20008000000 */
[----:B------:R-:W-:-:S03]  /*81940*/  ULDC UR4, c[0x0][0x248] ;  /* 0x0000920000047ab9 */ /* 0x000fc60000000800 */
[----:B----4-:R-:W-:Y:S01]  /*81950*/  VIADD R21, R22, UR10 ;  /* 0x0000000a16157c36 */ /* 0x010fe20008000000 */
[----:B------:R-:W-:Y:S01]  /*81960*/  IADD3 R2, P0, R4, UR6, RZ ;  /* 0x0000000604027c10 */ /* 0x000fe2000ff1e0ff */
[----:B------:R-:W-:Y:S01]  /*81970*/  ULDC UR6, c[0x0][0x248] ;  /* 0x0000920000067ab9 */ /* 0x000fe20000000800 */
[----:B--2---:R-:W-:Y:S01]  /*81980*/  VIADD R9, R0, 0x158 ;  /* 0x0000015800097836 */ /* 0x004fe20000000000 */
[----:B------:R-:W-:Y:S01]  /*81990*/  ULDC.64 UR10, c[0x0][0x228] ;  /* 0x00008a00000a7ab9 */ /* 0x000fe20000000a00 */
[----:B------:R-:W-:Y:S01]  /*819a0*/  VIADD R19, R21, UR4 ;  /* 0x0000000415137c36 */ /* 0x000fe20008000000 */
[----:B------:R-:W-:-:S03]  /*819b0*/  UMOV UR4, 0x400 ;  /* 0x0000040000047882 */ /* 0x000fc60000000000 */
[----:B------:R-:W-:Y:S01]  /*819c0*/  VIADD R18, R19, UR6 ;  /* 0x0000000613127c36 */ /* 0x000fe20008000000 */
[----:B------:R-:W-:Y:S01]  /*819d0*/  ULDC UR6, c[0x0][0x248] ;  /* 0x0000920000067ab9 */ /* 0x000fe20000000800 */
[----:B------:R-:W-:Y:S02]  /*819e0*/  ULEA UR4, UR5, UR4, 0x18 ;  /* 0x0000000405047291 */ /* 0x000fe4000f8ec03f */
[----:B------:R-:W-:-:S05]  /*819f0*/  VIADD R9, R18, UR6 ;  /* 0x0000000612097c36 */ /* 0x000fca0008000000 */
[----:B------:R1:W-:Y:S02]  /*81a00*/  STL [R1+0x2bd8], R9 ;  /* 0x002bd80901007387 */ /* 0x0003e40000100800 */
[----:B-1----:R-:W-:Y:S01]  /*81a10*/  IMAD.U32 R9, RZ, RZ, UR4 ;  /* 0x00000004ff097e24 */ /* 0x002fe2000f8e00ff */
[----:B------:R-:W-:-:S04]  /*81a20*/  ULDC.64 UR4, c[0x0][0x228] ;  /* 0x00008a0000047ab9 */ /* 0x000fc80000000a00 */
[----:B------:R1:W-:Y:S04]  /*81a30*/  STL [R1+0x300c], R9 ;  /* 0x00300c0901007387 */ /* 0x0003e80000100800 */
[----:B-1----:R-:W2:Y:S04]  /*81a40*/  LDL.LU R9, [R1+0x3010] ;  /* 0x0030100001097983 */ /* 0x002ea80000300800 */
        /* <DEDUP_REMOVED lines=13> */
[----:B------:R1:W-:Y:S04]  /*81b20*/  STL.64 [R1+0x3348], R52 ;  /* 0x0033483401007387 */ /* 0x0003e80000100a00 */
[----:B-1----:R-:W3:Y:S04]  /*81b30*/  LDL.LU R52, [R1+0x90] ;  /* 0x0000900001347983 */ /* 0x002ee80000300800 */
[----:B------:R-:W4:Y:S04]  /*81b40*/  LDL.LU R38, [R1+0x15e8] ;  /* 0x0015e80001267983 */ /* 0x000f280000300800 */
[----:B------:R-:W4:Y:S04]  /*81b50*/  LDL.LU R36, [R1+0x300] ;  /* 0x0003000001247983 */ /* 0x000f280000300800 */
[----:B------:R-:W4:Y:S04]  /*81b60*/  LDL.LU R37, [R1+0x130] ;  /* 0x0001300001257983 */ /* 0x000f280000300800 */
[----:B------:R-:W4:Y:S04]  /*81b70*/  LDL.LU R53, [R1+0x32c] ;  /* 0x00032c0001357983 */ /* 0x000f280000300800 */
[----:B------:R1:W-:Y:S04]  /*81b80*/  STL.64 [R1+0x3340], R54 ;  /* 0x0033403601007387 */ /* 0x0003e80000100a00 */
[----:B-1----:R-:W4:Y:S04]  /*81b90*/  LDL.LU R55, [R1+0x2a8] ;  /* 0x0002a80001377983 */ /* 0x002f280000300800 */
[----:B------:R-:W4:Y:S04]  /*81ba0*/  LDL.LU R51, [R1+0x120] ;  /* 0x0001200001337983 */ /* 0x000f280000300800 */
[----:B------:R-:W3:Y:S04]  /*81bb0*/  LDL.LU R27, [R1+0x1950] ;  /* 0x00195000011b7983 */ /* 0x000ee80000300800 */
[----:B------:R-:W4:Y:S04]  /*81bc0*/  LDL.LU R26, [R1+0x324] ;  /* 0x00032400011a7983 */ /* 0x000f280000300800 */
[----:B------:R-:W3:Y:S04]  /*81bd0*/  LDL.LU R48, [R1] ;  /* 0x0000000001307983 */ /* 0x000ee80000300800 */
        /* <DEDUP_REMOVED lines=19> */
[----:B------:R1:W-:Y:S04]  /*81d10*/  STL.64 [R1+0x3338], R56 ;  /* 0x0033383801007387 */ /* 0x0003e80000100a00 */
[----:B-1----:R-:W3:Y:S04]  /*81d20*/  LDL.LU R56, [R1+0x15d0] ;  /* 0x0015d00001387983 */ /* 0x002ee80000300800 */
[----:B------:R1:W-:Y:S04]  /*81d30*/  STL.64 [R1+0x3330], R58 ;  /* 0x0033303a01007387 */ /* 0x0003e80000100a00 */
[----:B-1----:R-:W3:Y:S04]  /*81d40*/  LDL.LU R58, [R1+0x14e0] ;  /* 0x0014e000013a7983 */ /* 0x002ee80000300800 */
[----:B------:R-:W-:Y:S04]  /*81d50*/  STL.64 [R1+0x3328], R60 ;  /* 0x0033283c01007387 */ /* 0x000fe80000100a00 */
[----:B------:R-:W-:Y:S04]  /*81d60*/  STL.64 [R1+0x3300], R22 ;  /* 0x0033001601007387 */ /* 0x000fe80000100a00 */
[----:B------:R1:W-:Y:S02]  /*81d70*/  STL.64 [R1+0x32f8], R18 ;  /* 0x0032f81201007387 */ /* 0x0003e40000100a00 */
[----:B-1----:R-:W-:-:S02]  /*81d80*/  MOV R19, UR25 ;  /* 0x0000001900137c02 */ /* 0x002fc40008000f00 */
[----:B------:R-:W-:-:S03]  /*81d90*/  MOV R18, UR24 ;  /* 0x0000001800127c02 */ /* 0x000fc60008000f00 */
[----:B------:R1:W-:Y:S04]  /*81da0*/  STL [R1+0x3004], R19 ;  /* 0x0030041301007387 */ /* 0x0003e80000100800 */
[----:B------:R3:W-:Y:S04]  /*81db0*/  STL [R1+0x3008], R18 ;  /* 0x0030081201007387 */ /* 0x0007e80000100800 */
[----:B------:R-:W3:Y:S04]  /*81dc0*/  LDL.LU R59, [R1+0xf30] ;  /* 0x000f3000013b7983 */ /* 0x000ee80000300800 */
[----:B------:R-:W3:Y:S01]  /*81dd0*/  LDL.LU R57, [R1+0xf34] ;  /* 0x000f340001397983 */ /* 0x000ee20000300800 */
[----:B0-----:R-:W-:-:S02]  /*81de0*/  IMAD R5, R5, 0x20, R4 ;  /* 0x0000002005057824 */ /* 0x001fc400078e0204 */
[----:B------:R-:W-:Y:S01]  /*81df0*/  VIADD R54, R0, 0x158 ;  /* 0x0000015800367836 */ /* 0x000fe20000000000 */
[----:B------:R-:W-:Y:S01]  /*81e00*/  LEA.HI.X.SX32 R4, R4, UR7, 0x1, P0 ;  /* 0x0000000704047c11 */ /* 0x000fe200080f0eff */
[----:B-1----:R-:W-:Y:S01]  /*81e10*/  VIADD R19, R0, 0x156 ;  /* 0x0000015600137836 */ /* 0x002fe20000000000 */
[C---:B------:R-:W-:Y:S01]  /*81e20*/  IADD3 R3, P1, R5.reuse, UR8, RZ ;  /* 0x0000000805037c10 */ /* 0x040fe2000ff3e0ff */
[----:B------:R-:W-:Y:S01]  /*81e30*/  ULDC.64 UR6, c[0x0][0x228] ;  /* 0x00008a0000067ab9 */ /* 0x000fe20000000a00 */
[----:B------:R-:W-:Y:S02]  /*81e40*/  ISETP.GE.AND P3, PT, R54, UR5, PT ;  /* 0x0000000536007c0c */ /* 0x000fe4000bf66270 */
[----:B------:R-:W-:Y:S01]  /*81e50*/  LEA.HI.X.SX32 R5, R5, UR9, 0x1, P1 ;  /* 0x0000000905057c11 */ /* 0x000fe200088f0eff */
[----:B------:R-:W-:Y:S01]  /*81e60*/  VIADD R22, R0, 0x155 ;  /* 0x0000015500167836 */ /* 0x000fe20000000000 */
[----:B------:R-:W-:Y:S01]  /*81e70*/  ISETP.GE.AND P1, PT, R19, UR7, PT ;  /* 0x0000000713007c0c */ /* 0x000fe2000bf26270 */
[----:B------:R-:W-:-:S03]  /*81e80*/  ULDC.64 UR8, c[0x0][0x228] ;  /* 0x00008a0000087ab9 */ /* 0x000fc60000000a00 */
[----:B------:R-:W-:Y:S02]  /*81e90*/  ISETP.GE.AND P0, PT, R22, UR9, PT ;  /* 0x0000000916007c0c */ /* 0x000fe4000bf06270 */
[----:B--2---:R-:W-:Y:S01]  /*81ea0*/  SHF.R.S32.HI R22, RZ, 0x1f, R9 ;  /* 0x0000001fff167819 */ /* 0x004fe20000011409 */
[----:B----4-:R-:W-:Y:S01]  /*81eb0*/  IMAD.MOV.U32 R54, RZ, RZ, R26 ;  /* 0x000000ffff367224 */ /* 0x010fe200078e001a */
[----:B---3--:R-:W-:Y:S02]  /*81ec0*/  SHF.R.S32.HI R60, RZ, 0x1f, R56 ;  /* 0x0000001fff3c7819 */ /* 0x008fe40000011438 */
[----:B------:R-:W-:Y:S01]  /*81ed0*/  SHF.R.S32.HI R23, RZ, 0x1f, R58 ;  /* 0x0000001fff177819 */ /* 0x000fe2000001143a */
[----:B------:R-:W-:Y:S01]  /*81ee0*/  BAR.SYNC.DEFER_BLOCKING 0x0 ;  /* 0x0000000000007b1d */ /* 0x000fe20000010000 */
[----:B------:R-:W-:Y:S02]  /*81ef0*/  IADD3 R26, P6, R58, R2, RZ ;  /* 0x000000023a1a7210 */ /* 0x000fe40007fde0ff */
[----:B------:R-:W-:-:S05]  /*81f00*/  F2FP.SATFINITE.E4M3.F32.PACK_AB_MERGE_C R18, R57, R59, RZ ;  /* 0x0000003b3912723e */ /* 0x000fca00048070ff */
[----:B------:R0:W-:Y:S02]  /*81f10*/  STL [R1+0x2bdc], R18 ;  /* 0x002bdc1201007387 */ /* 0x0001e40000100800 */
[----:B0-----:R-:W-:-:S05]  /*81f20*/  VIADD R18, R0, 0x157 ;  /* 0x0000015700127836 */ /* 0x001fca0000000000 */
[----:B------:R-:W-:Y:S02]  /*81f30*/  ISETP.GE.AND P2, PT, R18, UR27, PT ;  /* 0x0000001b12007c0c */ /* 0x000fe4000bf46270 */
[----:B------:R-:W-:Y:S01]  /*81f40*/  IADD3 R18, P4, R56, R2, RZ ;  /* 0x0000000238127210 */ /* 0x000fe20007f9e0ff */
[----:B------:R-:W-:Y:S02]  /*81f50*/  IMAD.MOV.U32 R57, RZ, RZ, R48 ;  /* 0x000000ffff397224 */ /* 0x000fe400078e0030 */
[----:B------:R-:W-:Y:S02]  /*81f60*/  IMAD.MOV.U32 R48, RZ, RZ, R27 ;  /* 0x000000ffff307224 */ /* 0x000fe400078e001b */
[--C-:B------:R-:W-:Y:S02]  /*81f70*/  IMAD.X R19, R60, 0x1, R4.reuse, P4 ;  /* 0x000000013c137824 */ /* 0x100fe400020e0604 */
[----:B------:R-:W-:-:S03]  /*81f80*/  IMAD.X R27, R23, 0x1, R4, P6 ;  /* 0x00000001171b7824 */ /* 0x000fc600030e0604 */
[----:B------:R0:W-:Y:S04]  /*81f90*/  STL.64 [R1+0x2bd0], R18 ;  /* 0x002bd01201007387 */ /* 0x0001e80000100a00 */
[----:B------:R1:W-:Y:S01]  /*81fa0*/  STL.64 [R1+0x2bc8], R26 ;  /* 0x002bc81a01007387 */ /* 0x0003e20000100a00 */
[----:B------:R-:W-:Y:S01]  /*81fb0*/  IMAD.MOV.U32 R59, RZ, RZ, R57 ;  /* 0x000000ffff3b7224 */ /* 0x000fe200078e0039 */
[----:B0-----:R-:W-:Y:S01]  /*81fc0*/  IADD3 R18, P5, R56, R3, RZ ;  /* 0x0000000338127210 */ /* 0x001fe20007fbe0ff */
[----:B------:R-:W-:Y:S02]  /*81fd0*/  IMAD.MOV.U32 R56, RZ, RZ, R54 ;  /* 0x000000ffff387224 */ /* 0x000fe400078e0036 */
[----:B------:R-:W-:Y:S01]  /*81fe0*/  IMAD.MOV.U32 R54, RZ, RZ, R49 ;  /* 0x000000ffff367224 */ /* 0x000fe200078e0031 */
[----:B-1----:R-:W2:Y:S01]  /*81ff0*/  LDL.LU.64 R26, [R1+0x33b0] ;  /* 0x0033b000011a7983 */ /* 0x002ea20000300a00 */
[----:B------:R-:W-:-:S02]  /*82000*/  IMAD.MOV.U32 R49, RZ, RZ, R45 ;  /* 0x000000ffff317224 */ /* 0x000fc400078e002d */
[----:B------:R-:W-:Y:S01]  /*82010*/  IMAD.MOV.U32 R45, RZ, RZ, R28 ;  /* 0x000000ffff2d7224 */ /* 0x000fe200078e001c */
[----:B------:R-:W-:Y:S01]  /*82020*/  IADD3 R28, P4, R9, R2, RZ ;  /* 0x00000002091c7210 */ /* 0x000fe20007f9e0ff */
[----:B------:R-:W-:Y:S02]  /*82030*/  IMAD.MOV.U32 R57, RZ, RZ, R48 ;  /* 0x000000ffff397224 */ /* 0x000fe400078e0030 */
[----:B------:R-:W-:Y:S02]  /*82040*/  IMAD.MOV.U32 R48, RZ, RZ, R46 ;  /* 0x000000ffff307224 */ /* 0x000fe400078e002e */
[----:B------:R-:W-:Y:S02]  /*82050*/  IMAD.MOV.U32 R46, RZ, RZ, R42 ;  /* 0x000000ffff2e7224 */ /* 0x000fe400078e002a */
[----:B------:R-:W-:Y:S02]  /*82060*/  IMAD.MOV.U32 R42, RZ, RZ, R29 ;  /* 0x000000ffff2a7224 */ /* 0x000fe400078e001d */
[----:B------:R-:W-:-:S02]  /*82070*/  IMAD.X R19, R60, 0x1, R5, P5 ;  /* 0x000000013c137824 */ /* 0x000fc400028e0605 */
[----:B------:R-:W-:Y:S01]  /*82080*/  IMAD.X R29, R22, 0x1, R4, P4 ;  /* 0x00000001161d7824 */ /* 0x000fe200020e0604 */
[-C--:B------:R-:W-:Y:S02]  /*82090*/  IADD3 R60, P6, R58, R3.reuse, RZ ;  /* 0x000000033a3c7210 */ /* 0x080fe40007fde0ff */
[----:B------:R0:W-:Y:S04]  /*820a0*/  STL.64 [R1+0x2bc0], R18 ;  /* 0x002bc01201007387 */ /* 0x0001e80000100a00 */
[----:B------:R1:W-:Y:S01]  /*820b0*/  STL.64 [R1+0x2bb8], R28 ;  /* 0x002bb81c01007387 */ /* 0x0003e20000100a00 */
[--C-:B------:R-:W-:Y:S01]  /*820c0*/  IMAD.X R61, R23, 0x1, R5.reuse, P6 ;  /* 0x00000001173d7824 */ /* 0x100fe200030e0605 */
[----:B0-----:R-:W-:Y:S02]  /*820d0*/  IADD3 R18, P5, R9, R3, RZ ;  /* 0x0000000309127210 */ /* 0x001fe40007fbe0ff */
[----:B-1----:R-:W3:Y:S03]  /*820e0*/  LDL.LU.64 R28, [R1+0x33a8] ;  /* 0x0033a800011c7983 */ /* 0x002ee60000300a00 */
[----:B------:R-:W-:Y:S01]  /*820f0*/  IMAD.X R19, R22, 0x1, R5, P5 ;  /* 0x0000000116137824 */ /* 0x000fe200028e0605 */
[----:B------:R-:W-:Y:S01]  /*82100*/  SHF.R.S32.HI R9, RZ, 0x1f, R8 ;  /* 0x0000001fff097819 */ /* 0x000fe20000011408 */
[----:B------:R0:W-:Y:S04]  /*82110*/  STL.64 [R1+0x2bb0], R60 ;  /* 0x002bb03c01007387 */ /* 0x0001e80000100a00 */
[----:B------:R1:W-:Y:S01]  /*82120*/  STL.64 [R1+0x2ba8], R18 ;  /* 0x002ba81201007387 */ /* 0x0003e20000100a00 */
[----:B0-----:R-:W-:-:S02]  /*82130*/  IADD3 R60, P4, R8, R2, RZ ;  /* 0x00000002083c7210 */ /* 0x001fc40007f9e0ff */
[----:B-1----:R-:W-:-:S03]  /*82140*/  IADD3 R18, P6, R8, R3, RZ ;  /* 0x0000000308127210 */ /* 0x002fc60007fde0ff */
[C---:B------:R-:W-:Y:S02]  /*82150*/  IMAD.X R61, R9.reuse, 0x1, R4, P4 ;  /* 0x00000001093d7824 */ /* 0x040fe400020e0604 */
[----:B------:R-:W-:Y:S02]  /*82160*/  IMAD.MOV.U32 R58, RZ, RZ, R57 ;  /* 0x000000ffff3a7224 */ /* 0x000fe400078e0039 */
[----:B------:R-:W-:Y:S01]  /*82170*/  IMAD.X R19, R9, 0x1, R5, P6 ;  /* 0x0000000109137824 */ /* 0x000fe200030e0605 */
[----:B------:R0:W-:Y:S01]  /*82180*/  STL.64 [R1+0x2ba0], R60 ;  /* 0x002ba03c01007387 */ /* 0x0001e20000100a00 */
[----:B------:R-:W-:Y:S01]  /*82190*/  IMAD.MOV.U32 R57, RZ, RZ, R48 ;  /* 0x000000ffff397224 */ /* 0x000fe200078e0030 */
[----:B------:R-:W-:Y:S01]  /*821a0*/  SHF.R.S32.HI R8, RZ, 0x1f, R6 ;  /* 0x0000001fff087819 */ /* 0x000fe20000011406 */
[----:B------:R-:W-:Y:S01]  /*821b0*/  IMAD.MOV.U32 R48, RZ, RZ, R46 ;  /* 0x000000ffff307224 */ /* 0x000fe200078e002e */
[----:B------:R-:W-:Y:S01]  /*821c0*/  IADD3 R22, P5, R6, R2, RZ ;  /* 0x0000000206167210 */ /* 0x000fe20007fbe0ff */
[----:B------:R1:W-:Y:S01]  /*821d0*/  STL.64 [R1+0x2b98], R18 ;  /* 0x002b981201007387 */ /* 0x0003e20000100a00 */
[----:B------:R-:W-:-:S02]  /*821e0*/  IMAD.MOV.U32 R46, RZ, RZ, R42 ;  /* 0x000000ffff2e7224 */ /* 0x000fc400078e002a */
[----:B------:R-:W-:Y:S01]  /*821f0*/  IMAD.MOV.U32 R42, RZ, RZ, R43 ;  /* 0x000000ffff2a7224 */ /* 0x000fe200078e002b */
[----:B------:R-:W-:Y:S01]  /*82200*/  SHF.R.S32.HI R9, RZ, 0x1f, R7 ;  /* 0x0000001fff097819 */ /* 0x000fe20000011407 */
[----:B------:R-:W-:Y:S01]  /*82210*/  IMAD.MOV.U32 R43, RZ, RZ, R30 ;  /* 0x000000ffff2b7224 */ /* 0x000fe200078e001e */
[----:B------:R-:W-:Y:S01]  /*82220*/  IADD3 R30, P4, R7, R2, RZ ;  /* 0x00000002071e7210 */ /* 0x000fe20007f9e0ff */
[----:B0-----:R-:W-:Y:S02]  /*82230*/  IMAD.MOV.U32 R61, RZ, RZ, R59 ;  /* 0x000000ffff3d7224 */ /* 0x001fe400078e003b */
[----:B------:R-:W-:Y:S01]  /*82240*/  IMAD.MOV.U32 R59, RZ, RZ, R54 ;  /* 0x000000ffff3b7224 */ /* 0x000fe200078e0036 */
[----:B-1----:R-:W-:Y:S01]  /*82250*/  IADD3 R18, P6, R6, R3, RZ ;  /* 0x0000000306127210 */ /* 0x002fe20007fde0ff */
[----:B------:R-:W-:Y:S02]  /*82260*/  IMAD.X R23, R8, 0x1, R4, P5 ;  /* 0x0000000108177824 */ /* 0x000fe400028e0604 */
[----:B------:R-:W-:-:S02]  /*82270*/  IMAD.MOV.U32 R54, RZ, RZ, R49 ;  /* 0x000000ffff367224 */ /* 0x000fc400078e0031 */
[----:B------:R-:W-:Y:S02]  /*82280*/  IMAD.MOV.U32 R49, RZ, RZ, R45 ;  /* 0x000000ffff317224 */ /* 0x000fe400078e002d */
[----:B------:R-:W-:Y:S02]  /*82290*/  IMAD.X R19, R8, 0x1, R5, P6 ;  /* 0x0000000108137824 */ /* 0x000fe400030e0605 */
[----:B------:R-:W-:Y:S02]  /*822a0*/  IMAD.MOV.U32 R45, RZ, RZ, R31 ;  /* 0x000000ffff2d7224 */ /* 0x000fe400078e001f */
[----:B------:R-:W-:Y:S01]  /*822b0*/  IMAD.X R31, R9, 0x1, R4, P4 ;  /* 0x00000001091f7824 */ /* 0x000fe200020e0604 */
[----:B------:R0:W-:Y:S01]  /*822c0*/  STL.64 [R1+0x2b90], R22 ;  /* 0x002b901601007387 */ /* 0x0001e20000100a00 */
[----:B------:R-:W-:-:S03]  /*822d0*/  SHF.R.S32.HI R8, RZ, 0x1f, R10 ;  /* 0x0000001fff087819 */ /* 0x000fc6000001140a */
[----:B------:R1:W-:Y:S04]  /*822e0*/  STL.64 [R1+0x2b88], R18 ;  /* 0x002b881201007387 */ /* 0x0003e80000100a00 */
[----:B------:R-:W-:Y:S04]  /*822f0*/  STL.64 [R1+0x3308], R6 ;  /* 0x0033080601007387 */ /* 0x000fe80000100a00 */
[----:B------:R4:W-:Y:S01]  /*82300*/  STL.64 [R1+0x2b80], R30 ;  /* 0x002b801e01007387 */ /* 0x0009e20000100a00 */
[----:B0-----:R-:W-:Y:S02]  /*82310*/  IADD3 R22, P5, R10, R2, RZ ;  /* 0x000000020a167210 */ /* 0x001fe40007fbe0ff */
[----:B-1----:R-:W-:-:S03]  /*82320*/  IADD3 R18, P6, R7, R3, RZ ;  /* 0x0000000307127210 */ /* 0x002fc60007fde0ff */
[----:B------:R-:W-:Y:S01]  /*82330*/  IMAD.X R23, R8, 0x1, R4, P5 ;  /* 0x0000000108177824 */ /* 0x000fe200028e0604 */
[----:B----4-:R-:W4:Y:S01]  /*82340*/  LDL.LU.64 R30, [R1+0x33a0] ;  /* 0x0033a000011e7983 */ /* 0x010f220000300a00 */
[----:B------:R-:W-:-:S05]  /*82350*/  IMAD.X R19, R9, 0x1, R5, P6 ;  /* 0x0000000109137824 */ /* 0x000fca00030e0605 */
[----:B------:R0:W-:Y:S04]  /*82360*/  STL.64 [R1+0x2b78], R18 ;  /* 0x002b781201007387 */ /* 0x0001e80000100a00 */
[----:B------:R1:W-:Y:S01]  /*82370*/  STL.64 [R1+0x2b70], R22 ;  /* 0x002b701601007387 */ /* 0x0003e20000100a00 */
[----:B------:R-:W-:Y:S01]  /*82380*/  IMAD.MOV.U32 R60, RZ, RZ, R58 ;  /* 0x000000ffff3c7224 */ /* 0x000fe200078e003a */
[----:B------:R-:W-:Y:S01]  /*82390*/  SHF.R.S32.HI R9, RZ, 0x1f, R11 ;  /* 0x0000001fff097819 */ /* 0x000fe2000001140b */
[----:B------:R-:W-:Y:S02]  /*823a0*/  IMAD.MOV.U32 R58, RZ, RZ, R57 ;  /* 0x000000ffff3a7224 */ /* 0x000fe400078e0039 */
[----:B------:R-:W-:Y:S01]  /*823b0*/  IMAD.MOV.U32 R57, RZ, RZ, R48 ;  /* 0x000000ffff397224 */ /* 0x000fe200078e0030 */
[----:B0-----:R-:W-:Y:S01]  /*823c0*/  IADD3 R18, P6, R10, R3, RZ ;  /* 0x000000030a127210 */ /* 0x001fe20007fde0ff */
[----:B-1----:R-:W-:-:S02]  /*823d0*/  IMAD.MOV.U32 R23, RZ, RZ, R61 ;  /* 0x000000ffff177224 */ /* 0x002fc400078e003d */
[----:B------:R-:W-:Y:S02]  /*823e0*/  IMAD.MOV.U32 R61, RZ, RZ, R59 ;  /* 0x000000ffff3d7224 */ /* 0x000fe400078e003b */
[----:B------:R-:W-:Y:S02]  /*823f0*/  IMAD.MOV.U32 R59, RZ, RZ, R54 ;  /* 0x000000ffff3b7224 */ /* 0x000fe400078e0036 */
[----:B------:R-:W-:Y:S02]  /*82400*/  IMAD.MOV.U32 R54, RZ, RZ, R49 ;  /* 0x000000ffff367224 */ /* 0x000fe400078e0031 */
[----:B------:R-:W-:Y:S01]  /*82410*/  IMAD.MOV.U32 R49, RZ, RZ, R32 ;  /* 0x000000ffff317224 */ /* 0x000fe200078e0020 */
[----:B------:R-:W-:Y:S01]  /*82420*/  IADD3 R32, P4, R11, R2, RZ ;  /* 0x000000020b207210 */ /* 0x000fe20007f9e0ff */
[----:B------:R-:W-:Y:S02]  /*82430*/  IMAD.MOV.U32 R48, RZ, RZ, R46 ;  /* 0x000000ffff307224 */ /* 0x000fe400078e002e */
[----:B------:R-:W-:-:S02]  /*82440*/  IMAD.MOV.U32 R46, RZ, RZ, R47 ;  /* 0x000000ffff2e7224 */ /* 0x000fc400078e002f */
[----:B------:R-:W-:Y:S02]  /*82450*/  IMAD.MOV.U32 R47, RZ, RZ, R34 ;  /* 0x000000ffff2f7224 */ /* 0x000fe400078e0022 */
[----:B------:R-:W-:Y:S02]  /*82460*/  IMAD.MOV.U32 R34, RZ, RZ, R33 ;  /* 0x000000ffff227224 */ /* 0x000fe400078e0021 */
[----:B------:R-:W-:Y:S02]  /*82470*/  IMAD.X R19, R8, 0x1, R5, P6 ;  /* 0x0000000108137824 */ /* 0x000fe400030e0605 */
[----:B------:R-:W-:-:S03]  /*82480*/  IMAD.X R33, R9, 0x1, R4, P4 ;  /* 0x0000000109217824 */ /* 0x000fc600020e0604 */
[----:B------:R-:W-:Y:S04]  /*82490*/  STL.64 [R1+0x2b68], R18 ;  /* 0x002b681201007387 */ /* 0x000fe80000100a00 */
[----:B------:R0:W-:Y:S04]  /*824a0*/  STL.64 [R1+0x2b60], R32 ;  /* 0x002b602001007387 */ /* 0x0001e80000100a00 */
[----:B0-----:R-:W4:Y:S01]  /*824b0*/  LDL.LU.64 R32, [R1+0x3398] ;  /* 0x0033980001207983 */ /* 0x001f220000300a00 */
[----:B------:R-:W-:Y:S01]  /*824c0*/  IADD3 R10, P6, R11, R3, RZ ;  /* 0x000000030b0a7210 */ /* 0x000fe20007fde0ff */
[----:B------:R-:W-:-:S02]  /*824d0*/  IMAD.MOV.U32 R22, RZ, RZ, R60 ;  /* 0x000000ffff167224 */ /* 0x000fc400078e003c */
[----:B------:R-:W-:Y:S02]  /*824e0*/  IMAD.MOV.U32 R60, RZ, RZ, R59 ;  /* 0x000000ffff3c7224 */ /* 0x000fe400078e003b */
[----:B------:R-:W-:Y:S02]  /*824f0*/  IMAD.X R11, R9, 0x1, R5, P6 ;  /* 0x00000001090b7824 */ /* 0x000fe400030e0605 */
[----:B------:R-:W-:Y:S01]  /*82500*/  IMAD.MOV.U32 R59, RZ, RZ, R48 ;  /* 0x000000ffff3b7224 */ /* 0x000fe200078e0030 */
[----:B------:R-:W-:Y:S01]  /*82510*/  SHF.R.S32.HI R8, RZ, 0x1f, R12 ;  /* 0x0000001fff087819 */ /* 0x000fe2000001140c */
[----:B------:R-:W-:Y:S01]  /*82520*/  IMAD.MOV.U32 R48, RZ, RZ, R34 ;  /* 0x000000ffff307224 */ /* 0x000fe200078e0022 */
[----:B------:R-:W-:Y:S01]  /*82530*/  IADD3 R34, P5, R12, R2, RZ ;  /* 0x000000020c227210 */ /* 0x000fe20007fbe0ff */
[----:B------:R-:W-:Y:S01]  /*82540*/  IMAD.MOV.U32 R19, RZ, RZ, R23 ;  /* 0x000000ffff137224 */ /* 0x000fe200078e0017 */
[----:B------:R0:W-:Y:S01]  /*82550*/  STL.64 [R1+0x2b58], R10 ;  /* 0x002b580a01007387 */ /* 0x0001e20000100a00 */
[----:B------:R-:W-:-:S02]  /*82560*/  IMAD.MOV.U32 R23, RZ, RZ, R61 ;  /* 0x000000ffff177224 */ /* 0x000fc400078e003d */
[----:B------:R-:W-:Y:S02]  /*82570*/  IMAD.MOV.U32 R61, RZ, RZ, R57 ;  /* 0x000000ffff3d7224 */ /* 0x000fe400078e0039 */
[----:B------:R-:W-:Y:S02]  /*82580*/  IMAD.MOV.U32 R57, RZ, RZ, R54 ;  /* 0x000000ffff397224 */ /* 0x000fe400078e0036 */
[----:B------:R-:W-:Y:S02]  /*82590*/  IMAD.MOV.U32 R54, RZ, RZ, R35 ;  /* 0x000000ffff367224 */ /* 0x000fe400078e0023 */
[----:B------:R-:W-:Y:S01]  /*825a0*/  IMAD.X R35, R8, 0x1, R4, P5 ;  /* 0x0000000108237824 */ /* 0x000fe200028e0604 */
[----:B0-----:R-:W-:Y:S02]  /*825b0*/  IADD3 R10, P6, R12, R3, RZ ;  /* 0x000000030c0a7210 */ /* 0x001fe40007fde0ff */
[-C--:B------:R-:W-:Y:S02]  /*825c0*/  IADD3 R6, P4, R13, R2.reuse, RZ ;  /* 0x000000020d067210 */ /* 0x080fe40007f9e0ff */
[----:B------:R0:W-:Y:S01]  /*825d0*/  STL.64 [R1+0x2b50], R34 ;  /* 0x002b502201007387 */ /* 0x0001e20000100a00 */
[----:B------:R-:W-:Y:S01]  /*825e0*/  IMAD.X R11, R8, 0x1, R5, P6 ;  /* 0x00000001080b7824 */ /* 0x000fe200030e0605 */
[----:B------:R-:W-:Y:S01]  /*825f0*/  SHF.R.S32.HI R9, RZ, 0x1f, R13 ;  /* 0x0000001fff097819 */ /* 0x000fe2000001140d */
[----:B------:R-:W-:Y:S01]  /*82600*/  IMAD.MOV.U32 R12, RZ, RZ, R6 ;  /* 0x000000ffff0c7224 */ /* 0x000fe200078e0006 */
[----:B------:R-:W-:Y:S01]  /*82610*/  SHF.R.S32.HI R8, RZ, 0x1f, R14 ;  /* 0x0000001fff087819 */ /* 0x000fe2000001140e */
[----:B0-----:R-:W4:Y:S04]  /*82620*/  LDL.LU.64 R34, [R1+0x3390] ;  /* 0x0033900001227983 */ /* 0x001f280000300a00 */
[----:B------:R0:W-:Y:S04]  /*82630*/  STL [R1+0x2b40], R6 ;  /* 0x002b400601007387 */ /* 0x0001e80000100800 */
[----:B------:R1:W-:Y:S01]  /*82640*/  STL.64 [R1+0x2b48], R10 ;  /* 0x002b480a01007387 */ /* 0x0003e20000100a00 */
[----:B0-----:R-:W-:-:S02]  /*82650*/  IADD3 R6, P5, R14, R2, RZ ;  /* 0x000000020e067210 */ /* 0x001fc40007fbe0ff */
[----:B-1----:R-:W-:Y:S01]  /*82660*/  IADD3 R10, P6, R13, R3, RZ ;  /* 0x000000030d0a7210 */ /* 0x002fe20007fde0ff */
[----:B------:R-:W-:Y:S02]  /*82670*/  IMAD.MOV.U32 R13, RZ, RZ, R7 ;  /* 0x000000ffff0d7224 */ /* 0x000fe400078e0007 */
[C-C-:B------:R-:W-:Y:S02]  /*82680*/  IMAD.X R13, R9.reuse, 0x1, R4.reuse, P4 ;  /* 0x00000001090d7824 */ /* 0x140fe400020e0604 */
[----:B------:R-:W-:Y:S02]  /*82690*/  IMAD.X R11, R9, 0x1, R5, P6 ;  /* 0x00000001090b7824 */ /* 0x000fe400030e0605 */
[----:B------:R-:W-:Y:S01]  /*826a0*/  IMAD.X R7, R8, 0x1, R4, P5 ;  /* 0x0000000108077824 */ /* 0x000fe200028e0604 */
[----:B------:R-:W-:Y:S01]  /*826b0*/  STL [R1+0x2b44], R13 ;  /* 0x002b440d01007387 */ /* 0x000fe20000100800 */
[----:B------:R-:W-:Y:S02]  /*826c0*/  IMAD.MOV.U32 R18, RZ, RZ, R22 ;  /* 0x000000ffff127224 */ /* 0x000fe400078e0016 */
[----:B------:R-:W-:Y:S01]  /*826d0*/  IMAD.MOV.U32 R22, RZ, RZ, R61 ;  /* 0x000000ffff167224 */ /* 0x000fe200078e003d */
[----:B------:R0:W-:Y:S01]  /*826e0*/  STL.64 [R1+0x2b38], R10 ;  /* 0x002b380a01007387 */ /* 0x0001e20000100a00 */
[----:B------:R-:W-:-:S02]  /*826f0*/  IMAD.MOV.U32 R61, RZ, RZ, R54 ;  /* 0x000000ffff3d7224 */ /* 0x000fc400078e0036 */
[----:B------:R-:W-:Y:S01]  /*82700*/  IMAD.MOV.U32 R54, RZ, RZ, R52 ;  /* 0x000000ffff367224 */ /* 0x000fe200078e0034 */
[----:B------:R1:W-:Y:S01]  /*82710*/  STL.64 [R1+0x2b30], R6 ;  /* 0x002b300601007387 */ /* 0x0003e20000100a00 */
[----:B------:R-:W-:Y:S01]  /*82720*/  IMAD.MOV.U32 R52, RZ, RZ, R36 ;  /* 0x000000ffff347224 */ /* 0x000fe200078e0024 */
[----:B------:R-:W-:Y:S02]  /*82730*/  SHF.R.S32.HI R9, RZ, 0x1f, R15 ;  /* 0x0000001fff097819 */ /* 0x000fe4000001140f */
[----:B------:R-:W-:Y:S02]  /*82740*/  IADD3 R36, P4, R15, R2, RZ ;  /* 0x000000020f247210 */ /* 0x000fe40007f9e0ff */
[----:B0-----:R-:W-:Y:S01]  /*82750*/  IADD3 R10, P6, R14, R3, RZ ;  /* 0x000000030e0a7210 */ /* 0x001fe20007fde0ff */
[----:B-1----:R-:W-:Y:S02]  /*82760*/  IMAD.MOV.U32 R7, RZ, RZ, R19 ;  /* 0x000000ffff077224 */ /* 0x002fe400078e0013 */
[----:B------:R-:W-:-:S02]  /*82770*/  IMAD.MOV.U32 R19, RZ, RZ, R23 ;  /* 0x000000ffff137224 */ /* 0x000fc400078e0017 */
[----:B------:R-:W-:Y:S02]  /*82780*/  IMAD.MOV.U32 R23, RZ, RZ, R55 ;  /* 0x000000ffff177224 */ /* 0x000fe400078e0037 */
[----:B------:R-:W-:Y:S01]  /*82790*/  IMAD.X R11, R8, 0x1, R5, P6 ;  /* 0x00000001080b7824 */ /* 0x000fe200030e0605 */
[----:B------:R-:W-:Y:S01]  /*827a0*/  IADD3 R12, P6, R15, R3, RZ ;  /* 0x000000030f0c7210 */ /* 0x000fe20007fde0ff */
[----:B------:R-:W-:Y:S02]  /*827b0*/  IMAD.MOV.U32 R55, RZ, RZ, R53 ;  /* 0x000000ffff377224 */ /* 0x000fe400078e0035 */
[----:B------:R-:W-:Y:S02]  /*827c0*/  IMAD.MOV.U32 R53, RZ, RZ, R38 ;  /* 0x000000ffff357224 */ /* 0x000fe400078e0026 */
[----:B------:R-:W-:Y:S02]  /*827d0*/  IMAD.MOV.U32 R38, RZ, RZ, R37 ;  /* 0x000000ffff267224 */ /* 0x000fe400078e0025 */
[----:B------:R-:W-:-:S02]  /*827e0*/  IMAD.X R37, R9, 0x1, R4, P4 ;  /* 0x0000000109257824 */ /* 0x000fc400020e0604 */
[----:B------:R-:W-:Y:S02]  /*827f0*/  IMAD.MOV.U32 R6, RZ, RZ, R22 ;  /* 0x000000ffff067224 */ /* 0x000fe400078e0016 */
[----:B------:R-:W-:Y:S01]  /*82800*/  IMAD.X R13, R9, 0x1, R5, P6 ;  /* 0x00000001090d7824 */ /* 0x000fe200030e0605 */
[----:B------:R0:W-:Y:S01]  /*82810*/  STL.64 [R1+0x2b28], R10 ;  /* 0x002b280a01007387 */ /* 0x0001e20000100a00 */
[----:B------:R-:W-:Y:S01]  /*82820*/  IMAD.MOV.U32 R22, RZ, RZ, R54 ;  /* 0x000000ffff167224 */ /* 0x000fe200078e0036 */
[----:B------:R-:W-:Y:S01]  /*82830*/  SHF.R.S32.HI R8, RZ, 0x1f, R16 ;  /* 0x0000001fff087819 */ /* 0x000fe20000011410 */
[----:B------:R-:W-:Y:S01]  /*82840*/  IMAD.MOV.U32 R54, RZ, RZ, R38 ;  /* 0x000000ffff367224 */ /* 0x000fe200078e0026 */
[-C--:B------:R-:W-:Y:S01]  /*82850*/  IADD3 R38, P5, R16, R2.reuse, RZ ;  /* 0x0000000210267210 */ /* 0x080fe20007fbe0ff */
[----:B------:R1:W-:Y:S01]  /*82860*/  STL.64 [R1+0x2b20], R36 ;  /* 0x002b202401007387 */ /* 0x0003e20000100a00 */
[----:B------:R-:W-:Y:S01]  /*82870*/  IADD3 R14, P4, R17, R2, RZ ;  /* 0x00000002110e7210 */ /* 0x000fe20007f9e0ff */
[----:B0-----:R-:W-:-:S02]  /*82880*/  IMAD.MOV.U32 R10, RZ, RZ, R7 ;  /* 0x000000ffff0a7224 */ /* 0x001fc400078e0007 */
[----:B------:R-:W-:Y:S01]  /*82890*/  IMAD.MOV.U32 R7, RZ, RZ, R23 ;  /* 0x000000ffff077224 */ /* 0x000fe200078e0017 */
[----:B-1----:R-:W4:Y:S01]  /*828a0*/  LDL.LU.64 R36, [R1+0x3388] ;  /* 0x0033880001247983 */ /* 0x002f220000300a00 */
[----:B------:R-:W-:-:S03]  /*828b0*/  IMAD.MOV.U32 R23, RZ, RZ, R55 ;  /* 0x000000ffff177224 */ /* 0x000fc600078e0037 */
[----:B------:R0:W-:Y:S01]  /*828c0*/  STL.64 [R1+0x2b18], R12 ;  /* 0x002b180c01007387 */ /* 0x0001e20000100a00 */
[----:B------:R-:W-:Y:S02]  /*828d0*/  IMAD.MOV.U32 R55, RZ, RZ, R39 ;  /* 0x000000ffff377224 */ /* 0x000fe400078e0027 */
[----:B------:R-:W-:Y:S01]  /*828e0*/  IMAD.X R39, R8, 0x1, R4, P5 ;  /* 0x0000000108277824 */ /* 0x000fe200028e0604 */
[----:B0-----:R-:W-:-:S04]  /*828f0*/  IADD3 R12, P6, R16, R3, RZ ;  /* 0x00000003100c7210 */ /* 0x001fc80007fde0ff */
[----:B------:R0:W-:Y:S01]  /*82900*/  STL.64 [R1+0x2b10], R38 ;  /* 0x002b102601007387 */ /* 0x0001e20000100a00 */
[----:B------:R-:W-:Y:S01]  /*82910*/  IMAD.X R13, R8, 0x1, R5, P6 ;  /* 0x00000001080d7824 */ /* 0x000fe200030e0605 */
[----:B------:R-:W-:Y:S02]  /*82920*/  SHF.R.S32.HI R9, RZ, 0x1f, R17 ;  /* 0x0000001fff097819 */ /* 0x000fe40000011411 */
[----:B0-----:R-:W4:Y:S04]  /*82930*/  LDL.LU.64 R38, [R1+0x3380] ;  /* 0x0033800001267983 */ /* 0x001f280000300a00 */
[----:B------:R-:W-:Y:S04]  /*82940*/  STL [R1+0x2b00], R14 ;  /* 0x002b000e01007387 */ /* 0x000fe80000100800 */
[----:B------:R0:W-:Y:S01]  /*82950*/  STL.64 [R1+0x2b08], R12 ;  /* 0x002b080c01007387 */ /* 0x0001e20000100a00 */
[----:B------:R-:W-:Y:S01]  /*82960*/  IMAD.MOV.U32 R16, RZ, RZ, R14 ;  /* 0x000000ffff107224 */ /* 0x000fe200078e000e */
[----:B------:R-:W-:-:S02]  /*82970*/  SHF.R.S32.HI R8, RZ, 0x1f, R20 ;  /* 0x0000001fff087819 */ /* 0x000fc40000011414 */
[----:B0-----:R-:W-:Y:S01]  /*82980*/  IADD3 R12, P6, R17, R3, RZ ;  /* 0x00000003110c7210 */ /* 0x001fe20007fde0ff */
[----:B------:R-:W-:Y:S02]  /*82990*/  IMAD.MOV.U32 R17, RZ, RZ, R15 ;  /* 0x000000ffff117224 */ /* 0x000fe400078e000f */
[C-C-:B------:R-:W-:Y:S02]  /*829a0*/  IMAD.X R17, R9.reuse, 0x1, R4.reuse, P4 ;  /* 0x0000000109117824 */ /* 0x140fe400020e0604 */
[----:B------:R-:W-:Y:S01]  /*829b0*/  IMAD.X R13, R9, 0x1, R5, P6 ;  /* 0x00000001090d7824 */ /* 0x000fe200030e0605 */
[----:B------:R-:W-:Y:S02]  /*829c0*/  IADD3 R14, P5, R20, R2, RZ ;  /* 0x00000002140e7210 */ /* 0x000fe40007fbe0ff */
[----:B------:R-:W-:Y:S04]  /*829d0*/  STL [R1+0x2b04], R17 ;  /* 0x002b041101007387 */ /* 0x000fe80000100800 */
[----:B------:R0:W-:Y:S01]  /*829e0*/  STL.64 [R1+0x2af8], R12 ;  /* 0x002af80c01007387 */ /* 0x0001e20000100a00 */
[----:B------:R-:W-:Y:S01]  /*829f0*/  IMAD.X R15, R8, 0x1, R4, P5 ;  /* 0x00000001080f7824 */ /* 0x000fe200028e0604 */
[----:B------:R-:W-:-:S02]  /*82a00*/  SHF.R.S32.HI R9, RZ, 0x1f, R25 ;  /* 0x0000001fff097819 */ /* 0x000fc40000011419 */
[-C--:B0-----:R-:W-:Y:S02]  /*82a10*/  IADD3 R12, P6, R20, R3.reuse, RZ ;  /* 0x00000003140c7210 */ /* 0x081fe40007fde0ff */
[----:B------:R0:W-:Y:S03]  /*82a20*/  STL.64 [R1+0x2af0], R14 ;  /* 0x002af00e01007387 */ /* 0x0001e60000100a00 */
[----:B------:R-:W-:Y:S01]  /*82a30*/  IMAD.X R13, R8, 0x1, R5, P6 ;  /* 0x00000001080d7824 */ /* 0x000fe200030e0605 */
[C---:B------:R-:W-:Y:S02]  /*82a40*/  IADD3 R16, P4, R25.reuse, R2, RZ ;  /* 0x0000000219107210 */ /* 0x040fe40007f9e0ff */
[----:B--2---:R-:W-:Y:S02]  /*82a50*/  SHF.R.S32.HI R8, RZ, 0x1f, R26 ;  /* 0x0000001fff087819 */ /* 0x004fe4000001141a */
[----:B------:R1:W-:Y:S01]  /*82a60*/  STL.64 [R1+0x2ae8], R12 ;  /* 0x002ae80c01007387 */ /* 0x0003e20000100a00 */
[----:B0-----:R-:W-:Y:S01]  /*82a70*/  IADD3 R14, P6, R25, R3, RZ ;  /* 0x00000003190e7210 */ /* 0x001fe20007fde0ff */
[----:B------:R-:W-:-:S04]  /*82a80*/  IMAD.X R17, R9, 0x1, R4, P4 ;  /* 0x0000000109117824 */ /* 0x000fc800020e0604 */
[----:B------:R-:W-:Y:S01]  /*82a90*/  IMAD.X R15, R9, 0x1, R5, P6 ;  /* 0x00000001090f7824 */ /* 0x000fe200030e0605 */
[----:B-1----:R-:W-:Y:S01]  /*82aa0*/  IADD3 R12, P5, R26, R2, RZ ;  /* 0x000000021a0c7210 */ /* 0x002fe20007fbe0ff */
[----:B------:R-:W-:Y:S04]  /*82ab0*/  STL.64 [R1+0x2ae0], R16 ;  /* 0x002ae01001007387 */ /* 0x000fe80000100a00 */
[----:B------:R-:W-:Y:S01]  /*82ac0*/  IMAD.X R13, R8, 0x1, R4, P5 ;  /* 0x00000001080d7824 */ /* 0x000fe200028e0604 */
[----:B------:R0:W-:Y:S04]  /*82ad0*/  STL.64 [R1+0x2ad8], R14 ;  /* 0x002ad80e01007387 */ /* 0x0001e80000100a00 */
[----:B------:R1:W-:Y:S01]  /*82ae0*/  STL.64 [R1+0x2ad0], R12 ;  /* 0x002ad00c01007387 */ /* 0x0003e20000100a00 */
[----:B------:R-:W-:Y:S01]  /*82af0*/  IMAD.MOV.U32 R11, RZ, RZ, R10 ;  /* 0x000000ffff0b7224 */ /* 0x000fe200078e000a */
[----:B---3--:R-:W-:Y:S01]  /*82b00*/  SHF.R.S32.HI R9, RZ, 0x1f, R28 ;  /* 0x0000001fff097819 */ /* 0x008fe2000001141c */
[----:B------:R-:W-:-:S02]  /*82b10*/  IMAD.MOV.U32 R10, RZ, RZ, R19 ;  /* 0x000000ffff0a7224 */ /* 0x000fc400078e0013 */
[----:B------:R-:W-:Y:S01]  /*82b20*/  IMAD.MOV.U32 R19, RZ, RZ, R58 ;  /* 0x000000ffff137224 */ /* 0x000fe200078e003a */
[----:B0-----:R-:W-:Y:S01]  /*82b30*/  IADD3 R14, P6, R26, R3, RZ ;  /* 0x000000031a0e7210 */ /* 0x001fe20007fde0ff */
[----:B-1----:R-:W-:Y:S02]  /*82b40*/  IMAD.MOV.U32 R12, RZ, RZ, R6 ;  /* 0x000000ffff0c7224 */ /* 0x002fe400078e0006 */
[----:B------:R-:W-:Y:S02]  /*82b50*/  IMAD.MOV.U32 R6, RZ, RZ, R60 ;  /* 0x000000ffff067224 */ /* 0x000fe400078e003c */
[----:B------:R-:W-:Y:S02]  /*82b60*/  IMAD.MOV.U32 R60, RZ, RZ, R59 ;  /* 0x000000ffff3c7224 */ /* 0x000fe400078e003b */
[----:B------:R-:W-:Y:S01]  /*82b70*/  IMAD.MOV.U32 R59, RZ, RZ, R40 ;  /* 0x000000ffff3b7224 */ /* 0x000fe200078e0028 */
[----:B------:R-:W-:Y:S01]  /*82b80*/  IADD3 R40, P4, R28, R2, RZ ;  /* 0x000000021c287210 */ /* 0x000fe20007f9e0ff */
[----:B------:R-:W-:-:S02]  /*82b90*/  IMAD.MOV.U32 R58, RZ, RZ, R42 ;  /* 0x000000ffff3a7224 */ /* 0x000fc400078e002a */
[----:B------:R-:W-:Y:S02]  /*82ba0*/  IMAD.MOV.U32 R42, RZ, RZ, R41 ;  /* 0x000000ffff2a7224 */ /* 0x000fe400078e0029 */
[----:B------:R-:W-:Y:S02]  /*82bb0*/  IMAD.X R15, R8, 0x1, R5, P6 ;  /* 0x00000001080f7824 */ /* 0x000fe400030e0605 */
[----:B------:R-:W-:-:S03]  /*82bc0*/  IMAD.X R41, R9, 0x1, R4, P4 ;  /* 0x0000000109297824 */ /* 0x000fc600020e0604 */
[----:B------:R-:W-:Y:S04]  /*82bd0*/  STL.64 [R1+0x2ac8], R14 ;  /* 0x002ac80e01007387 */ /* 0x000fe80000100a00 */
[----:B------:R0:W-:Y:S01]  /*82be0*/  STL.64 [R1+0x2ac0], R40 ;  /* 0x002ac02801007387 */ /* 0x0001e20000100a00 */
[----:B------:R-:W-:-:S03]  /*82bf0*/  IMAD.MOV.U32 R13, RZ, RZ, R6 ;  /* 0x000000ffff0d7224 */ /* 0x000fc600078e0006 */
[----:B0-----:R-:W2:Y:S01]  /*82c00*/  LDL.LU.64 R40, [R1+0x3378] ;  /* 0x0033780001287983 */ /* 0x001ea20000300a00 */
[----:B------:R-:W-:Y:S02]  /*82c10*/  IMAD.MOV.U32 R14, RZ, RZ, R10 ;  /* 0x000000ffff0e7224 */ /* 0x000fe400078e000a */
[----:B------:R-:W-:Y:S02]  /*82c20*/  IMAD.MOV.U32 R10, RZ, RZ, R19 ;  /* 0x000000ffff0a7224 */ /* 0x000fe400078e0013 */
[----:B------:R-:W-:Y:S02]  /*82c30*/  IMAD.MOV.U32 R19, RZ, RZ, R58 ;  /* 0x000000ffff137224 */ /* 0x000fe400078e003a */
[----:B------:R-:W-:Y:S01]  /*82c40*/  IMAD.MOV.U32 R58, RZ, RZ, R42 ;  /* 0x000000ffff3a7224 */ /* 0x000fe200078e002a */
[----:B------:R-:W-:Y:S01]  /*82c50*/  IADD3 R42, P6, R28, R3, RZ ;  /* 0x000000031c2a7210 */ /* 0x000fe20007fde0ff */
[----:B------:R-:W-:Y:S01]  /*82c60*/  IMAD.MOV.U32 R6, RZ, RZ, R60 ;  /* 0x000000ffff067224 */ /* 0x000fe200078e003c */
[----:B------:R-:W-:Y:S01]  /*82c70*/  SHF.R.S32.HI R8, RZ, 0x1f, R29 ;  /* 0x0000001fff087819 */ /* 0x000fe2000001141d */
[----:B------:R-:W-:Y:S01]  /*82c80*/  IMAD.MOV.U32 R60, RZ, RZ, R59 ;  /* 0x000000ffff3c7224 */ /* 0x000fe200078e003b */
[----:B------:R-:W-:Y:S01]  /*82c90*/  IADD3 R16, P5, R29, R2, RZ ;  /* 0x000000021d107210 */ /* 0x000fe20007fbe0ff */
[----:B------:R-:W-:-:S02]  /*82ca0*/  IMAD.MOV.U32 R59, RZ, RZ, R43 ;  /* 0x000000ffff3b7224 */ /* 0x000fc400078e002b */
[----:B------:R-:W-:Y:S02]  /*82cb0*/  IMAD.X R43, R9, 0x1, R5, P6 ;  /* 0x00000001092b7824 */ /* 0x000fe400030e0605 */
[----:B------:R-:W-:Y:S02]  /*82cc0*/  IMAD.X R17, R8, 0x1, R4, P5 ;  /* 0x0000000108117824 */ /* 0x000fe400028e0604 */
[----:B------:R-:W-:Y:S01]  /*82cd0*/  IMAD.MOV.U32 R15, RZ, RZ, R13 ;  /* 0x000000ffff0f7224 */ /* 0x000fe200078e000d */
[----:B------:R0:W-:Y:S01]  /*82ce0*/  STL.64 [R1+0x2ab8], R42 ;  /* 0x002ab82a01007387 */ /* 0x0001e20000100a00 */
[----:B------:R-:W-:Y:S02]  /*82cf0*/  IMAD.MOV.U32 R13, RZ, RZ, R6 ;  /* 0x000000ffff0d7224 */ /* 0x000fe400078e0006 */
[----:B------:R-:W-:Y:S01]  /*82d00*/  IMAD.MOV.U32 R6, RZ, RZ, R60 ;  /* 0x000000ffff067224 */ /* 0x000fe200078e003c */
[----:B------:R-:W-:Y:S01]  /*82d10*/  IADD3 R28, P6, R29, R3, RZ ;  /* 0x000000031d1c7210 */ /* 0x000fe20007fde0ff */
[----:B------:R-:W-:Y:S01]  /*82d20*/  IMAD.MOV.U32 R60, RZ, RZ, R59 ;  /* 0x000000ffff3c7224 */ /* 0x000fe200078e003b */
[----:B----4-:R-:W-:Y:S01]  /*82d30*/  SHF.R.S32.HI R9, RZ, 0x1f, R30 ;  /* 0x0000001fff097819 */ /* 0x010fe2000001141e */
[----:B------:R-:W-:Y:S01]  /*82d40*/  IMAD.MOV.U32 R59, RZ, RZ, R44 ;  /* 0x000000ffff3b7224 */ /* 0x000fe200078e002c */
[----:B------:R-:W-:Y:S01]  /*82d50*/  IADD3 R44, P4, R30, R2, RZ ;  /* 0x000000021e2c7210 */ /* 0x000fe20007f9e0ff */
[----:B0-----:R-:W3:Y:S04]  /*82d60*/  LDL.LU.64 R42, [R1+0x3370] ;  /* 0x00337000012a7983 */ /* 0x001ee80000300a00 */
[----:B------:R0:W-:Y:S01]  /*82d70*/  STL.64 [R1+0x2ab0], R16 ;  /* 0x002ab01001007387 */ /* 0x0001e20000100a00 */
[----:B------:R-:W-:-:S02]  /*82d80*/  IMAD.X R29, R8, 0x1, R5, P6 ;  /* 0x00000001081d7824 */ /* 0x000fc400030e0605 */
[----:B0-----:R-:W-:Y:S02]  /*82d90*/  IMAD.MOV.U32 R16, RZ, RZ, R14 ;  /* 0x000000ffff107224 */ /* 0x001fe400078e000e */
[----:B------:R-:W-:Y:S02]  /*82da0*/  IMAD.MOV.U32 R14, RZ, RZ, R10 ;  /* 0x000000ffff0e7224 */ /* 0x000fe400078e000a */
[----:B------:R-:W-:Y:S02]  /*82db0*/  IMAD.MOV.U32 R10, RZ, RZ, R19 ;  /* 0x000000ffff0a7224 */ /* 0x000fe400078e0013 */
[----:B------:R-:W-:Y:S02]  /*82dc0*/  IMAD.MOV.U32 R19, RZ, RZ, R58 ;  /* 0x000000ffff137224 */ /* 0x000fe400078e003a */
[----:B------:R-:W-:Y:S02]  /*82dd0*/  IMAD.MOV.U32 R58, RZ, RZ, R46 ;  /* 0x000000ffff3a7224 */ /* 0x000fe400078e002e */
[----:B------:R-:W-:-:S02]  /*82de0*/  IMAD.MOV.U32 R46, RZ, RZ, R45 ;  /* 0x000000ffff2e7224 */ /* 0x000fc400078e002d */
[----:B------:R-:W-:Y:S01]  /*82df0*/  IMAD.X R45, R9, 0x1, R4, P4 ;  /* 0x00000001092d7824 */ /* 0x000fe200020e0604 */
[----:B------:R0:W-:Y:S01]  /*82e00*/  STL.64 [R1+0x2aa8], R28 ;  /* 0x002aa81c01007387 */ /* 0x0001e20000100a00 */
[----:B------:R-:W-:-:S03]  /*82e10*/  IMAD.MOV.U32 R20, RZ, RZ, R16 ;  /* 0x000000ffff147224 */ /* 0x000fc600078e0010 */
[----:B------:R1:W-:Y:S01]  /*82e20*/  STL.64 [R1+0x2aa0], R44 ;  /* 0x002aa02c01007387 */ /* 0x0003e20000100a00 */
[----:B------:R-:W-:Y:S02]  /*82e30*/  IMAD.MOV.U32 R16, RZ, RZ, R14 ;  /* 0x000000ffff107224 */ /* 0x000fe400078e000e */
[----:B------:R-:W-:Y:S02]  /*82e40*/  IMAD.MOV.U32 R14, RZ, RZ, R10 ;  /* 0x000000ffff0e7224 */ /* 0x000fe400078e000a */
[----:B------:R-:W-:Y:S02]  /*82e50*/  IMAD.MOV.U32 R10, RZ, RZ, R19 ;  /* 0x000000ffff0a7224 */ /* 0x000fe400078e0013 */
[----:B------:R-:W-:Y:S01]  /*82e60*/  IMAD.MOV.U32 R19, RZ, RZ, R58 ;  /* 0x000000ffff137224 */ /* 0x000fe200078e003a */
[----:B0-----:R-:W-:Y:S01]  /*82e70*/  IADD3 R28, P6, R30, R3, RZ ;  /* 0x000000031e1c7210 */ /* 0x001fe20007fde0ff */
[----:B-1----:R-:W4:Y:S01]  /*82e80*/  LDL.LU.64 R44, [R1+0x3368] ;  /* 0x00336800012c7983 */ /* 0x002f220000300a00 */
[----:B------:R-:W-:Y:S01]  /*82e90*/  IMAD.MOV.U32 R58, RZ, RZ, R46 ;  /* 0x000000ffff3a7224 */ /* 0x000fe200078e002e */
[----:B------:R-:W-:Y:S01]  /*82ea0*/  SHF.R.S32.HI R8, RZ, 0x1f, R31 ;  /* 0x0000001fff087819 */ /* 0x000fe2000001141f */
[----:B------:R-:W-:Y:S01]  /*82eb0*/  IMAD.MOV.U32 R17, RZ, RZ, R15 ;  /* 0x000000ffff117224 */ /* 0x000fe200078e000f */
[----:B------:R-:W-:Y:S01]  /*82ec0*/  IADD3 R46, P5, R31, R2, RZ ;  /* 0x000000021f2e7210 */ /* 0x000fe20007fbe0ff */
[----:B------:R-:W-:-:S02]  /*82ed0*/  IMAD.MOV.U32 R15, RZ, RZ, R13 ;  /* 0x000000ffff0f7224 */ /* 0x000fc400078e000d */
[----:B------:R-:W-:Y:S02]  /*82ee0*/  IMAD.MOV.U32 R13, RZ, RZ, R6 ;  /* 0x000000ffff0d7224 */ /* 0x000fe400078e0006 */
[----:B------:R-:W-:Y:S02]  /*82ef0*/  IMAD.MOV.U32 R6, RZ, RZ, R60 ;  /* 0x000000ffff067224 */ /* 0x000fe400078e003c */
[----:B------:R-:W-:Y:S02]  /*82f00*/  IMAD.X R29, R9, 0x1, R5, P6 ;  /* 0x00000001091d7824 */ /* 0x000fe400030e0605 */
[----:B------:R-:W-:Y:S02]  /*82f10*/  IMAD.MOV.U32 R60, RZ, RZ, R47 ;  /* 0x000000ffff3c7224 */ /* 0x000fe400078e002f */
[----:B------:R-:W-:Y:S02]  /*82f20*/  IMAD.MOV.U32 R25, RZ, RZ, R17 ;  /* 0x000000ffff197224 */ /* 0x000fe400078e0011 */
[----:B------:R-:W-:-:S02]  /*82f30*/  IMAD.X R47, R8, 0x1, R4, P5 ;  /* 0x00000001082f7824 */ /* 0x000fc400028e0604 */
[----:B------:R-:W-:Y:S02]  /*82f40*/  IMAD.MOV.U32 R17, RZ, RZ, R15 ;  /* 0x000000ffff117224 */ /* 0x000fe400078e000f */
[----:B------:R-:W-:Y:S01]  /*82f50*/  IMAD.MOV.U32 R15, RZ, RZ, R13 ;  /* 0x000000ffff0f7224 */ /* 0x000fe200078e000d */
[----:B------:R0:W-:Y:S01]  /*82f60*/  STL.64 [R1+0x2a98], R28 ;  /* 0x002a981c01007387 */ /* 0x0001e20000100a00 */
[----:B------:R-:W-:Y:S02]  /*82f70*/  IMAD.MOV.U32 R13, RZ, RZ, R19 ;  /* 0x000000ffff0d7224 */ /* 0x000fe400078e0013 */
[----:B------:R-:W-:Y:S01]  /*82f80*/  IMAD.MOV.U32 R19, RZ, RZ, R61 ;  /* 0x000000ffff137224 */ /* 0x000fe200078e003d */
[----:B------:R1:W-:Y:S01]  /*82f90*/  STL.64 [R1+0x2a90], R46 ;  /* 0x002a902e01007387 */ /* 0x0003e20000100a00 */
[----:B------:R-:W-:Y:S01]  /*82fa0*/  IMAD.MOV.U32 R26, RZ, RZ, R20 ;  /* 0x000000ffff1a7224 */ /* 0x000fe200078e0014 */
[----:B------:R-:W-:Y:S01]  /*82fb0*/  SHF.R.S32.HI R9, RZ, 0x1f, R33 ;  /* 0x0000001fff097819 */ /* 0x000fe20000011421 */
[----:B------:R-:W-:Y:S01]  /*82fc0*/  IMAD.MOV.U32 R61, RZ, RZ, R48 ;  /* 0x000000ffff3d7224 */ /* 0x000fe200078e0030 */
[----:B------:R-:W-:Y:S01]  /*82fd0*/  IADD3 R48, P4, R33, R2, RZ ;  /* 0x0000000221307210 */ /* 0x000fe20007f9e0ff */
[----:B------:R-:W-:Y:S01]  /*82fe0*/  IMAD.MOV.U32 R20, RZ, RZ, R16 ;  /* 0x000000ffff147224 */ /* 0x000fe200078e0010 */
[----:B0-----:R-:W-:Y:S01]  /*82ff0*/  IADD3 R28, P6, R31, R3, RZ ;  /* 0x000000031f1c7210 */ /* 0x001fe20007fde0ff */
[----:B------:R-:W-:-:S02]  /*83000*/  IMAD.MOV.U32 R16, RZ, RZ, R14 ;  /* 0x000000ffff107224 */ /* 0x000fc400078e000e */
[----:B------:R-:W-:Y:S01]  /*83010*/  IMAD.MOV.U32 R14, RZ, RZ, R10 ;  /* 0x000000ffff0e7224 */ /* 0x000fe200078e000a */
[----:B-1----:R-:W4:Y:S01]  /*83020*/  LDL.LU.64 R46, [R1+0x3360] ;  /* 0x00336000012e7983 */ /* 0x002f220000300a00 */
[----:B------:R-:W-:Y:S02]  /*83030*/  IMAD.MOV.U32 R10, RZ, RZ, R6 ;  /* 0x000000ffff0a7224 */ /* 0x000fe400078e0006 */
[----:B------:R-:W-:Y:S02]  /*83040*/  IMAD.MOV.U32 R6, RZ, RZ, R49 ;  /* 0x000000ffff067224 */ /* 0x000fe400078e0031 */
[----:B------:R-:W-:Y:S02]  /*83050*/  IMAD.X R29, R8, 0x1, R5, P6 ;  /* 0x00000001081d7824 */ /* 0x000fe400030e0605 */
[----:B------:R-:W-:-:S03]  /*83060*/  IMAD.X R49, R9, 0x1, R4, P4 ;  /* 0x0000000109317824 */ /* 0x000fc600020e0604 */
[----:B------:R-:W-:Y:S04]  /*83070*/  STL.64 [R1+0x2a88], R28 ;  /* 0x002a881c01007387 */ /* 0x000fe80000100a00 */
[----:B------:R0:W-:Y:S04]  /*83080*/  STL.64 [R1+0x2a80], R48 ;  /* 0x002a803001007387 */ /* 0x0001e80000100a00 */
[----:B0-----:R-:W4:Y:S01]  /*83090*/  LDL.LU.64 R48, [R1+0x3358] ;  /* 0x0033580001307983 */ /* 0x001f220000300a00 */
[----:B------:R-:W-:Y:S02]  /*830a0*/  IADD3 R30, P6, R33, R3, RZ ;  /* 0x00000003211e7210 */ /* 0x000fe40007fde0ff */
[----:B------:R-:W-:-:S02]  /*830b0*/  SHF.R.S32.HI R8, RZ, 0x1f, R34 ;  /* 0x0000001fff087819 */ /* 0x000fc40000011422 */
[----:B------:R-:W-:Y:S01]  /*830c0*/  IADD3 R28, P5, R34, R2, RZ ;  /* 0x00000002221c7210 */ /* 0x000fe20007fbe0ff */
[----:B------:R-:W-:-:S04]  /*830d0*/  IMAD.X R31, R9, 0x1, R5, P6 ;  /* 0x00000001091f7824 */ /* 0x000fc800030e0605 */
[----:B------:R-:W-:Y:S01]  /*830e0*/  IMAD.X R29, R8, 0x1, R4, P5 ;  /* 0x00000001081d7824 */ /* 0x000fe200028e0604 */
[----:B------:R0:W-:Y:S04]  /*830f0*/  STL.64 [R1+0x2a78], R30 ;  /* 0x002a781e01007387 */ /* 0x0001e80000100a00 */
[----:B------:R1:W-:Y:S01]  /*83100*/  STL.64 [R1+0x2a70], R28 ;  /* 0x002a701c01007387 */ /* 0x0003e20000100a00 */
[----:B0-----:R-:W-:Y:S01]  /*83110*/  IADD3 R30, P6, R34, R3, RZ ;  /* 0x00000003221e7210 */ /* 0x001fe20007fde0ff */
[----:B-1----:R-:W-:-:S04]  /*83120*/  IMAD.MOV.U32 R28, RZ, RZ, R16 ;  /* 0x000000ffff1c7224 */ /* 0x002fc800078e0010 */
[----:B------:R-:W-:Y:S02]  /*83130*/  IMAD.X R31, R8, 0x1, R5, P6 ;  /* 0x00000001081f7824 */ /* 0x000fe400030e0605 */
[----:B------:R-:W-:Y:S02]  /*83140*/  IMAD.MOV.U32 R16, RZ, RZ, R14 ;  /* 0x000000ffff107224 */ /* 0x000fe400078e000e */
[----:B------:R-:W-:Y:S01]  /*83150*/  IMAD.MOV.U32 R14, RZ, RZ, R13 ;  /* 0x000000ffff0e7224 */ /* 0x000fe200078e000d */
[----:B------:R-:W-:Y:S01]  /*83160*/  SHF.R.S32.HI R9, RZ, 0x1f, R35 ;  /* 0x0000001fff097819 */ /* 0x000fe20000011423 */
[----:B------:R-:W-:Y:S02]  /*83170*/  IMAD.MOV.U32 R29, RZ, RZ, R25 ;  /* 0x000000ffff1d7224 */ /* 0x000fe400078e0019 */
        /* <DEDUP_REMOVED lines=9> */
[----:B0-----:R-:W-:-:S04]  /*83210*/  IADD3 R30, P6, R35, R3, RZ ;  /* 0x00000003231e7210 */ /* 0x001fc80007fde0ff */
[----:B------:R0:W-:Y:S01]  /*83220*/  STL.64 [R1+0x2a60], R50 ;  /* 0x002a603201007387 */ /* 0x0001e20000100a00 */
[----:B------:R-:W-:Y:S01]  /*83230*/  IMAD.X R31, R9, 0x1, R5, P6 ;  /* 0x00000001091f7824 */ /* 0x000fe200030e0605 */
[----:B------:R-:W-:Y:S02]  /*83240*/  SHF.R.S32.HI R8, RZ, 0x1f, R37 ;  /* 0x0000001fff087819 */ /* 0x000fe40000011425 */
[----:B------:R-:W-:Y:S01]  /*83250*/  IADD3 R34, P5, R37, R2, RZ ;  /* 0x0000000225227210 */ /* 0x000fe20007fbe0ff */
[----:B0-----:R-:W4:Y:S04]  /*83260*/  LDL.LU.64 R50, [R1+0x3350] ;  /* 0x0033500001327983 */ /* 0x001f280000300a00 */
[----:B------:R0:W-:Y:S01]  /*83270*/  STL.64 [R1+0x2a58], R30 ;  /* 0x002a581e01007387 */ /* 0x0001e20000100a00 */
[----:B------:R-:W-:-:S02]  /*83280*/  IMAD.X R35, R8, 0x1, R4, P5 ;  /* 0x0000000108237824 */ /* 0x000fc400028e0604 */
[----:B0-----:R-:W-:Y:S02]  /*83290*/  IMAD.MOV.U32 R31, RZ, RZ, R29 ;  /* 0x000000ffff1f7224 */ /* 0x001fe400078e001d */
[----:B------:R-:W-:Y:S02]  /*832a0*/  IMAD.MOV.U32 R29, RZ, RZ, R17 ;  /* 0x000000ffff1d7224 */ /* 0x000fe400078e0011 */
[----:B------:R-:W-:Y:S02]  /*832b0*/  IMAD.MOV.U32 R17, RZ, RZ, R16 ;  /* 0x000000ffff117224 */ /* 0x000fe400078e0010 */
[----:B------:R-:W-:Y:S02]  /*832c0*/  IMAD.MOV.U32 R16, RZ, RZ, R15 ;  /* 0x000000ffff107224 */ /* 0x000fe400078e000f */
[----:B------:R-:W-:Y:S02]  /*832d0*/  IMAD.MOV.U32 R15, RZ, RZ, R22 ;  /* 0x000000ffff0f7224 */ /* 0x000fe400078e0016 */
[----:B------:R-:W-:Y:S01]  /*832e0*/  IMAD.MOV.U32 R22, RZ, RZ, R52 ;  /* 0x000000ffff167224 */ /* 0x000fe200078e0034 */
[----:B------:R-:W-:Y:S01]  /*832f0*/  IADD3 R52, P6, R37, R3, RZ ;  /* 0x0000000325347210 */ /* 0x000fe20007fde0ff */
[----:B------:R-:W-:-:S02]  /*83300*/  IMAD.MOV.U32 R30, RZ, RZ, R28 ;  /* 0x000000ffff1e7224 */ /* 0x000fc400078e001c */
[----:B------:R-:W-:Y:S01]  /*83310*/  IMAD.MOV.U32 R28, RZ, RZ, R13 ;  /* 0x000000ffff1c7224 */ /* 0x000fe200078e000d */
[----:B------:R0:W-:Y:S01]  /*83320*/  STL.64 [R1+0x3310], R36 ;  /* 0x0033102401007387 */ /* 0x0001e20000100a00 */
[----:B------:R-:W-:Y:S02]  /*83330*/  IMAD.MOV.U32 R13, RZ, RZ, R54 ;  /* 0x000000ffff0d7224 */ /* 0x000fe400078e0036 */
[----:B------:R-:W-:Y:S01]  /*83340*/  IMAD.MOV.U32 R54, RZ, RZ, R53 ;  /* 0x000000ffff367224 */ /* 0x000fe200078e0035 */
[----:B------:R1:W-:Y:S01]  /*83350*/  STL.64 [R1+0x2a50], R34 ;  /* 0x002a502201007387 */ /* 0x0003e20000100a00 */
[----:B------:R-:W-:Y:S01]  /*83360*/  IMAD.X R53, R8, 0x1, R5, P6 ;  /* 0x0000000108357824 */ /* 0x000fe200030e0605 */
[----:B------:R-:W-:Y:S01]  /*83370*/  SHF.R.S32.HI R9, RZ, 0x1f, R39 ;  /* 0x0000001fff097819 */ /* 0x000fe20000011427 */
[----:B------:R-:W-:-:S03]  /*83380*/  IMAD.MOV.U32 R33, RZ, RZ, R29 ;  /* 0x000000ffff217224 */ /* 0x000fc600078e001d */
[----:B------:R1:W-:Y:S01]  /*83390*/  STL.64 [R1+0x2a48], R52 ;  /* 0x002a483401007387 */ /* 0x0003e20000100a00 */
[C---:B0-----:R-:W-:Y:S01]  /*833a0*/  IADD3 R36, P6, R39.reuse, R3, RZ ;  /* 0x0000000327247210 */ /* 0x041fe20007fde0ff */
[----:B-1----:R-:W-:Y:S02]  /*833b0*/  IMAD.MOV.U32 R34, RZ, RZ, R31 ;  /* 0x000000ffff227224 */ /* 0x002fe400078e001f */
[----:B------:R-:W-:Y:S02]  /*833c0*/  IMAD.MOV.U32 R31, RZ, RZ, R30 ;  /* 0x000000ffff1f7224 */ /* 0x000fe400078e001e */
[----:B------:R-:W-:Y:S02]  /*833d0*/  IMAD.MOV.U32 R30, RZ, RZ, R28 ;  /* 0x000000ffff1e7224 */ /* 0x000fe400078e001c */
[----:B------:R-:W-:Y:S01]  /*833e0*/  IMAD.MOV.U32 R28, RZ, RZ, R54 ;  /* 0x000000ffff1c7224 */ /* 0x000fe200078e0036 */
[----:B------:R-:W-:Y:S01]  /*833f0*/  IADD3 R54, P4, R39, R2, RZ ;  /* 0x0000000227367210 */ /* 0x000fe20007f9e0ff */
[----:B------:R-:W4:Y:S01]  /*83400*/  LDL.LU.64 R52, [R1+0x3348] ;  /* 0x0033480001347983 */ /* 0x000f220000300a00 */
[----:B------:R-:W-:-:S02]  /*83410*/  IMAD.MOV.U32 R29, RZ, RZ, R15 ;  /* 0x000000ffff1d7224 */ /* 0x000fc400078e000f */
[----:B------:R-:W-:Y:S01]  /*83420*/  IMAD.MOV.U32 R15, RZ, RZ, R13 ;  /* 0x000000ffff0f7224 */ /* 0x000fe200078e000d */
[----:B------:R0:W-:Y:S01]  /*83430*/  STL.64 [R1+0x3318], R38 ;  /* 0x0033182601007387 */ /* 0x0001e20000100a00 */
[----:B------:R-:W-:-:S03]  /*83440*/  IMAD.MOV.U32 R13, RZ, RZ, R55 ;  /* 0x000000ffff0d7224 */ /* 0x000fc600078e0037 */
[----:B------:R-:W-:Y:S01]  /*83450*/  STL [R1+0x2a38], R36 ;  /* 0x002a382401007387 */ /* 0x000fe20000100800 */
[C---:B------:R-:W-:Y:S02]  /*83460*/  IMAD.X R55, R9.reuse, 0x1, R4, P4 ;  /* 0x0000000109377824 */ /* 0x040fe400020e0604 */
[----:B0-----:R-:W-:Y:S02]  /*83470*/  IMAD.MOV.U32 R38, RZ, RZ, R36 ;  /* 0x000000ffff267224 */ /* 0x001fe400078e0024 */
[----:B------:R-:W-:Y:S02]  /*83480*/  IMAD.MOV.U32 R39, RZ, RZ, R37 ;  /* 0x000000ffff277224 */ /* 0x000fe400078e0025 */
[----:B------:R-:W-:Y:S01]  /*83490*/  IMAD.X R39, R9, 0x1, R5, P6 ;  /* 0x0000000109277824 */ /* 0x000fe200030e0605 */
[----:B------:R0:W-:Y:S01]  /*834a0*/  STL.64 [R1+0x2a40], R54 ;  /* 0x002a403601007387 */ /* 0x0001e20000100a00 */
[----:B------:R-:W-:-:S03]  /*834b0*/  IMAD.MOV.U32 R35, RZ, RZ, R26 ;  /* 0x000000ffff237224 */ /* 0x000fc600078e001a */
[----:B0-----:R-:W4:Y:S01]  /*834c0*/  LDL.LU.64 R54, [R1+0x3340] ;  /* 0x0033400001367983 */ /* 0x001f220000300a00 */
[----:B--2---:R-:W-:Y:S02]  /*834d0*/  SHF.R.S32.HI R8, RZ, 0x1f, R40 ;  /* 0x0000001fff087819 */ /* 0x004fe40000011428 */
[C---:B------:R-:W-:Y:S02]  /*834e0*/  IADD3 R36, P5, R40.reuse, R2, RZ ;  /* 0x0000000228247210 */ /* 0x040fe40007fbe0ff */
[----:B------:R-:W-:-:S03]  /*834f0*/  IADD3 R38, P6, R40, R3, RZ ;  /* 0x0000000328267210 */ /* 0x000fc60007fde0ff */
[----:B------:R-:W-:Y:S01]  /*83500*/  IMAD.X R37, R8, 0x1, R4, P5 ;  /* 0x0000000108257824 */ /* 0x000fe200028e0604 */
[----:B------:R0:W-:Y:S04]  /*83510*/  STL [R1+0x2a3c], R39 ;  /* 0x002a3c2701007387 */ /* 0x0001e80000100800 */
[----:B------:R-:W-:Y:S01]  /*83520*/  STL [R1+0x30d0], R40 ;  /* 0x0030d02801007387 */ /* 0x000fe20000100800 */
[----:B------:R-:W-:-:S03]  /*83530*/  SHF.R.S32.HI R9, RZ, 0x1f, R41 ;  /* 0x0000001fff097819 */ /* 0x000fc60000011429 */
[----:B------:R1:W-:Y:S01]  /*83540*/  STL.64 [R1+0x2a30], R36 ;  /* 0x002a302401007387 */ /* 0x0003e20000100a00 */
[----:B0-----:R-:W-:Y:S02]  /*83550*/  IMAD.X R39, R8, 0x1, R5, P6 ;  /* 0x0000000108277824 */ /* 0x001fe400030e0605 */
[----:B------:R-:W-:-:S03]  /*83560*/  IMAD.MOV.U32 R26, RZ, RZ, R57 ;  /* 0x000000ffff1a7224 */ /* 0x000fc600078e0039 */
[----:B------:R0:W-:Y:S01]  /*83570*/  STL.64 [R1+0x2a28], R38 ;  /* 0x002a282601007387 */ /* 0x0001e20000100a00 */
[----:B-1----:R-:W-:Y:S02]  /*83580*/  IMAD.MOV.U32 R37, RZ, RZ, R28 ;  /* 0x000000ffff257224 */ /* 0x002fe400078e001c */
[----:B------:R-:W-:Y:S01]  /*83590*/  IMAD.MOV.U32 R28, RZ, RZ, R56 ;  /* 0x000000ffff1c7224 */ /* 0x000fe200078e0038 */
[C---:B------:R-:W-:Y:S02]  /*835a0*/  IADD3 R56, P4, R41.reuse, R2, RZ ;  /* 0x0000000229387210 */ /* 0x040fe40007f9e0ff */
[----:B0-----:R-:W-:-:S03]  /*835b0*/  IADD3 R38, P6, R41, R3, RZ ;  /* 0x0000000329267210 */ /* 0x001fc60007fde0ff */
[C---:B------:R-:W-:Y:S01]  /*835c0*/  IMAD.X R57, R9.reuse, 0x1, R4, P4 ;  /* 0x0000000109397824 */ /* 0x040fe200020e0604 */
[----:B------:R-:W-:Y:S01]  /*835d0*/  STL [R1+0x30d4], R41 ;  /* 0x0030d42901007387 */ /* 0x000fe20000100800 */
[----:B------:R-:W-:-:S03]  /*835e0*/  IMAD.X R39, R9, 0x1, R5, P6 ;  /* 0x0000000109277824 */ /* 0x000fc600030e0605 */
[----:B------:R0:W-:Y:S01]  /*835f0*/  STL.64 [R1+0x2a20], R56 ;  /* 0x002a203801007387 */ /* 0x0001e20000100a00 */
[----:B---3--:R-:W-:Y:S02]  /*83600*/  SHF.R.S32.HI R8, RZ, 0x1f, R43 ;  /* 0x0000001fff087819 */ /* 0x008fe4000001142b */
[----:B------:R-:W-:Y:S01]  /*83610*/  IADD3 R40, P5, R43, R2, RZ ;  /* 0x000000022b287210 */ /* 0x000fe20007fbe0ff */
[----:B0-----:R-:W2:Y:S04]  /*83620*/  LDL.LU.64 R56, [R1+0x3338] ;  /* 0x0033380001387983 */ /* 0x001ea80000300a00 */
[----:B------:R0:W-:Y:S01]  /*83630*/  STL.64 [R1+0x2a18], R38 ;  /* 0x002a182601007387 */ /* 0x0001e20000100a00 */
[----:B------:R-:W-:-:S03]  /*83640*/  IMAD.X R41, R8, 0x1, R4, P5 ;  /* 0x0000000108297824 */ /* 0x000fc600028e0604 */
[----:B------:R-:W-:Y:S01]  /*83650*/  STL [R1+0x30d8], R43 ;  /* 0x0030d82b01007387 */ /* 0x000fe20000100800 */
[----:B0-----:R-:W-:-:S03]  /*83660*/  IADD3 R38, P6, R43, R3, RZ ;  /* 0x000000032b267210 */ /* 0x001fc60007fde0ff */
[----:B------:R0:W-:Y:S02]  /*83670*/  STL [R1+0x3320], R42 ;  /* 0x0033202a01007387 */ /* 0x0001e40000100800 */
[----:B------:R-:W-:Y:S02]  /*83680*/  IMAD.X R39, R8, 0x1, R5, P6 ;  /* 0x0000000108277824 */ /* 0x000fe400030e0605 */
[----:B------:R1:W-:Y:S01]  /*83690*/  STL.64 [R1+0x2a10], R40 ;  /* 0x002a102801007387 */ /* 0x0003e20000100a00 */
[----:B----4-:R-:W-:-:S03]  /*836a0*/  SHF.R.S32.HI R9, RZ, 0x1f, R44 ;  /* 0x0000001fff097819 */ /* 0x010fc6000001142c */
[----:B------:R3:W-:Y:S01]  /*836b0*/  STL.64 [R1+0x2a08], R38 ;  /* 0x002a082601007387 */ /* 0x0007e20000100a00 */
[CC--:B0-----:R-:W-:Y:S02]  /*836c0*/  IADD3 R42, P4, R44.reuse, R2.reuse, RZ ;  /* 0x000000022c2a7210 */ /* 0x0c1fe40007f9e0ff */
[----:B------:R-:W-:Y:S02]  /*836d0*/  SHF.R.S32.HI R8, RZ, 0x1f, R45 ;  /* 0x0000001fff087819 */ /* 0x000fe4000001142d */
[----:B-1----:R-:W-:Y:S01]  /*836e0*/  IADD3 R40, P6, R44, R3, RZ ;  /* 0x000000032c287210 */ /* 0x002fe20007fde0ff */
[----:B------:R-:W-:Y:S01]  /*836f0*/  IMAD.X R43, R9, 0x1, R4, P4 ;  /* 0x00000001092b7824 */ /* 0x000fe200020e0604 */
[----:B---3--:R-:W-:-:S03]  /*83700*/  IADD3 R38, P5, R45, R2, RZ ;  /* 0x000000022d267210 */ /* 0x008fc60007fbe0ff */
[----:B------:R-:W-:Y:S01]  /*83710*/  IMAD.X R41, R9, 0x1, R5, P6 ;  /* 0x0000000109297824 */ /* 0x000fe200030e0605 */
[----:B------:R-:W-:Y:S01]  /*83720*/  STL [R1+0x30dc], R44 ;  /* 0x0030dc2c01007387 */ /* 0x000fe20000100800 */
[----:B------:R-:W-:-:S03]  /*83730*/  IMAD.X R39, R8, 0x1, R4, P5 ;  /* 0x0000000108277824 */ /* 0x000fc600028e0604 */
[----:B------:R-:W-:Y:S01]  /*83740*/  STL.64 [R1+0x2a00], R42 ;  /* 0x002a002a01007387 */ /* 0x000fe20000100a00 */
[----:B------:R-:W-:-:S03]  /*83750*/  IMAD.MOV.U32 R36, RZ, RZ, R37 ;  /* 0x000000ffff247224 */ /* 0x000fc600078e0025 */
[----:B------:R0:W-:Y:S01]  /*83760*/  STL.64 [R1+0x29f8], R40 ;  /* 0x0029f82801007387 */ /* 0x0001e20000100a00 */
[----:B------:R-:W-:-:S03]  /*83770*/  IMAD.MOV.U32 R37, RZ, RZ, R35 ;  /* 0x000000ffff257224 */ /* 0x000fc600078e0023 */
[----:B------:R1:W-:Y:S01]  /*83780*/  STL.64 [R1+0x29f0], R38 ;  /* 0x0029f02601007387 */ /* 0x0003e20000100a00 */
[----:B------:R-:W-:Y:S02]  /*83790*/  IMAD.MOV.U32 R35, RZ, RZ, R34 ;  /* 0x000000ffff237224 */ /* 0x000fe400078e0022 */
[----:B------:R-:W-:Y:S01]  /*837a0*/  IMAD.MOV.U32 R34, RZ, RZ, R31 ;  /* 0x000000ffff227224 */ /* 0x000fe200078e001f */
[----:B0-----:R-:W-:Y:S01]  /*837b0*/  IADD3 R40, P6, R45, R3, RZ ;  /* 0x000000032d287210 */ /* 0x001fe20007fde0ff */
[----:B-1----:R-:W-:Y:S02]  /*837c0*/  IMAD.MOV.U32 R39, RZ, RZ, R25 ;  /* 0x000000ffff277224 */ /* 0x002fe400078e0019 */
[----:B------:R-:W-:Y:S02]  /*837d0*/  IMAD.MOV.U32 R25, RZ, RZ, R17 ;  /* 0x000000ffff197224 */ /* 0x000fe400078e0011 */
[----:B------:R-:W-:Y:S01]  /*837e0*/  IMAD.MOV.U32 R17, RZ, RZ, R19 ;  /* 0x000000ffff117224 */ /* 0x000fe200078e0013 */
[----:B------:R-:W-:Y:S01]  /*837f0*/  SHF.R.S32.HI R9, RZ, 0x1f, R47 ;  /* 0x0000001fff097819 */ /* 0x000fe2000001142f */
[----:B------:R-:W-:Y:S01]  /*83800*/  IMAD.MOV.U32 R19, RZ, RZ, R58 ;  /* 0x000000ffff137224 */ /* 0x000fe200078e003a */
[----:B------:R-:W-:Y:S01]  /*83810*/  IADD3 R58, P4, R47, R2, RZ ;  /* 0x000000022f3a7210 */ /* 0x000fe20007f9e0ff */
[----:B------:R-:W-:-:S02]  /*83820*/  IMAD.X R41, R8, 0x1, R5, P6 ;  /* 0x0000000108297824 */ /* 0x000fc400030e0605 */
[----:B------:R-:W-:Y:S02]  /*83830*/  IMAD.MOV.U32 R31, RZ, RZ, R20 ;  /* 0x000000ffff1f7224 */ /* 0x000fe400078e0014 */
[----:B------:R-:W-:Y:S02]  /*83840*/  IMAD.MOV.U32 R20, RZ, RZ, R14 ;  /* 0x000000ffff147224 */ /* 0x000fe400078e000e */
[----:B------:R-:W-:Y:S01]  /*83850*/  IMAD.MOV.U32 R14, RZ, RZ, R60 ;  /* 0x000000ffff0e7224 */ /* 0x000fe200078e003c */
[----:B------:R0:W-:Y:S01]  /*83860*/  STL.64 [R1+0x29e8], R40 ;  /* 0x0029e82801007387 */ /* 0x0001e20000100a00 */
[----:B------:R-:W-:Y:S02]  /*83870*/  IMAD.MOV.U32 R60, RZ, RZ, R59 ;  /* 0x000000ffff3c7224 */ /* 0x000fe400078e003b */
[----:B------:R-:W-:Y:S01]  /*83880*/  IMAD.X R59, R9, 0x1, R4, P4 ;  /* 0x00000001093b7824 */ /* 0x000fe200020e0604 */
[----:B------:R-:W-:Y:S01]  /*83890*/  IADD3 R42, P6, R47, R3, RZ ;  /* 0x000000032f2a7210 */ /* 0x000fe20007fde0ff */
[----:B------:R-:W-:Y:S01]  /*838a0*/  STL [R1+0x30e0], R47 ;  /* 0x0030e02f01007387 */ /* 0x000fe20000100800 */
[----:B------:R-:W-:-:S02]  /*838b0*/  IMAD.MOV.U32 R38, RZ, RZ, R39 ;  /* 0x000000ffff267224 */ /* 0x000fc400078e0027 */
[----:B0-----:R-:W-:Y:S02]  /*838c0*/  IMAD.MOV.U32 R40, RZ, RZ, R31 ;  /* 0x000000ffff287224 */ /* 0x001fe400078e001f */
[----:B------:R-:W-:Y:S02]  /*838d0*/  IMAD.MOV.U32 R31, RZ, RZ, R20 ;  /* 0x000000ffff1f7224 */ /* 0x000fe400078e0014 */
[----:B------:R-:W-:Y:S01]  /*838e0*/  IMAD.MOV.U32 R20, RZ, RZ, R14 ;  /* 0x000000ffff147224 */ /* 0x000fe200078e000e */
[----:B------:R-:W-:Y:S01]  /*838f0*/  SHF.R.S32.HI R8, RZ, 0x1f, R48 ;  /* 0x0000001fff087819 */ /* 0x000fe20000011430 */
[----:B------:R-:W-:Y:S01]  /*83900*/  IMAD.MOV.U32 R14, RZ, RZ, R60 ;  /* 0x000000ffff0e7224 */ /* 0x000fe200078e003c */
[----:B------:R-:W-:Y:S01]  /*83910*/  IADD3 R60, P5, R48, R2, RZ ;  /* 0x00000002303c7210 */ /* 0x000fe20007fbe0ff */
[----:B------:R0:W-:Y:S01]  /*83920*/  STL.64 [R1+0x29e0], R58 ;  /* 0x0029e03a01007387 */ /* 0x0001e20000100a00 */
[----:B------:R-:W-:Y:S02]  /*83930*/  IMAD.MOV.U32 R39, RZ, RZ, R17 ;  /* 0x000000ffff277224 */ /* 0x000fe400078e0011 */
[----:B------:R-:W-:-:S02]  /*83940*/  IMAD.MOV.U32 R17, RZ, RZ, R19 ;  /* 0x000000ffff117224 */ /* 0x000fc400078e0013 */
[----:B------:R-:W-:Y:S02]  /*83950*/  IMAD.X R43, R9, 0x1, R5, P6 ;  /* 0x00000001092b7824 */ /* 0x000fe400030e0605 */
[----:B------:R-:W-:Y:S01]  /*83960*/  IMAD.MOV.U32 R19, RZ, RZ, R61 ;  /* 0x000000ffff137224 */ /* 0x000fe200078e003d */
[----:B0-----:R-:W3:Y:S01]  /*83970*/  LDL.LU.64 R58, [R1+0x3330] ;  /* 0x00333000013a7983 */ /* 0x001ee20000300a00 */
[----:B------:R-:W-:-:S03]  /*83980*/  IMAD.X R61, R8, 0x1, R4, P5 ;  /* 0x00000001083d7824 */ /* 0x000fc600028e0604 */
[----:B------:R-:W-:Y:S04]  /*83990*/  STL.64 [R1+0x29d8], R42 ;  /* 0x0029d82a01007387 */ /* 0x000fe80000100a00 */
[----:B------:R-:W-:Y:S04]  /*839a0*/  STL [R1+0x30e4], R48 ;  /* 0x0030e43001007387 */ /* 0x000fe80000100800 */
[----:B------:R0:W-:Y:S04]  /*839b0*/  STL.64 [R1+0x29d0], R60 ;  /* 0x0029d03c01007387 */ /* 0x0001e80000100a00 */
[----:B0-----:R-:W4:Y:S01]  /*839c0*/  LDL.LU.64 R60, [R1+0x3328] ;  /* 0x00332800013c7983 */ /* 0x001f220000300a00 */
[----:B------:R-:W-:-:S02]  /*839d0*/  IADD3 R42, P6, R48, R3, RZ ;  /* 0x00000003302a7210 */ /* 0x000fc40007fde0ff */
[----:B------:R-:W-:-:S03]  /*839e0*/  IADD3 R44, P4, R49, R2, RZ ;  /* 0x00000002312c7210 */ /* 0x000fc60007f9e0ff */
[----:B------:R-:W-:Y:S01]  /*839f0*/  IMAD.X R43, R8, 0x1, R5, P6 ;  /* 0x00000001082b7824 */ /* 0x000fe200030e0605 */
[----:B------:R-:W-:Y:S01]  /*83a00*/  SHF.R.S32.HI R9, RZ, 0x1f, R49 ;  /* 0x0000001fff097819 */ /* 0x000fe20000011431 */
[----:B------:R-:W-:Y:S04]  /*83a10*/  STL [R1+0x29c0], R44 ;  /* 0x0029c02c01007387 */ /* 0x000fe80000100800 */
[----:B------:R0:W-:Y:S04]  /*83a20*/  STL.64 [R1+0x29c8], R42 ;  /* 0x0029c82a01007387 */ /* 0x0001e80000100a00 */
[----:B------:R1:W-:Y:S01]  /*83a30*/  STL [R1+0x30e8], R49 ;  /* 0x0030e83101007387 */ /* 0x0003e20000100800 */
[----:B0-----:R-:W-:Y:S01]  /*83a40*/  IADD3 R42, P6, R49, R3, RZ ;  /* 0x00000003312a7210 */ /* 0x001fe20007fde0ff */
[----:B-1----:R-:W-:-:S02]  /*83a50*/  IMAD.MOV.U32 R49, RZ, RZ, R45 ;  /* 0x000000ffff317224 */ /* 0x002fc400078e002d */
[C---:B------:R-:W-:Y:S02]  /*83a60*/  IMAD.X R49, R9.reuse, 0x1, R4, P4 ;  /* 0x0000000109317824 */ /* 0x040fe400020e0604 */
[----:B------:R-:W-:Y:S01]  /*83a70*/  IMAD.X R43, R9, 0x1, R5, P6 ;  /* 0x00000001092b7824 */ /* 0x000fe200030e0605 */
[----:B------:R-:W-:Y:S01]  /*83a80*/  SHF.R.S32.HI R8, RZ, 0x1f, R51 ;  /* 0x0000001fff087819 */ /* 0x000fe20000011433 */
[----:B------:R-:W-:Y:S01]  /*83a90*/  IMAD.MOV.U32 R48, RZ, RZ, R44 ;  /* 0x000000ffff307224 */ /* 0x000fe200078e002c */
[----:B------:R-:W-:Y:S01]  /*83aa0*/  STL [R1+0x29c4], R49 ;  /* 0x0029c43101007387 */ /* 0x000fe20000100800 */
[----:B------:R-:W-:-:S03]  /*83ab0*/  IADD3 R44, P5, R51, R2, RZ ;  /* 0x00000002332c7210 */ /* 0x000fc60007fbe0ff */
[----:B------:R0:W-:Y:S02]  /*83ac0*/  STL.64 [R1+0x29b8], R42 ;  /* 0x0029b82a01007387 */ /* 0x0001e40000100a00 */
[----:B------:R-:W-:Y:S02]  /*83ad0*/  IMAD.X R45, R8, 0x1, R4, P5 ;  /* 0x00000001082d7824 */ /* 0x000fe400028e0604 */
[----:B------:R-:W-:Y:S01]  /*83ae0*/  STL [R1+0x30ec], R51 ;  /* 0x0030ec3301007387 */ /* 0x000fe20000100800 */
[----:B0-----:R-:W-:-:S03]  /*83af0*/  IADD3 R42, P6, R51, R3, RZ ;  /* 0x00000003332a7210 */ /* 0x001fc60007fde0ff */
[----:B------:R-:W-:Y:S02]  /*83b00*/  STL.64 [R1+0x29b0], R44 ;  /* 0x0029b02c01007387 */ /* 0x000fe40000100a00 */
[----:B------:R-:W-:-:S05]  /*83b10*/  IMAD.X R43, R8, 0x1, R5, P6 ;  /* 0x00000001082b7824 */ /* 0x000fca00030e0605 */
[----:B------:R0:W-:Y:S01]  /*83b20*/  STL.64 [R1+0x29a8], R42 ;  /* 0x0029a82a01007387 */ /* 0x0001e20000100a00 */
[----:B------:R-:W-:Y:S02]  /*83b30*/  SHF.R.S32.HI R9, RZ, 0x1f, R52 ;  /* 0x0000001fff097819 */ /* 0x000fe40000011434 */
[C---:B------:R-:W-:Y:S02]  /*83b40*/  IADD3 R48, P4, R52.reuse, R2, RZ ;  /* 0x0000000234307210 */ /* 0x040fe40007f9e0ff */
[----:B0-----:R-:W-:-:S03]  /*83b50*/  IADD3 R42, P6, R52, R3, RZ ;  /* 0x00000003342a7210 */ /* 0x001fc60007fde0ff */
[C-C-:B------:R-:W-:Y:S01]  /*83b60*/  IMAD.X R49, R9.reuse, 0x1, R4.reuse, P4 ;  /* 0x0000000109317824 */ /* 0x140fe200020e0604 */
[----:B------:R-:W-:Y:S01]  /*83b70*/  SHF.R.S32.HI R8, RZ, 0x1f, R53 ;  /* 0x0000001fff087819 */ /* 0x000fe20000011435 */
[----:B------:R-:W-:Y:S01]  /*83b80*/  IMAD.X R43, R9, 0x1, R5, P6 ;  /* 0x00000001092b7824 */ /* 0x000fe200030e0605 */
[----:B------:R-:W-:Y:S01]  /*83b90*/  IADD3 R44, P5, R53, R2, RZ ;  /* 0x00000002352c7210 */ /* 0x000fe20007fbe0ff */
[----:B------:R-:W-:Y:S04]  /*83ba0*/  STL [R1+0x30f0], R52 ;  /* 0x0030f03401007387 */ /* 0x000fe80000100800 */
[----:B------:R-:W-:Y:S01]  /*83bb0*/  STL.64 [R1+0x29a0], R48 ;  /* 0x0029a03001007387 */ /* 0x000fe20000100a00 */
[----:B------:R-:W-:-:S03]  /*83bc0*/  IMAD.X R45, R8, 0x1, R4, P5 ;  /* 0x00000001082d7824 */ /* 0x000fc600028e0604 */
[----:B------:R0:W-:Y:S04]  /*83bd0*/  STL.64 [R1+0x2998], R42 ;  /* 0x0029982a01007387 */ /* 0x0001e80000100a00 */
[----:B------:R-:W-:Y:S01]  /*83be0*/  STL [R1+0x30f4], R53 ;  /* 0x0030f43501007387 */ /* 0x000fe20000100800 */
[----:B0-----:R-:W-:-:S03]  /*83bf0*/  IADD3 R42, P6, R53, R3, RZ ;  /* 0x00000003352a7210 */ /* 0x001fc60007fde0ff */
[----:B------:R0:W-:Y:S01]  /*83c00*/  STL.64 [R1+0x2990], R44 ;  /* 0x0029902c01007387 */ /* 0x0001e20000100a00 */
[----:B------:R-:W-:Y:S02]  /*83c10*/  SHF.R.S32.HI R9, RZ, 0x1f, R55 ;  /* 0x0000001fff097819 */ /* 0x000fe40000011437 */
[----:B------:R-:W-:Y:S01]  /*83c20*/  IADD3 R48, P4, R55, R2, RZ ;  /* 0x0000000237307210 */ /* 0x000fe20007f9e0ff */
[----:B------:R-:W-:-:S04]  /*83c30*/  IMAD.X R43, R8, 0x1, R5, P6 ;  /* 0x00000001082b7824 */ /* 0x000fc800030e0605 */
[----:B------:R-:W-:Y:S01]  /*83c40*/  IMAD.X R49, R9, 0x1, R4, P4 ;  /* 0x0000000109317824 */ /* 0x000fe200020e0604 */
[----:B0-----:R-:W-:Y:S01]  /*83c50*/  IADD3 R44, P6, R55, R3, RZ ;  /* 0x00000003372c7210 */ /* 0x001fe20007fde0ff */
[----:B------:R0:W-:Y:S04]  /*83c60*/  STL.64 [R1+0x2988], R42 ;  /* 0x0029882a01007387 */ /* 0x0001e80000100a00 */
[----:B------:R-:W-:Y:S01]  /*83c70*/  IMAD.X R45, R9, 0x1, R5, P6 ;  /* 0x00000001092d7824 */ /* 0x000fe200030e0605 */
[----:B------:R-:W-:Y:S04]  /*83c80*/  STL.64 [R1+0x2980], R48 ;  /* 0x0029803001007387 */ /* 0x000fe80000100a00 */
[----:B------:R-:W4:Y:S04]  /*83c90*/  LDL.LU R41, [R1+0x8] ;  /* 0x0000080001297983 */ /* 0x000f280000300800 */
[----:B------:R1:W-:Y:S01]  /*83ca0*/  STL.64 [R1+0x2978], R44 ;  /* 0x0029782c01007387 */ /* 0x0003e20000100a00 */
[----:B--2---:R-:W-:-:S02]  /*83cb0*/  SHF.R.S32.HI R8, RZ, 0x1f, R56 ;  /* 0x0000001fff087819 */ /* 0x004fc40000011438 */
[C---:B0-----:R-:W-:Y:S02]  /*83cc0*/  IADD3 R42, P5, R56.reuse, R2, RZ ;  /* 0x00000002382a7210 */ /* 0x041fe40007fbe0ff */
[----:B-1----:R-:W-:-:S03]  /*83cd0*/  IADD3 R44, P6, R56, R3, RZ ;  /* 0x00000003382c7210 */ /* 0x002fc60007fde0ff */
[C---:B------:R-:W-:Y:S02]  /*83ce0*/  IMAD.X R43, R8.reuse, 0x1, R4, P5 ;  /* 0x00000001082b7824 */ /* 0x040fe400028e0604 */
[----:B------:R-:W-:Y:S01]  /*83cf0*/  IMAD.X R45, R8, 0x1, R5, P6 ;  /* 0x00000001082d7824 */ /* 0x000fe200030e0605 */
[----:B------:R-:W-:Y:S02]  /*83d00*/  SHF.R.S32.HI R9, RZ, 0x1f, R57 ;  /* 0x0000001fff097819 */ /* 0x000fe40000011439 */
[----:B------:R0:W-:Y:S04]  /*83d10*/  STL.64 [R1+0x2970], R42 ;  /* 0x0029702a01007387 */ /* 0x0001e80000100a00 */
[----:B------:R1:W-:Y:S01]  /*83d20*/  STL.64 [R1+0x2968], R44 ;  /* 0x0029682c01007387 */ /* 0x0003e20000100a00 */
[----:B0-----:R-:W-:-:S02]  /*83d30*/  IADD3 R42, P4, R57, R2, RZ ;  /* 0x00000002392a7210 */ /* 0x001fc40007f9e0ff */
[----:B-1----:R-:W-:-:S03]  /*83d40*/  IADD3 R44, P6, R57, R3, RZ ;  /* 0x00000003392c7210 */ /* 0x002fc60007fde0ff */
[C---:B------:R-:W-:Y:S02]  /*83d50*/  IMAD.X R43, R9.reuse, 0x1, R4, P4 ;  /* 0x00000001092b7824 */ /* 0x040fe400020e0604 */
[----:B------:R-:W-:-:S03]  /*83d60*/  IMAD.X R45, R9, 0x1, R5, P6 ;  /* 0x00000001092d7824 */ /* 0x000fc600030e0605 */
[----:B------:R0:W-:Y:S04]  /*83d70*/  STL.64 [R1+0x2960], R42 ;  /* 0x0029602a01007387 */ /* 0x0001e80000100a00 */
[----:B0-----:R-:W2:Y:S04]  /*83d80*/  LDL.LU R43, [R1+0x14] ;  /* 0x00001400012b7983 */ /* 0x001ea80000300800 */
[----:B------:R0:W-:Y:S01]  /*83d90*/  STL.64 [R1+0x2958], R44 ;  /* 0x0029582c01007387 */ /* 0x0001e20000100a00 */
[----:B---3--:R-:W-:Y:S02]  /*83da0*/  SHF.R.S32.HI R8, RZ, 0x1f, R59 ;  /* 0x0000001fff087819 */ /* 0x008fe4000001143b */
[----:B------:R-:W-:-:S02]  /*83db0*/  IADD3 R48, P5, R59, R2, RZ ;  /* 0x000000023b307210 */ /* 0x000fc40007fbe0ff */
[----:B0-----:R-:W-:-:S03]  /*83dc0*/  IADD3 R44, P6, R59, R3, RZ ;  /* 0x000000033b2c7210 */ /* 0x001fc60007fde0ff */
[C---:B------:R-:W-:Y:S02]  /*83dd0*/  IMAD.X R49, R8.reuse, 0x1, R4, P5 ;  /* 0x0000000108317824 */ /* 0x040fe400028e0604 */
[----:B------:R-:W-:-:S03]  /*83de0*/  IMAD.X R45, R8, 0x1, R5, P6 ;  /* 0x00000001082d7824 */ /* 0x000fc600030e0605 */
[----:B------:R-:W-:Y:S04]  /*83df0*/  STL.64 [R1+0x2950], R48 ;  /* 0x0029503001007387 */ /* 0x000fe80000100a00 */
[----:B------:R0:W-:Y:S01]  /*83e00*/  STL.64 [R1+0x2948], R44 ;  /* 0x0029482c01007387 */ /* 0x0001e20000100a00 */
[----:B----4-:R-:W-:Y:S02]  /*83e10*/  SHF.R.S32.HI R9, RZ, 0x1f, R60 ;  /* 0x0000001fff097819 */ /* 0x010fe4000001143c */
[C---:B------:R-:W-:Y:S02]  /*83e20*/  IADD3 R52, P4, R60.reuse, R2, RZ ;  /* 0x000000023c347210 */ /* 0x040fe40007f9e0ff */
[----:B0-----:R-:W-:-:S03]  /*83e30*/  IADD3 R44, P6, R60, R3, RZ ;  /* 0x000000033c2c7210 */ /* 0x001fc60007fde0ff */
[C---:B------:R-:W-:Y:S02]  /*83e40*/  IMAD.X R53, R9.reuse, 0x1, R4, P4 ;  /* 0x0000000109357824 */ /* 0x040fe400020e0604 */
[----:B------:R-:W-:-:S03]  /*83e50*/  IMAD.X R45, R9, 0x1, R5, P6 ;  /* 0x00000001092d7824 */ /* 0x000fc600030e0605 */
[----:B------:R-:W-:Y:S04]  /*83e60*/  STL.64 [R1+0x2940], R52 ;  /* 0x0029403401007387 */ /* 0x000fe80000100a00 */
[----:B------:R-:W3:Y:S04]  /*83e70*/  LDL.LU R47, [R1+0x1c] ;  /* 0x00001c00012f7983 */ /* 0x000ee80000300800 */
[----:B------:R0:W-:Y:S04]  /*83e80*/  STL.64 [R1+0x2938], R44 ;  /* 0x0029382c01007387 */ /* 0x0001e80000100a00 */
[----:B------:R-:W4:Y:S01]  /*83e90*/  LDL.LU R42, [R1+0x4] ;  /* 0x00000400012a7983 */ /* 0x000f220000300800 */
[----:B------:R-:W-:-:S02]  /*83ea0*/  SHF.R.S32.HI R8, RZ, 0x1f, R61 ;  /* 0x0000001fff087819 */ /* 0x000fc4000001143d */
[C---:B------:R-:W-:Y:S02]  /*83eb0*/  IADD3 R48, P5, R61.reuse, R2, RZ ;  /* 0x000000023d307210 */ /* 0x040fe40007fbe0ff */
[----:B0-----:R-:W-:-:S03]  /*83ec0*/  IADD3 R44, P6, R61, R3, RZ ;  /* 0x000000033d2c7210 */ /* 0x001fc60007fde0ff */
[C---:B------:R-:W-:Y:S02]  /*83ed0*/  IMAD.X R49, R8.reuse, 0x1, R4, P5 ;  /* 0x0000000108317824 */ /* 0x040fe400028e0604 */
[----:B------:R-:W-:-:S03]  /*83ee0*/  IMAD.X R45, R8, 0x1, R5, P6 ;  /* 0x00000001082d7824 */ /* 0x000fc600030e0605 */
[----:B------:R0:W-:Y:S04]  /*83ef0*/  STL.64 [R1+0x2930], R48 ;  /* 0x0029303001007387 */ /* 0x0001e80000100a00 */
[----:B------:R1:W-:Y:S01]  /*83f00*/  STL.64 [R1+0x2928], R44 ;  /* 0x0029282c01007387 */ /* 0x0003e20000100a00 */
[----:B------:R-:W-:Y:S02]  /*83f10*/  SHF.R.S32.HI R8, RZ, 0x1f, R41 ;  /* 0x0000001fff087819 */ /* 0x000fe40000011429 */
[-C--:B0-----:R-:W-:Y:S02]  /*83f20*/  IADD3 R48, P5, R41, R2.reuse, RZ ;  /* 0x0000000229307210 */ /* 0x081fe40007fbe0ff */
[----:B----4-:R-:W-:Y:S02]  /*83f30*/  SHF.R.S32.HI R9, RZ, 0x1f, R42 ;  /* 0x0000001fff097819 */ /* 0x010fe4000001142a */
[----:B------:R-:W-:-:S02]  /*83f40*/  IADD3 R52, P4, R42, R2, RZ ;  /* 0x000000022a347210 */ /* 0x000fc40007f9e0ff */
[----:B-1----:R-:W-:Y:S02]  /*83f50*/  IADD3 R44, P6, R42, R3, RZ ;  /* 0x000000032a2c7210 */ /* 0x002fe40007fde0ff */
[----:B------:R-:W4:Y:S01]  /*83f60*/  LDL.LU R42, [R1+0x28] ;  /* 0x00002800012a7983 */ /* 0x000f220000300800 */
[C---:B------:R-:W-:Y:S02]  /*83f70*/  IMAD.X R53, R9.reuse, 0x1, R4, P4 ;  /* 0x0000000109357824 */ /* 0x040fe400020e0604 */
[----:B------:R-:W-:-:S03]  /*83f80*/  IMAD.X R45, R9, 0x1, R5, P6 ;  /* 0x00000001092d7824 */ /* 0x000fc600030e0605 */
[----:B------:R-:W-:Y:S04]  /*83f90*/  STL.64 [R1+0x2920], R52 ;  /* 0x0029203401007387 */ /* 0x000fe80000100a00 */
[----:B------:R0:W-:Y:S02]  /*83fa0*/  STL.64 [R1+0x2918], R44 ;  /* 0x0029182c01007387 */ /* 0x0001e40000100a00 */
[----:B0-----:R-:W-:Y:S02]  /*83fb0*/  IADD3 R44, P6, R41, R3, RZ ;  /* 0x00000003292c7210 */ /* 0x001fe40007fde0ff */
[----:B------:R-:W3:Y:S01]  /*83fc0*/  LDL.LU R41, [R1+0xc] ;  /* 0x00000c0001297983 */ /* 0x000ee20000300800 */
[C---:B------:R-:W-:Y:S02]  /*83fd0*/  IMAD.X R49, R8.reuse, 0x1, R4, P5 ;  /* 0x0000000108317824 */ /* 0x040fe400028e0604 */
[----:B------:R-:W-:-:S03]  /*83fe0*/  IMAD.X R45, R8, 0x1, R5, P6 ;  /* 0x00000001082d7824 */ /* 0x000fc600030e0605 */
[----:B------:R0:W-:Y:S04]  /*83ff0*/  STL.64 [R1+0x2910], R48 ;  /* 0x0029103001007387 */ /* 0x0001e80000100a00 */
[----:B------:R1:W-:Y:S01]  /*84000*/  STL.64 [R1+0x2908], R44 ;  /* 0x0029082c01007387 */ /* 0x0003e20000100a00 */
[----:B--2---:R-:W-:Y:S02]  /*84010*/  SHF.R.S32.HI R8, RZ, 0x1f, R43 ;  /* 0x0000001fff087819 */ /* 0x004fe4000001142b */
[-C--:B0-----:R-:W-:Y:S02]  /*84020*/  IADD3 R48, P5, R43, R2.reuse, RZ ;  /* 0x000000022b307210 */ /* 0x081fe40007fbe0ff */
[----:B---3--:R-:W-:Y:S02]  /*84030*/  SHF.R.S32.HI R9, RZ, 0x1f, R41 ;  /* 0x0000001fff097819 */ /* 0x008fe40000011429 */
[----:B------:R-:W-:-:S02]  /*84040*/  IADD3 R52, P4, R41, R2, RZ ;  /* 0x0000000229347210 */ /* 0x000fc40007f9e0ff */
[----:B-1----:R-:W-:Y:S02]  /*84050*/  IADD3 R44, P6, R41, R3, RZ ;  /* 0x00000003292c7210 */ /* 0x002fe40007fde0ff */
[----:B------:R-:W2:Y:S01]  /*84060*/  LDL.LU R41, [R1+0x34] ;  /* 0x0000340001297983 */ /* 0x000ea20000300800 */
        /* <DEDUP_REMOVED lines=8> */
[----:B------:R-:W-:Y:S04]  /*840f0*/  STL.64 [R1+0x28f0], R48 ;  /* 0x0028f03001007387 */ /* 0x000fe80000100a00 */
[----:B------:R0:W-:Y:S01]  /*84100*/  STL.64 [R1+0x28e8], R44 ;  /* 0x0028e82c01007387 */ /* 0x0001e20000100a00 */
[----:B------:R-:W-:Y:S02]  /*84110*/  SHF.R.S32.HI R8, RZ, 0x1f, R47 ;  /* 0x0000001fff087819 */ /* 0x000fe4000001142f */
[-C--:B0-----:R-:W-:Y:S02]  /*84120*/  IADD3 R44, P5, R47, R2.reuse, RZ ;  /* 0x000000022f2c7210 */ /* 0x081fe40007fbe0ff */
[----:B---3--:R-:W-:Y:S02]  /*84130*/  SHF.R.S32.HI R9, RZ, 0x1f, R43 ;  /* 0x0000001fff097819 */ /* 0x008fe4000001142b */
[----:B------:R-:W-:-:S02]  /*84140*/  IADD3 R52, P4, R43, R2, RZ ;  /* 0x000000022b347210 */ /* 0x000fc40007f9e0ff */
[----:B------:R-:W-:Y:S02]  /*84150*/  IADD3 R48, P6, R43, R3, RZ ;  /* 0x000000032b307210 */ /* 0x000fe40007fde0ff */
[----:B------:R-:W3:Y:S01]  /*84160*/  LDL.LU R43, [R1+0x3c] ;  /* 0x00003c00012b7983 */ /* 0x000ee20000300800 */
[C---:B------:R-:W-:Y:S02]  /*84170*/  IMAD.X R53, R9.reuse, 0x1, R4, P4 ;  /* 0x0000000109357824 */ /* 0x040fe400020e0604 */
[----:B------:R-:W-:-:S03]  /*84180*/  IMAD.X R49, R9, 0x1, R5, P6 ;  /* 0x0000000109317824 */ /* 0x000fc600030e0605 */
[----:B------:R-:W-:Y:S04]  /*84190*/  STL.64 [R1+0x28e0], R52 ;  /* 0x0028e03401007387 */ /* 0x000fe80000100a00 */
[----:B------:R0:W-:Y:S02]  /*841a0*/  STL.64 [R1+0x28d8], R48 ;  /* 0x0028d83001007387 */ /* 0x0001e40000100a00 */
[----:B0-----:R-:W-:Y:S02]  /*841b0*/  IADD3 R48, P6, R47, R3, RZ ;  /* 0x000000032f307210 */ /* 0x001fe40007fde0ff */
[----:B------:R-:W2:Y:S01]  /*841c0*/  LDL.LU R47, [R1+0x24] ;  /* 0x00002400012f7983 */ /* 0x000ea20000300800 */
[C---:B------:R-:W-:Y:S02]  /*841d0*/  IMAD.X R45, R8.reuse, 0x1, R4, P5 ;  /* 0x00000001082d7824 */ /* 0x040fe400028e0604 */
[----:B------:R-:W-:-:S03]  /*841e0*/  IMAD.X R49, R8, 0x1, R5, P6 ;  /* 0x0000000108317824 */ /* 0x000fc600030e0605 */
[----:B------:R0:W-:Y:S04]  /*841f0*/  STL.64 [R1+0x28d0], R44 ;  /* 0x0028d02c01007387 */ /* 0x0001e80000100a00 */
[----:B------:R1:W-:Y:S01]  /*84200*/  STL.64 [R1+0x28c8], R48 ;  /* 0x0028c83001007387 */ /* 0x0003e20000100a00 */
[----:B----4-:R-:W-:Y:S02]  /*84210*/  SHF.R.S32.HI R8, RZ, 0x1f, R42 ;  /* 0x0000001fff087819 */ /* 0x010fe4000001142a */
[-C--:B------:R-:W-:Y:S02]  /*84220*/  IADD3 R52, P5, R42, R2.reuse, RZ ;  /* 0x000000022a347210 */ /* 0x080fe40007fbe0ff */
[----:B--2---:R-:W-:Y:S02]  /*84230*/  SHF.R.S32.HI R9, RZ, 0x1f, R47 ;  /* 0x0000001fff097819 */ /* 0x004fe4000001142f */
[----:B0-----:R-:W-:-:S02]  /*84240*/  IADD3 R44, P4, R47, R2, RZ ;  /* 0x000000022f2c7210 */ /* 0x001fc40007f9e0ff */
[----:B-1----:R-:W-:-:S03]  /*84250*/  IADD3 R48, P6, R47, R3, RZ ;  /* 0x000000032f307210 */ /* 0x002fc60007fde0ff */
[C---:B------:R-:W-:Y:S02]  /*84260*/  IMAD.X R45, R9.reuse, 0x1, R4, P4 ;  /* 0x00000001092d7824 */ /* 0x040fe400020e0604 */
[----:B------:R-:W-:-:S03]  /*84270*/  IMAD.X R49, R9, 0x1, R5, P6 ;  /* 0x0000000109317824 */ /* 0x000fc600030e0605 */
[----:B------:R0:W-:Y:S04]  /*84280*/  STL.64 [R1+0x28c0], R44 ;  /* 0x0028c02c01007387 */ /* 0x0001e80000100a00 */
[----:B0-----:R-:W2:Y:S04]  /*84290*/  LDL.LU R44, [R1+0x48] ;  /* 0x00004800012c7983 */ /* 0x001ea80000300800 */
[----:B------:R0:W-:Y:S02]  /*842a0*/  STL.64 [R1+0x28b8], R48 ;  /* 0x0028b83001007387 */ /* 0x0001e40000100a00 */
[----:B0-----:R-:W-:-:S02]  /*842b0*/  IADD3 R48, P6, R42, R3, RZ ;  /* 0x000000032a307210 */ /* 0x001fc40007fde0ff */
[----:B------:R-:W4:Y:S01]  /*842c0*/  LDL.LU R42, [R1+0x2c] ;  /* 0x00002c00012a7983 */ /* 0x000f220000300800 */
        /* <DEDUP_REMOVED lines=8> */
[----:B-1----:R-:W-:-:S03]  /*84350*/  IADD3 R48, P6, R42, R3, RZ ;  /* 0x000000032a307210 */ /* 0x002fc60007fde0ff */
[C---:B------:R-:W-:Y:S02]  /*84360*/  IMAD.X R61, R9.reuse, 0x1, R4, P4 ;  /* 0x00000001093d7824 */ /* 0x040fe400020e0604 */
[----:B------:R-:W-:-:S03]  /*84370*/  IMAD.X R49, R9, 0x1, R5, P6 ;  /* 0x0000000109317824 */ /* 0x000fc600030e0605 */
[----:B------:R-:W-:Y:S04]  /*84380*/  STL.64 [R1+0x28a0], R60 ;  /* 0x0028a03c01007387 */ /* 0x000fe80000100a00 */
[----:B------:R-:W4:Y:S04]  /*84390*/  LDL.LU R42, [R1+0x54] ;  /* 0x00005400012a7983 */ /* 0x000f280000300800 */
[----:B------:R0:W-:Y:S02]  /*843a0*/  STL.64 [R1+0x2898], R48 ;  /* 0x0028983001007387 */ /* 0x0001e40000100a00 */
[----:B0-----:R-:W-:-:S02]  /*843b0*/  IADD3 R48, P6, R41, R3, RZ ;  /* 0x0000000329307210 */ /* 0x001fc40007fde0ff */
[----:B------:R-:W2:Y:S01]  /*843c0*/  LDL.LU R41, [R1+0x38] ;  /* 0x0000380001297983 */ /* 0x000ea20000300800 */
[C---:B------:R-:W-:Y:S02]  /*843d0*/  IMAD.X R53, R8.reuse, 0x1, R4, P5 ;  /* 0x0000000108357824 */ /* 0x040fe400028e0604 */
[----:B------:R-:W-:-:S03]  /*843e0*/  IMAD.X R49, R8, 0x1, R5, P6 ;  /* 0x0000000108317824 */ /* 0x000fc600030e0605 */
[----:B------:R0:W-:Y:S04]  /*843f0*/  STL.64 [R1+0x2890], R52 ;  /* 0x0028903401007387 */ /* 0x0001e80000100a00 */
[----:B------:R1:W-:Y:S01]  /*84400*/  STL.64 [R1+0x2888], R48 ;  /* 0x0028883001007387 */ /* 0x0003e20000100a00 */
[----:B---3--:R-:W-:Y:S02]  /*84410*/  SHF.R.S32.HI R8, RZ, 0x1f, R43 ;  /* 0x0000001fff087819 */ /* 0x008fe4000001142b */
[-C--:B0-----:R-:W-:Y:S02]  /*84420*/  IADD3 R52, P5, R43, R2.reuse, RZ ;  /* 0x000000022b347210 */ /* 0x081fe40007fbe0ff */
[----:B--2---:R-:W-:Y:S02]  /*84430*/  SHF.R.S32.HI R9, RZ, 0x1f, R41 ;  /* 0x0000001fff097819 */ /* 0x004fe40000011429 */
[----:B------:R-:W-:-:S02]  /*84440*/  IADD3 R60, P4, R41, R2, RZ ;  /* 0x00000002293c7210 */ /* 0x000fc40007f9e0ff */
[----:B-1----:R-:W-:-:S03]  /*84450*/  IADD3 R48, P6, R41, R3, RZ ;  /* 0x0000000329307210 */ /* 0x002fc60007fde0ff */
[C---:B------:R-:W-:Y:S02]  /*84460*/  IMAD.X R61, R9.reuse, 0x1, R4, P4 ;  /* 0x00000001093d7824 */ /* 0x040fe400020e0604 */
[----:B------:R-:W-:-:S03]  /*84470*/  IMAD.X R49, R9, 0x1, R5, P6 ;  /* 0x0000000109317824 */ /* 0x000fc600030e0605 */
[----:B------:R-:W-:Y:S04]  /*84480*/  STL.64 [R1+0x2880], R60 ;  /* 0x0028803c01007387 */ /* 0x000fe80000100a00 */
[----:B------:R-:W2:Y:S04]  /*84490*/  LDL.LU R41, [R1+0x5c] ;  /* 0x00005c0001297983 */ /* 0x000ea80000300800 */
[----:B------:R0:W-:Y:S02]  /*844a0*/  STL.64 [R1+0x2878], R48 ;  /* 0x0028783001007387 */ /* 0x0001e40000100a00 */
[----:B0-----:R-:W-:-:S02]  /*844b0*/  IADD3 R48, P6, R43, R3, RZ ;  /* 0x000000032b307210 */ /* 0x001fc40007fde0ff */
[----:B------:R-:W3:Y:S01]  /*844c0*/  LDL.LU R43, [R1+0x44] ;  /* 0x00004400012b7983 */ /* 0x000ee20000300800 */
[C---:B------:R-:W-:Y:S02]  /*844d0*/  IMAD.X R53, R8.reuse, 0x1, R4, P5 ;  /* 0x0000000108357824 */ /* 0x040fe400028e0604 */
[----:B------:R-:W-:-:S03]  /*844e0*/  IMAD.X R49, R8, 0x1, R5, P6 ;  /* 0x0000000108317824 */ /* 0x000fc600030e0605 */
[----:B------:R0:W-:Y:S04]  /*844f0*/  STL.64 [R1+0x2870], R52 ;  /* 0x0028703401007387 */ /* 0x0001e80000100a00 */
[----:B------:R1:W-:Y:S01]  /*84500*/  STL.64 [R1+0x2868], R48 ;  /* 0x0028683001007387 */ /* 0x0003e20000100a00 */
[----:B------:R-:W-:Y:S02]  /*84510*/  SHF.R.S32.HI R8, RZ, 0x1f, R44 ;  /* 0x0000001fff087819 */ /* 0x000fe4000001142c */
[-C--:B0-----:R-:W-:Y:S02]  /*84520*/  IADD3 R52, P5, R44, R2.reuse, RZ ;  /* 0x000000022c347210 */ /* 0x081fe40007fbe0ff */
[----:B---3--:R-:W-:Y:S02]  /*84530*/  SHF.R.S32.HI R9, RZ, 0x1f, R43 ;  /* 0x0000001fff097819 */ /* 0x008fe4000001142b */
[----:B------:R-:W-:-:S02]  /*84540*/  IADD3 R60, P4, R43, R2, RZ ;  /* 0x000000022b3c7210 */ /* 0x000fc40007f9e0ff */
[----:B-1----:R-:W-:Y:S02]  /*84550*/  IADD3 R48, P6, R43, R3, RZ ;  /* 0x000000032b307210 */ /* 0x002fe40007fde0ff */
        /* <DEDUP_REMOVED lines=12> */
[-C--:B0-----:R-:W-:Y:S02]  /*84620*/  IADD3 R52, P5, R42, R2.reuse, RZ ;  /* 0x000000022a347210 */ /* 0x081fe40007fbe0ff */
[----:B--2---:R-:W-:Y:S02]  /*84630*/  SHF.R.S32.HI R9, RZ, 0x1f, R44 ;  /* 0x0000001fff097819 */ /* 0x004fe4000001142c */
        /* <DEDUP_REMOVED lines=49> */
[----:B-1----:R-:W-:-:S03]  /*84950*/  IADD3 R48, P6, R43, R3, RZ ;  /* 0x000000032b307210 */ /* 0x002fc60007fde0ff */
[C---:B------:R-:W-:Y:S02]  /*84960*/  IMAD.X R61, R9.reuse, 0x1, R4, P4 ;  /* 0x00000001093d7824 */ /* 0x040fe400020e0604 */
[----:B------:R-:W-:-:S03]  /*84970*/  IMAD.X R49, R9, 0x1, R5, P6 ;  /* 0x0000000109317824 */ /* 0x000fc600030e0605 */
[----:B------:R-:W-:Y:S04]  /*84980*/  STL.64 [R1+0x27e0], R60 ;  /* 0x0027e03c01007387 */ /* 0x000fe80000100a00 */
[----:B------:R-:W3:Y:S04]  /*84990*/  LDL.LU R43, [R1+0x94] ;  /* 0x00009400012b7983 */ /* 0x000ee80000300800 */
[----:B------:R0:W-:Y:S02]  /*849a0*/  STL.64 [R1+0x27d8], R48 ;  /* 0x0027d83001007387 */ /* 0x0001e40000100a00 */
[----:B0-----:R-:W-:-:S02]  /*849b0*/  IADD3 R48, P6, R44, R3, RZ ;  /* 0x000000032c307210 */ /* 0x001fc40007fde0ff */
[----:B------:R-:W2:Y:S01]  /*849c0*/  LDL.LU R44, [R1+0x78] ;  /* 0x00007800012c7983 */ /* 0x000ea20000300800 */
[C---:B------:R-:W-:Y:S02]  /*849d0*/  IMAD.X R53, R8.reuse, 0x1, R4, P5 ;  /* 0x0000000108357824 */ /* 0x040fe400028e0604 */
[----:B------:R-:W-:-:S03]  /*849e0*/  IMAD.X R49, R8, 0x1, R5, P6 ;  /* 0x0000000108317824 */ /* 0x000fc600030e0605 */
[----:B------:R-:W-:Y:S04]  /*849f0*/  STL.64 [R1+0x27d0], R52 ;  /* 0x0027d03401007387 */ /* 0x000fe80000100a00 */
[----:B------:R0:W-:Y:S01]  /*84a00*/  STL.64 [R1+0x27c8], R48 ;  /* 0x0027c83001007387 */ /* 0x0001e20000100a00 */
[----:B----4-:R-:W-:Y:S02]  /*84a10*/  SHF.R.S32.HI R8, RZ, 0x1f, R42 ;  /* 0x0000001fff087819 */ /* 0x010fe4000001142a */
[-C--:B0-----:R-:W-:Y:S02]  /*84a20*/  IADD3 R48, P5, R42, R2.reuse, RZ ;  /* 0x000000022a307210 */ /* 0x081fe40007fbe0ff */
[----:B--2---:R-:W-:Y:S02]  /*84a30*/  SHF.R.S32.HI R9, RZ, 0x1f, R44 ;  /* 0x0000001fff097819 */ /* 0x004fe4000001142c */
[----:B------:R-:W-:-:S02]  /*84a40*/  IADD3 R52, P4, R44, R2, RZ ;  /* 0x000000022c347210 */ /* 0x000fc40007f9e0ff */
[----:B------:R-:W-:-:S03]  /*84a50*/  IADD3 R44, P6, R44, R3, RZ ;  /* 0x000000032c2c7210 */ /* 0x000fc60007fde0ff */
[C---:B------:R-:W-:Y:S02]  /*84a60*/  IMAD.X R53, R9.reuse, 0x1, R4, P4 ;  /* 0x0000000109357824 */ /* 0x040fe400020e0604 */
[----:B------:R-:W-:-:S03]  /*84a70*/  IMAD.X R45, R9, 0x1, R5, P6 ;  /* 0x00000001092d7824 */ /* 0x000fc600030e0605 */
[----:B------:R-:W-:Y:S04]  /*84a80*/  STL.64 [R1+0x27c0], R52 ;  /* 0x0027c03401007387 */ /* 0x000fe80000100a00 */
[----:B------:R-:W2:Y:S04]  /*84a90*/  LDL.LU R47, [R1+0x9c] ;  /* 0x00009c00012f7983 */ /* 0x000ea80000300800 */
        /* <DEDUP_REMOVED lines=1463> */
[----:B----4-:R-:W-:-:S03]  /*8a610*/  SHF.R.S32.HI R8, RZ, 0x1f, R42 ;  /* 0x0000001fff087819 */ /* 0x010fc6000001142a */
[----:B------:R-:W4:Y:S01]  /*8a620*/  LDL.LU R45, [R1+0x13bc] ;  /* 0x0013bc00012d7983 */ /* 0x000f220000300800 */
[-C--:B0-----:R-:W-:Y:S02]  /*8a630*/  IADD3 R52, P5, R42, R2.reuse, RZ ;  /* 0x000000022a347210 */ /* 0x081fe40007fbe0ff */
[----:B--2---:R-:W-:Y:S02]  /*8a640*/  SHF.R.S32.HI R9, RZ, 0x1f, R44 ;  /* 0x0000001fff097819 */ /* 0x004fe4000001142c */
[C---:B------:R-:W-:Y:S02]  /*8a650*/  IADD3 R60, P4, R44.reuse, R2, RZ ;  /* 0x000000022c3c7210 */ /* 0x040fe40007f9e0ff */
[----:B-1----:R-:W-:-:S03]  /*8a660*/  IADD3 R48, P6, R44, R3, RZ ;  /* 0x000000032c307210 */ /* 0x002fc60007fde0ff */
        /* <DEDUP_REMOVED lines=10> */
[----:B------:R-:W-:-:S03]  /*8a710*/  SHF.R.S32.HI R8, RZ, 0x1f, R41 ;  /* 0x0000001fff087819 */ /* 0x000fc60000011429 */
        /* <DEDUP_REMOVED lines=29> */
[----:B------:R0:W-:Y:S01]  /*8a8f0*/  STL.64 [R1+0x580], R52 ;  /* 0x0005803401007387 */ /* 0x0001e20000100a00 */
[----:B----4-:R-:W-:-:S03]  /*8a900*/  SHF.R.S32.HI R8, RZ, 0x1f, R45 ;  /* 0x0000001fff087819 */ /* 0x010fc6000001142d */
[----:B------:R1:W-:Y:S01]  /*8a910*/  STL.64 [R1+0x548], R48 ;  /* 0x0005483001007387 */ /* 0x0003e20000100a00 */
[-C--:B------:R-:W-:Y:S02]  /*8a920*/  IADD3 R42, P5, R45, R2.reuse, RZ ;  /* 0x000000022d2a7210 */ /* 0x080fe40007fbe0ff */
[----:B---3--:R-:W-:Y:S02]  /*8a930*/  SHF.R.S32.HI R9, RZ, 0x1f, R43 ;  /* 0x0000001fff097819 */ /* 0x008fe4000001142b */
[C---:B0-----:R-:W-:Y:S02]  /*8a940*/  IADD3 R52, P4, R43.reuse, R2, RZ ;  /* 0x000000022b347210 */ /* 0x041fe40007f9e0ff */
[----:B-1----:R-:W-:Y:S01]  /*8a950*/  IADD3 R48, P6, R43, R3, RZ ;  /* 0x000000032b307210 */ /* 0x002fe20007fde0ff */
[--C-:B------:R-:W-:Y:S02]  /*8a960*/  IMAD.X R43, R8, 0x1, R4.reuse, P5 ;  /* 0x00000001082b7824 */ /* 0x100fe400028e0604 */
[----:B------:R-:W-:-:S02]  /*8a970*/  IMAD.X R53, R9, 0x1, R4, P4 ;  /* 0x0000000109357824 */ /* 0x000fc400020e0604 */
[----:B------:R-:W-:-:S03]  /*8a980*/  IMAD.X R49, R9, 0x1, R5, P6 ;  /* 0x0000000109317824 */ /* 0x000fc600030e0605 */
[----:B------:R-:W-:Y:S04]  /*8a990*/  STL.64 [R1+0x540], R52 ;  /* 0x0005403401007387 */ /* 0x000fe80000100a00 */
[----:B------:R-:W-:Y:S04]  /*8a9a0*/  STL.64 [R1+0x508], R48 ;  /* 0x0005083001007387 */ /* 0x000fe80000100a00 */
[----:B------:R0:W-:Y:S04]  /*8a9b0*/  STL.64 [R1+0x500], R42 ;  /* 0x0005002a01007387 */ /* 0x0001e80000100a00 */
[----:B0-----:R-:W3:Y:S01]  /*8a9c0*/  LDL.LU R43, [R1+0x13c0] ;  /* 0x0013c000012b7983 */ /* 0x001ee20000300800 */
[----:B------:R-:W-:-:S03]  /*8a9d0*/  IADD3 R48, P6, R45, R3, RZ ;  /* 0x000000032d307210 */ /* 0x000fc60007fde0ff */
[----:B------:R-:W4:Y:S02]  /*8a9e0*/  LDL.LU R47, [R1+0x13d4] ;  /* 0x0013d400012f7983 */ /* 0x000f240000300800 */
[----:B------:R-:W-:-:S05]  /*8a9f0*/  IMAD.X R49, R8, 0x1, R5, P6 ;  /* 0x0000000108317824 */ /* 0x000fca00030e0605 */
[----:B------:R0:W-:Y:S01]  /*8aa00*/  STL.64 [R1+0x4c8], R48 ;  /* 0x0004c83001007387 */ /* 0x0001e20000100a00 */
[----:B------:R-:W-:Y:S02]  /*8aa10*/  SHF.R.S32.HI R8, RZ, 0x1f, R44 ;  /* 0x0000001fff087819 */ /* 0x000fe4000001142c */
[-C--:B------:R-:W-:Y:S02]  /*8aa20*/  IADD3 R42, P5, R44, R2.reuse, RZ ;  /* 0x000000022c2a7210 */ /* 0x080fe40007fbe0ff */
[----:B---3--:R-:W-:Y:S02]  /*8aa30*/  SHF.R.S32.HI R9, RZ, 0x1f, R43 ;  /* 0x0000001fff097819 */ /* 0x008fe4000001142b */
[C---:B------:R-:W-:Y:S02]  /*8aa40*/  IADD3 R52, P4, R43.reuse, R2, RZ ;  /* 0x000000022b347210 */ /* 0x040fe40007f9e0ff */
[----:B0-----:R-:W-:-:S03]  /*8aa50*/  IADD3 R48, P6, R43, R3, RZ ;  /* 0x000000032b307210 */ /* 0x001fc60007fde0ff */
[C---:B------:R-:W-:Y:S02]  /*8aa60*/  IMAD.X R53, R9.reuse, 0x1, R4, P4 ;  /* 0x0000000109357824 */ /* 0x040fe400020e0604 */
[----:B------:R-:W-:-:S03]  /*8aa70*/  IMAD.X R49, R9, 0x1, R5, P6 ;  /* 0x0000000109317824 */ /* 0x000fc600030e0605 */
[----:B------:R0:W-:Y:S04]  /*8aa80*/  STL.64 [R1+0x4c0], R52 ;  /* 0x0004c03401007387 */ /* 0x0001e80000100a00 */
[----:B------:R-:W3:Y:S04]  /*8aa90*/  LDL.LU R45, [R1+0x13d8] ;  /* 0x0013d800012d7983 */ /* 0x000ee80000300800 */
[----:B------:R1:W-:Y:S01]  /*8aaa0*/  STL.64 [R1+0x3f8], R48 ;  /* 0x0003f83001007387 */ /* 0x0003e20000100a00 */
[----:B0-----:R-:W-:-:S03]  /*8aab0*/  IADD3 R52, P6, R44, R3, RZ ;  /* 0x000000032c347210 */ /* 0x001fc60007fde0ff */
[----:B------:R-:W4:Y:S01]  /*8aac0*/  LDL.LU R44, [R1+0x13c8] ;  /* 0x0013c800012c7983 */ /* 0x000f220000300800 */
[C---:B------:R-:W-:Y:S02]  /*8aad0*/  IMAD.X R43, R8.reuse, 0x1, R4, P5 ;  /* 0x00000001082b7824 */ /* 0x040fe400028e0604 */
[----:B------:R-:W-:-:S03]  /*8aae0*/  IMAD.X R53, R8, 0x1, R5, P6 ;  /* 0x0000000108357824 */ /* 0x000fc600030e0605 */
[----:B------:R-:W-:Y:S04]  /*8aaf0*/  STL.64 [R1+0x3f0], R42 ;  /* 0x0003f02a01007387 */ /* 0x000fe80000100a00 */
[----:B-1----:R-:W3:Y:S04]  /*8ab00*/  LDL.LU R49, [R1+0x13dc] ;  /* 0x0013dc0001317983 */ /* 0x002ee80000300800 */
[----:B------:R0:W-:Y:S01]  /*8ab10*/  STL.64 [R1+0x3c8], R52 ;  /* 0x0003c83401007387 */ /* 0x0001e20000100a00 */
[----:B--2---:R-:W-:Y:S02]  /*8ab20*/  SHF.R.S32.HI R8, RZ, 0x1f, R41 ;  /* 0x0000001fff087819 */ /* 0x004fe40000011429 */
[----:B0-----:R-:W-:-:S02]  /*8ab30*/  IADD3 R52, P5, R41, R2, RZ ;  /* 0x0000000229347210 */ /* 0x001fc40007fbe0ff */
[----:B----4-:R-:W-:Y:S02]  /*8ab40*/  SHF.R.S32.HI R9, RZ, 0x1f, R44 ;  /* 0x0000001fff097819 */ /* 0x010fe4000001142c */
[C---:B------:R-:W-:Y:S02]  /*8ab50*/  IADD3 R42, P4, R44.reuse, R2, RZ ;  /* 0x000000022c2a7210 */ /* 0x040fe40007f9e0ff */
[----:B------:R-:W-:-:S03]  /*8ab60*/  IADD3 R60, P6, R44, R3, RZ ;  /* 0x000000032c3c7210 */ /* 0x000fc60007fde0ff */
[C---:B------:R-:W-:Y:S02]  /*8ab70*/  IMAD.X R43, R9.reuse, 0x1, R4, P4 ;  /* 0x00000001092b7824 */ /* 0x040fe400020e0604 */
[----:B------:R-:W-:-:S03]  /*8ab80*/  IMAD.X R61, R9, 0x1, R5, P6 ;  /* 0x00000001093d7824 */ /* 0x000fc600030e0605 */
[----:B------:R0:W-:Y:S04]  /*8ab90*/  STL.64 [R1+0x3c0], R42 ;  /* 0x0003c02a01007387 */ /* 0x0001e80000100a00 */
[----:B0-----:R-:W2:Y:S04]  /*8aba0*/  LDL.LU R42, [R1+0x3320] ;  /* 0x00332000012a7983 */ /* 0x001ea80000300800 */
[----:B------:R-:W4:Y:S04]  /*8abb0*/  LDL.LU R44, [R1+0x13e0] ;  /* 0x0013e000012c7983 */ /* 0x000f280000300800 */
[----:B------:R0:W-:Y:S02]  /*8abc0*/  STL.64 [R1+0x3a8], R60 ;  /* 0x0003a83c01007387 */ /* 0x0001e40000100a00 */
[----:B0-----:R-:W-:-:S02]  /*8abd0*/  IADD3 R60, P6, R41, R3, RZ ;  /* 0x00000003293c7210 */ /* 0x001fc40007fde0ff */
[----:B------:R-:W3:Y:S01]  /*8abe0*/  LDL.LU R41, [R1+0x13d0] ;  /* 0x0013d00001297983 */ /* 0x000ee20000300800 */
[----:B------:R-:W-:-:S05]  /*8abf0*/  IMAD.X R53, R8, 0x1, R4, P5 ;  /* 0x0000000108357824 */ /* 0x000fca00028e0604 */
[----:B------:R-:W-:Y:S04]  /*8ac00*/  STL.64 [R1+0x3a0], R52 ;  /* 0x0003a03401007387 */ /* 0x000fe80000100a00 */
[----:B------:R-:W2:Y:S01]  /*8ac10*/  LDL.LU R48, [R1+0x13e4] ;  /* 0x0013e40001307983 */ /* 0x000ea20000300800 */
[----:B------:R-:W-:-:S03]  /*8ac20*/  IMAD.X R61, R8, 0x1, R5, P6 ;  /* 0x00000001083d7824 */ /* 0x000fc600030e0605 */
[----:B------:R-:W-:Y:S04]  /*8ac30*/  STL [R1+0x3014], R60 ;  /* 0x0030143c01007387 */ /* 0x000fe80000100800 */
[----:B------:R0:W-:Y:S01]  /*8ac40*/  STL [R1+0x3010], R61 ;  /* 0x0030103d01007387 */ /* 0x0001e20000100800 */
[----:B------:R-:W-:Y:S01]  /*8ac50*/  SHF.R.S32.HI R8, RZ, 0x1f, R47 ;  /* 0x0000001fff087819 */ /* 0x000fe2000001142f */
[----:B0-----:R-:W-:Y:S01]  /*8ac60*/  IMAD.MOV.U32 R61, RZ, RZ, R57 ;  /* 0x000000ffff3d7224 */ /* 0x001fe200078e0039 */
[C---:B---3--:R-:W-:Y:S02]  /*8ac70*/  IADD3 R56, P4, R41.reuse, R2, RZ ;  /* 0x0000000229387210 */ /* 0x048fe40007f9e0ff */
[----:B------:R-:W-:Y:S02]  /*8ac80*/  SHF.R.S32.HI R9, RZ, 0x1f, R41 ;  /* 0x0000001fff097819 */ /* 0x000fe40000011429 */
[----:B------:R-:W-:Y:S01]  /*8ac90*/  IADD3 R52, P6, R41, R3, RZ ;  /* 0x0000000329347210 */ /* 0x000fe20007fde0ff */
[----:B------:R-:W-:-:S02]  /*8aca0*/  IMAD.MOV.U32 R41, RZ, RZ, R40 ;  /* 0x000000ffff297224 */ /* 0x000fc400078e0028 */
[----:B------:R-:W-:Y:S01]  /*8acb0*/  IMAD.MOV.U32 R40, RZ, RZ, R38 ;  /* 0x000000ffff287224 */ /* 0x000fe200078e0026 */
[----:B------:R0:W-:Y:S01]  /*8acc0*/  STL [R1+0x3b8], R56 ;  /* 0x0003b83801007387 */ /* 0x0001e20000100800 */
[----:B------:R-:W-:Y:S02]  /*8acd0*/  IMAD.MOV.U32 R38, RZ, RZ, R14 ;  /* 0x000000ffff267224 */ /* 0x000fe400078e000e */
[----:B------:R-:W-:Y:S02]  /*8ace0*/  IMAD.MOV.U32 R14, RZ, RZ, R11 ;  /* 0x000000ffff0e7224 */ /* 0x000fe400078e000b */
[----:B------:R-:W3:Y:S04]  /*8acf0*/  LDL.LU R11, [R1+0xb0] ;  /* 0x0000b000010b7983 */ /* 0x000ee80000300800 */
[----:B------:R-:W3:Y:S01]  /*8ad00*/  LDL.LU R43, [R1+0x13e8] ;  /* 0x0013e800012b7983 */ /* 0x000ee20000300800 */
[----:B------:R-:W-:-:S02]  /*8ad10*/  IMAD.X R61, R9, 0x1, R4, P4 ;  /* 0x00000001093d7824 */ /* 0x000fc400020e0604 */
[----:B------:R-:W-:Y:S02]  /*8ad20*/  IMAD.X R53, R9, 0x1, R5, P6 ;  /* 0x0000000109357824 */ /* 0x000fe400030e0605 */
[----:B------:R-:W-:Y:S01]  /*8ad30*/  IMAD.MOV.U32 R60, RZ, RZ, R56 ;  /* 0x000000ffff3c7224 */ /* 0x000fe200078e0038 */
[----:B------:R-:W-:Y:S01]  /*8ad40*/  STL [R1+0x3bc], R61 ;  /* 0x0003bc3d01007387 */ /* 0x000fe20000100800 */
[----:B0-----:R-:W-:-:S03]  /*8ad50*/  IADD3 R56, P5, R47, R2, RZ ;  /* 0x000000022f387210 */ /* 0x001fc60007fbe0ff */
[----:B------:R0:W-:Y:S02]  /*8ad60*/  STL.64 [R1+0x3b0], R52 ;  /* 0x0003b03401007387 */ /* 0x0001e40000100a00 */
[----:B0-----:R-:W-:Y:S02]  /*8ad70*/  IADD3 R52, P6, R47, R3, RZ ;  /* 0x000000032f347210 */ /* 0x001fe40007fde0ff */
[----:B------:R-:W3:Y:S01]  /*8ad80*/  LDL.LU R47, [R1+0x13ec] ;  /* 0x0013ec00012f7983 */ /* 0x000ee20000300800 */
[C---:B------:R-:W-:Y:S02]  /*8ad90*/  IMAD.X R57, R8.reuse, 0x1, R4, P5 ;  /* 0x0000000108397824 */ /* 0x040fe400028e0604 */
[----:B------:R-:W-:Y:S01]  /*8ada0*/  IMAD.X R53, R8, 0x1, R5, P6 ;  /* 0x0000000108357824 */ /* 0x000fe200030e0605 */
[----:B------:R-:W-:Y:S02]  /*8adb0*/  SHF.R.S32.HI R9, RZ, 0x1f, R45 ;  /* 0x0000001fff097819 */ /* 0x000fe4000001142d */
[----:B------:R-:W-:Y:S01]  /*8adc0*/  STL.64 [R1+0x3e8], R56 ;  /* 0x0003e83801007387 */ /* 0x000fe20000100a00 */
[----:B------:R-:W-:-:S03]  /*8add0*/  IADD3 R60, P4, R45, R2, RZ ;  /* 0x000000022d3c7210 */ /* 0x000fc60007f9e0ff */
[----:B------:R0:W-:Y:S02]  /*8ade0*/  STL.64 [R1+0x3e0], R52 ;  /* 0x0003e03401007387 */ /* 0x0001e40000100a00 */
[----:B------:R-:W-:Y:S01]  /*8adf0*/  IMAD.X R61, R9, 0x1, R4, P4 ;  /* 0x00000001093d7824 */ /* 0x000fe200020e0604 */
[----:B0-----:R-:W-:Y:S02]  /*8ae00*/  IADD3 R52, P6, R45, R3, RZ ;  /* 0x000000032d347210 */ /* 0x001fe40007fde0ff */
[----:B------:R-:W3:Y:S03]  /*8ae10*/  LDL.LU R45, [R1+0x13f0] ;  /* 0x0013f000012d7983 */ /* 0x000ee60000300800 */
[----:B------:R-:W-:Y:S01]  /*8ae20*/  IMAD.X R53, R9, 0x1, R5, P6 ;  /* 0x0000000109357824 */ /* 0x000fe200030e0605 */
[----:B------:R-:W-:Y:S01]  /*8ae30*/  STL.64 [R1+0x4a8], R60 ;  /* 0x0004a83c01007387 */ /* 0x000fe20000100a00 */
[----:B------:R-:W-:-:S02]  /*8ae40*/  SHF.R.S32.HI R8, RZ, 0x1f, R49 ;  /* 0x0000001fff087819 */ /* 0x000fc40000011431 */
[C---:B------:R-:W-:Y:S01]  /*8ae50*/  IADD3 R56, P5, R49.reuse, R2, RZ ;  /* 0x0000000231387210 */ /* 0x040fe20007fbe0ff */
[----:B------:R0:W-:Y:S04]  /*8ae60*/  STL.64 [R1+0x4a0], R52 ;  /* 0x0004a03401007387 */ /* 0x0001e80000100a00 */
[C---:B------:R-:W-:Y:S01]  /*8ae70*/  IMAD.X R57, R8.reuse, 0x1, R4, P5 ;  /* 0x0000000108397824 */ /* 0x040fe200028e0604 */
[----:B0-----:R-:W-:Y:S02]  /*8ae80*/  IADD3 R52, P6, R49, R3, RZ ;  /* 0x0000000331347210 */ /* 0x001fe40007fde0ff */
[----:B------:R-:W3:Y:S03]  /*8ae90*/  LDL.LU R49, [R1+0x13f4] ;  /* 0x0013f40001317983 */ /* 0x000ee60000300800 */
[----:B------:R-:W-:Y:S01]  /*8aea0*/  IMAD.X R53, R8, 0x1, R5, P6 ;  /* 0x0000000108357824 */ /* 0x000fe200030e0605 */
[----:B------:R-:W-:Y:S01]  /*8aeb0*/  STL.64 [R1+0x4e8], R56 ;  /* 0x0004e83801007387 */ /* 0x000fe20000100a00 */
[----:B----4-:R-:W-:-:S02]  /*8aec0*/  SHF.R.S32.HI R9, RZ, 0x1f, R44 ;  /* 0x0000001fff097819 */ /* 0x010fc4000001142c */
[C---:B------:R-:W-:Y:S01]  /*8aed0*/  IADD3 R60, P4, R44.reuse, R2, RZ ;  /* 0x000000022c3c7210 */ /* 0x040fe20007f9e0ff */
[----:B------:R0:W-:Y:S04]  /*8aee0*/  STL.64 [R1+0x4e0], R52 ;  /* 0x0004e03401007387 */ /* 0x0001e80000100a00 */
[C---:B------:R-:W-:Y:S01]  /*8aef0*/  IMAD.X R61, R9.reuse, 0x1, R4, P4 ;  /* 0x00000001093d7824 */ /* 0x040fe200020e0604 */
[----:B0-----:R-:W-:Y:S02]  /*8af00*/  IADD3 R52, P6, R44, R3, RZ ;  /* 0x000000032c347210 */ /* 0x001fe40007fde0ff */
[----:B------:R-:W4:Y:S03]  /*8af10*/  LDL.LU R44, [R1+0x13f8] ;  /* 0x0013f800012c7983 */ /* 0x000f260000300800 */
[----:B------:R-:W-:Y:S01]  /*8af20*/  IMAD.X R53, R9, 0x1, R5, P6 ;  /* 0x0000000109357824 */ /* 0x000fe200030e0605 */
[----:B------:R-:W-:Y:S01]  /*8af30*/  STL.64 [R1+0x528], R60 ;  /* 0x0005283c01007387 */ /* 0x000fe20000100a00 */
[----:B--2---:R-:W-:-:S02]  /*8af40*/  SHF.R.S32.HI R8, RZ, 0x1f, R48 ;  /* 0x0000001fff087819 */ /* 0x004fc40000011430 */
[----:B------:R-:W-:Y:S01]  /*8af50*/  IADD3 R56, P5, R48, R2, RZ ;  /* 0x0000000230387210 */ /* 0x000fe20007fbe0ff */
[----:B------:R0:W-:Y:S04]  /*8af60*/  STL.64 [R1+0x520], R52 ;  /* 0x0005203401007387 */ /* 0x0001e80000100a00 */
[----:B------:R-:W-:Y:S01]  /*8af70*/  IMAD.X R57, R8, 0x1, R4, P5 ;  /* 0x0000000108397824 */ /* 0x000fe200028e0604 */
[----:B0-----:R-:W-:Y:S02]  /*8af80*/  IADD3 R52, P6, R48, R3, RZ ;  /* 0x0000000330347210 */ /* 0x001fe40007fde0ff */
[----:B------:R-:W2:Y:S03]  /*8af90*/  LDL.LU R48, [R1+0x13fc] ;  /* 0x0013fc0001307983 */ /* 0x000ea60000300800 */
[----:B------:R-:W-:Y:S01]  /*8afa0*/  IMAD.X R53, R8, 0x1, R5, P6 ;  /* 0x0000000108357824 */ /* 0x000fe200030e0605 */
[----:B------:R-:W-:Y:S04]  /*8afb0*/  STL.64 [R1+0x568], R56 ;  /* 0x0005683801007387 */ /* 0x000fe80000100a00 */
[----:B------:R0:W-:Y:S01]  /*8afc0*/  STL.64 [R1+0x560], R52 ;  /* 0x0005603401007387 */ /* 0x0001e20000100a00 */
[----:B---3--:R-:W-:-:S02]  /*8afd0*/  SHF.R.S32.HI R9, RZ, 0x1f, R43 ;  /* 0x0000001fff097819 */ /* 0x008fc4000001142b */
[C---:B------:R-:W-:Y:S02]  /*8afe0*/  IADD3 R60, P4, R43.reuse, R2, RZ ;  /* 0x000000022b3c7210 */ /* 0x040fe40007f9e0ff */
[----:B0-----:R-:W-:Y:S02]  /*8aff0*/  IADD3 R52, P6, R43, R3, RZ ;  /* 0x000000032b347210 */ /* 0x001fe40007fde0ff */
[----:B------:R-:W3:Y:S01]  /*8b000*/  LDL.LU R43, [R1+0x1400] ;  /* 0x00140000012b7983 */ /* 0x000ee20000300800 */
[C---:B------:R-:W-:Y:S02]  /*8b010*/  IMAD.X R61, R9.reuse, 0x1, R4, P4 ;  /* 0x00000001093d7824 */ /* 0x040fe400020e0604 */
[----:B------:R-:W-:-:S03]  /*8b020*/  IMAD.X R53, R9, 0x1, R5, P6 ;  /* 0x0000000109357824 */ /* 0x000fc600030e0605 */
[----:B------:R-:W-:Y:S04]  /*8b030*/  STL.64 [R1+0x5a8], R60 ;  /* 0x0005a83c01007387 */ /* 0x000fe80000100a00 */
[----:B------:R0:W-:Y:S01]  /*8b040*/  STL.64 [R1+0x5a0], R52 ;  /* 0x0005a03401007387 */ /* 0x0001e20000100a00 */
[----:B------:R-:W-:Y:S02]  /*8b050*/  SHF.R.S32.HI R8, RZ, 0x1f, R47 ;  /* 0x0000001fff087819 */ /* 0x000fe4000001142f */
[C---:B------:R-:W-:Y:S02]  /*8b060*/  IADD3 R56, P5, R47.reuse, R2, RZ ;  /* 0x000000022f387210 */ /* 0x040fe40007fbe0ff */
[----:B0-----:R-:W-:Y:S02]  /*8b070*/  IADD3 R52, P6, R47, R3, RZ ;  /* 0x000000032f347210 */ /* 0x001fe40007fde0ff */
[----:B------:R-:W3:Y:S01]  /*8b080*/  LDL.LU R47, [R1+0x1404] ;  /* 0x00140400012f7983 */ /* 0x000ee20000300800 */
[----:B------:R-:W-:-:S02]  /*8b090*/  IMAD.X R57, R8, 0x1, R4, P5 ;  /* 0x0000000108397824 */ /* 0x000fc400028e0604 */
        /* <DEDUP_REMOVED lines=19> */
[----:B----4-:R-:W-:Y:S02]  /*8b1d0*/  SHF.R.S32.HI R9, RZ, 0x1f, R44 ;  /* 0x0000001fff097819 */ /* 0x010fe4000001142c */
[C---:B------:R-:W-:Y:S02]  /*8b1e0*/  IADD3 R60, P4, R44.reuse, R2, RZ ;  /* 0x000000022c3c7210 */ /* 0x040fe40007f9e0ff */
[----:B0-----:R-:W-:Y:S02]  /*8b1f0*/  IADD3 R52, P6, R44, R3, RZ ;  /* 0x000000032c347210 */ /* 0x001fe40007fde0ff */
[----:B------:R-:W4:Y:S01]  /*8b200*/  LDL.LU R44, [R1+0x1410] ;  /* 0x00141000012c7983 */ /* 0x000f220000300800 */
[----:B------:R-:W-:-:S02]  /*8b210*/  IMAD.X R61, R9, 0x1, R4, P4 ;  /* 0x00000001093d7824 */ /* 0x000fc400020e0604 */
[----:B------:R-:W-:-:S03]  /*8b220*/  IMAD.X R53, R9, 0x1, R5, P6 ;  /* 0x0000000109357824 */ /* 0x000fc600030e0605 */
[----:B------:R-:W-:Y:S04]  /*8b230*/  STL.64 [R1+0x6e0], R60 ;  /* 0x0006e03c01007387 */ /* 0x000fe80000100a00 */
[----:B------:R0:W-:Y:S01]  /*8b240*/  STL.64 [R1+0x6c8], R52 ;  /* 0x0006c83401007387 */ /* 0x0001e20000100a00 */
[----:B--2---:R-:W-:Y:S02]  /*8b250*/  SHF.R.S32.HI R8, RZ, 0x1f, R48 ;  /* 0x0000001fff087819 */ /* 0x004fe40000011430 */
[C---:B------:R-:W-:Y:S02]  /*8b260*/  IADD3 R56, P5, R48.reuse, R2, RZ ;  /* 0x0000000230387210 */ /* 0x040fe40007fbe0ff */
[----:B0-----:R-:W-:Y:S02]  /*8b270*/  IADD3 R52, P6, R48, R3, RZ ;  /* 0x0000000330347210 */ /* 0x001fe40007fde0ff */
[----:B------:R-:W2:Y:S01]  /*8b280*/  LDL.LU R48, [R1+0x1414] ;  /* 0x0014140001307983 */ /* 0x000ea20000300800 */
[----:B------:R-:W-:-:S02]  /*8b290*/  IMAD.X R57, R8, 0x1, R4, P5 ;  /* 0x0000000108397824 */ /* 0x000fc400028e0604 */
[----:B------:R-:W-:-:S03]  /*8b2a0*/  IMAD.X R53, R8, 0x1, R5, P6 ;  /* 0x0000000108357824 */ /* 0x000fc600030e0605 */
[----:B------:R-:W-:Y:S04]  /*8b2b0*/  STL.64 [R1+0x720], R56 ;  /* 0x0007203801007387 */ /* 0x000fe80000100a00 */
[----:B------:R0:W-:Y:S01]  /*8b2c0*/  STL.64 [R1+0x708], R52 ;  /* 0x0007083401007387 */ /* 0x0001e20000100a00 */
[----:B---3--:R-:W-:Y:S02]  /*8b2d0*/  SHF.R.S32.HI R9, RZ, 0x1f, R43 ;  /* 0x0000001fff097819 */ /* 0x008fe4000001142b */
        /* <DEDUP_REMOVED lines=921> */
[----:B0-----:R-:W-:Y:S01]  /*8ec70*/  IADD3 R52, P6, R47, R3, RZ ;  /* 0x000000032f347210 */ /* 0x001fe20007fde0ff */
[----:B------:R-:W-:-:S02]  /*8ec80*/  IMAD.MOV.U32 R47, RZ, RZ, R41 ;  /* 0x000000ffff2f7224 */ /* 0x000fc400078e0029 */
[----:B------:R-:W-:Y:S02]  /*8ec90*/  IMAD.MOV.U32 R41, RZ, RZ, R40 ;  /* 0x000000ffff297224 */ /* 0x000fe400078e0028 */
[----:B------:R-:W-:Y:S02]  /*8eca0*/  IMAD.MOV.U32 R40, RZ, RZ, R38 ;  /* 0x000000ffff287224 */ /* 0x000fe400078e0026 */
[----:B------:R-:W-:Y:S02]  /*8ecb0*/  IMAD.MOV.U32 R38, RZ, RZ, R39 ;  /* 0x000000ffff267224 */ /* 0x000fe400078e0027 */
[----:B------:R-:W-:Y:S02]  /*8ecc0*/  IMAD.MOV.U32 R39, RZ, RZ, R36 ;  /* 0x000000ffff277224 */ /* 0x000fe400078e0024 */
[----:B------:R-:W-:Y:S02]  /*8ecd0*/  IMAD.MOV.U32 R36, RZ, RZ, R37 ;  /* 0x000000ffff247224 */ /* 0x000fe400078e0025 */
[----:B------:R-:W-:-:S02]  /*8ece0*/  IMAD.MOV.U32 R37, RZ, RZ, R35 ;  /* 0x000000ffff257224 */ /* 0x000fc400078e0023 */
[----:B------:R-:W-:Y:S02]  /*8ecf0*/  IMAD.MOV.U32 R35, RZ, RZ, R34 ;  /* 0x000000ffff237224 */ /* 0x000fe400078e0022 */
[----:B------:R-:W-:Y:S02]  /*8ed00*/  IMAD.MOV.U32 R34, RZ, RZ, R33 ;  /* 0x000000ffff227224 */ /* 0x000fe400078e0021 */
[----:B------:R-:W-:Y:S02]  /*8ed10*/  IMAD.MOV.U32 R33, RZ, RZ, R31 ;  /* 0x000000ffff217224 */ /* 0x000fe400078e001f */
[----:B------:R-:W4:Y:S01]  /*8ed20*/  LDL.LU R31, [R1+0x1648] ;  /* 0x00164800011f7983 */ /* 0x000f220000300800 */
[C---:B------:R-:W-:Y:S02]  /*8ed30*/  IMAD.X R57, R8.reuse, 0x1, R4, P5 ;  /* 0x0000000108397824 */ /* 0x040fe400028e0604 */
[----:B------:R-:W-:Y:S01]  /*8ed40*/  IMAD.X R53, R8, 0x1, R5, P6 ;  /* 0x0000000108357824 */ /* 0x000fe200030e0605 */
[----:B------:R-:W-:-:S02]  /*8ed50*/  SHF.R.S32.HI R9, RZ, 0x1f, R45 ;  /* 0x0000001fff097819 */ /* 0x000fc4000001142d */
[----:B------:R-:W-:Y:S01]  /*8ed60*/  STL.64 [R1+0x1548], R56 ;  /* 0x0015483801007387 */ /* 0x000fe20000100a00 */
[----:B------:R-:W-:-:S03]  /*8ed70*/  IADD3 R60, P4, R45, R2, RZ ;  /* 0x000000022d3c7210 */ /* 0x000fc60007f9e0ff */
[----:B------:R0:W-:Y:S02]  /*8ed80*/  STL.64 [R1+0x1540], R52 ;  /* 0x0015403401007387 */ /* 0x0001e40000100a00 */
[----:B0-----:R-:W-:Y:S01]  /*8ed90*/  IADD3 R52, P6, R45, R3, RZ ;  /* 0x000000032d347210 */ /* 0x001fe20007fde0ff */
        /* <DEDUP_REMOVED lines=8> */
[----:B------:R-:W-:Y:S02]  /*8ee20*/  IMAD.MOV.U32 R34, RZ, RZ, R33 ;  /* 0x000000ffff227224 */ /* 0x000fe400078e0021 */
[----:B----4-:R-:W-:Y:S02]  /*8ee30*/  IMAD.MOV.U32 R33, RZ, RZ, R31 ;  /* 0x000000ffff217224 */ /* 0x010fe400078e001f */
[----:B------:R-:W4:Y:S01]  /*8ee40*/  LDL.LU R31, [R1+0x164c] ;  /* 0x00164c00011f7983 */ /* 0x000f220000300800 */
[----:B------:R-:W-:-:S02]  /*8ee50*/  IMAD.X R61, R9, 0x1, R4, P4 ;  /* 0x00000001093d7824 */ /* 0x000fc400020e0604 */
[----:B------:R-:W-:Y:S01]  /*8ee60*/  IMAD.X R53, R9, 0x1, R5, P6 ;  /* 0x0000000109357824 */ /* 0x000fe200030e0605 */
[----:B------:R-:W-:Y:S02]  /*8ee70*/  SHF.R.S32.HI R8, RZ, 0x1f, R49 ;  /* 0x0000001fff087819 */ /* 0x000fe40000011431 */
        /* <DEDUP_REMOVED lines=35> */
[----:B--2---:R-:W-:Y:S02]  /*8f0b0*/  SHF.R.S32.HI R8, RZ, 0x1f, R48 ;  /* 0x0000001fff087819 */ /* 0x004fe40000011430 */
        /* <DEDUP_REMOVED lines=14> */
[----:B------:R-:W2:Y:S01]  /*8f1a0*/  LDL.LU R31, [R1+0x1690] ;  /* 0x00169000011f7983 */ /* 0x000ea20000300800 */
[----:B------:R-:W-:-:S02]  /*8f1b0*/  IMAD.X R57, R8, 0x1, R4, P5 ;  /* 0x0000000108397824 */ /* 0x000fc400028e0604 */
[----:B------:R-:W-:Y:S01]  /*8f1c0*/  IMAD.X R53, R8, 0x1, R5, P6 ;  /* 0x0000000108357824 */ /* 0x000fe200030e0605 */
[----:B---3--:R-:W-:Y:S02]  /*8f1d0*/  SHF.R.S32.HI R9, RZ, 0x1f, R43 ;  /* 0x0000001fff097819 */ /* 0x008fe4000001142b */
        /* <DEDUP_REMOVED lines=13> */
[----:B--2---:R-:W-:Y:S02]  /*8f2b0*/  IMAD.MOV.U32 R33, RZ, RZ, R31 ;  /* 0x000000ffff217224 */ /* 0x004fe400078e001f */
[----:B------:R-:W2:Y:S01]  /*8f2c0*/  LDL.LU R31, [R1+0x6c0] ;  /* 0x0006c000011f7983 */ /* 0x000ea20000300800 */
        /* <DEDUP_REMOVED lines=708> */
[----:B------:R-:W-:Y:S01]  /*91f10*/  IMAD.X R61, R9, 0x1, R4, P4 ;  /* 0x00000001093d7824 */ /* 0x000fe200020e0604 */
[----:B0-----:R-:W-:Y:S01]  /*91f20*/  IADD3 R52, P6, R44, R3, RZ ;  /* 0x000000032c347210 */ /* 0x001fe20007fde0ff */
        /* <DEDUP_REMOVED lines=8> */
[----:B------:R-:W-:Y:S02]  /*91fb0*/  IMAD.MOV.U32 R34, RZ, RZ, R33 ;  /* 0x000000ffff227224 */ /* 0x000fe400078e0021 */
[----:B------:R-:W-:Y:S01]  /*91fc0*/  IMAD.X R53, R9, 0x1, R5, P6 ;  /* 0x0000000109357824 */ /* 0x000fe200030e0605 */
[----:B------:R-:W-:-:S02]  /*91fd0*/  SHF.R.S32.HI R8, RZ, 0x1f, R48 ;  /* 0x0000001fff087819 */ /* 0x000fc40000011430 */
[----:B------:R-:W-:-:S05]  /*91fe0*/  IADD3 R56, P5, R48, R2, RZ ;  /* 0x0000000230387210 */ /* 0x000fca0007fbe0ff */
[----:B------:R-:W-:Y:S01]  /*91ff0*/  IMAD.X R57, R8, 0x1, R4, P5 ;  /* 0x0000000108397824 */ /* 0x000fe200028e0604 */
[----:B------:R-:W-:Y:S01]  /*92000*/  SHF.R.S32.HI R9, RZ, 0x1f, R43 ;  /* 0x0000001fff097819 */ /* 0x000fe2000001142b */
[----:B--2---:R-:W-:Y:S02]  /*92010*/  IMAD.MOV.U32 R33, RZ, RZ, R31 ;  /* 0x000000ffff217224 */ /* 0x004fe400078e001f */
[----:B------:R-:W-:Y:S02]  /*92020*/  IMAD.MOV.U32 R31, RZ, RZ, R18 ;  /* 0x000000ffff1f7224 */ /* 0x000fe400078e0012 */
[----:B------:R-:W2:Y:S04]  /*92030*/  LDL.LU R18, [R1+0xe0] ;  /* 0x0000e00001127983 */ /* 0x000ea80000300800 */
[----:B------:R-:W-:Y:S04]  /*92040*/  STL.64 [R1+0x1848], R60 ;  /* 0x0018483c01007387 */ /* 0x000fe80000100a00 */
[----:B------:R0:W-:Y:S02]  /*92050*/  STL.64 [R1+0x1840], R52 ;  /* 0x0018403401007387 */ /* 0x0001e40000100a00 */
        /* <DEDUP_REMOVED lines=11> */
[----:B------:R-:W-:Y:S02]  /*92110*/  IMAD.X R53, R8, 0x1, R5, P6 ;  /* 0x0000000108357824 */ /* 0x000fe400030e0605 */
[----:B------:R-:W-:Y:S02]  /*92120*/  IMAD.MOV.U32 R31, RZ, RZ, R30 ;  /* 0x000000ffff1f7224 */ /* 0x000fe400078e001e */
[----:B------:R-:W-:-:S02]  /*92130*/  IMAD.MOV.U32 R30, RZ, RZ, R22 ;  /* 0x000000ffff1e7224 */ /* 0x000fc400078e0016 */
[----:B------:R-:W3:Y:S01]  /*92140*/  LDL.LU R22, [R1+0x2bd8] ;  /* 0x002bd80001167983 */ /* 0x000ee20000300800 */
[----:B------:R-:W-:-:S03]  /*92150*/  IADD3 R60, P4, R43, R2, RZ ;  /* 0x000000022b3c7210 */ /* 0x000fc60007f9e0ff */
[----:B------:R-:W-:Y:S04]  /*92160*/  STL.64 [R1+0x1850], R56 ;  /* 0x0018503801007387 */ /* 0x000fe80000100a00 */
[----:B------:R0:W-:Y:S01]  /*92170*/  STL.64 [R1+0x1838], R52 ;  /* 0x0018383401007387 */ /* 0x0001e20000100a00 */
[----:B------:R-:W-:Y:S01]  /*92180*/  IMAD.X R61, R9, 0x1, R4, P4 ;  /* 0x00000001093d7824 */ /* 0x000fe200020e0604 */
[----:B0-----:R-:W-:Y:S01]  /*92190*/  IADD3 R52, P6, R43, R3, RZ ;  /* 0x000000032b347210 */ /* 0x001fe20007fde0ff */
        /* <DEDUP_REMOVED lines=11> */
[----:B------:R-:W-:Y:S02]  /*92250*/  IMAD.X R53, R9, 0x1, R5, P6 ;  /* 0x0000000109357824 */ /* 0x000fe400030e0605 */
[----:B------:R-:W-:Y:S02]  /*92260*/  IMAD.MOV.U32 R30, RZ, RZ, R29 ;  /* 0x000000ffff1e7224 */ /* 0x000fe400078e001d */
[----:B------:R-:W-:Y:S02]  /*92270*/  IMAD.MOV.U32 R29, RZ, RZ, R15 ;  /* 0x000000ffff1d7224 */ /* 0x000fe400078e000f */
[----:B------:R-:W4:Y:S01]  /*92280*/  LDL.LU R15, [R1+0xd0] ;  /* 0x0000d000010f7983 */ /* 0x000f220000300800 */
[----:B------:R-:W-:-:S03]  /*92290*/  SHF.R.S32.HI R8, RZ, 0x1f, R47 ;  /* 0x0000001fff087819 */ /* 0x000fc6000001142f */
        /* <DEDUP_REMOVED lines=15> */
[C---:B------:R-:W-:Y:S02]  /*92390*/  IMAD.X R57, R8.reuse, 0x1, R4, P5 ;  /* 0x0000000108397824 */ /* 0x040fe400028e0604 */
[----:B------:R-:W-:Y:S02]  /*923a0*/  IMAD.MOV.U32 R30, RZ, RZ, R29 ;  /* 0x000000ffff1e7224 */ /* 0x000fe400078e001d */
[----:B------:R-:W-:Y:S02]  /*923b0*/  IMAD.X R53, R8, 0x1, R5, P6 ;  /* 0x0000000108357824 */ /* 0x000fe400030e0605 */
[----:B------:R-:W-:Y:S02]  /*923c0*/  IMAD.MOV.U32 R29, RZ, RZ, R28 ;  /* 0x000000ffff1d7224 */ /* 0x000fe400078e001c */
[----:B------:R-:W-:Y:S02]  /*923d0*/  IMAD.MOV.U32 R28, RZ, RZ, R13 ;  /* 0x000000ffff1c7224 */ /* 0x000fe400078e000d */
[----:B------:R-:W2:Y:S01]  /*923e0*/  LDL.LU R13, [R1+0x80] ;  /* 0x00008000010d7983 */ /* 0x000ea20000300800 */
[----:B------:R-:W-:-:S03]  /*923f0*/  SHF.R.S32.HI R9, RZ, 0x1f, R45 ;  /* 0x0000001fff097819 */ /* 0x000fc6000001142d */
[----:B------:R-:W-:Y:S01]  /*92400*/  STL.64 [R1+0x1868], R56 ;  /* 0x0018683801007387 */ /* 0x000fe20000100a00 */
[----:B------:R-:W-:-:S03]  /*92410*/  IADD3 R60, P4, R45, R2, RZ ;  /* 0x000000022d3c7210 */ /* 0x000fc60007f9e0ff */
[----:B------:R0:W-:Y:S01]  /*92420*/  STL.64 [R1+0x1878], R52 ;  /* 0x0018783401007387 */ /* 0x0001e20000100a00 */
[----:B------:R-:W-:Y:S02]  /*92430*/  SHF.R.S32.HI R8, RZ, 0x1f, R49 ;  /* 0x0000001fff087819 */ /* 0x000fe40000011431 */
[----:B0-----:R-:W-:Y:S01]  /*92440*/  IADD3 R52, P6, R45, R3, RZ ;  /* 0x000000032d347210 */ /* 0x001fe20007fde0ff */
[----:B------:R-:W-:Y:S02]  /*92450*/  IMAD.MOV.U32 R45, RZ, RZ, R41 ;  /* 0x000000ffff2d7224 */ /* 0x000fe400078e0029 */
[----:B------:R-:W-:Y:S02]  /*92460*/  IMAD.MOV.U32 R41, RZ, RZ, R40 ;  /* 0x000000ffff297224 */ /* 0x000fe400078e0028 */
[----:B------:R-:W-:Y:S02]  /*92470*/  IMAD.MOV.U32 R40, RZ, RZ, R38 ;  /* 0x000000ffff287224 */ /* 0x000fe400078e0026 */
[----:B------:R-:W-:-:S02]  /*92480*/  IMAD.MOV.U32 R38, RZ, RZ, R39 ;  /* 0x000000ffff267224 */ /* 0x000fc400078e0027 */
[----:B------:R-:W-:Y:S02]  /*92490*/  IMAD.MOV.U32 R39, RZ, RZ, R36 ;  /* 0x000000ffff277224 */ /* 0x000fe400078e0024 */
[----:B------:R-:W-:Y:S02]  /*924a0*/  IMAD.MOV.U32 R36, RZ, RZ, R37 ;  /* 0x000000ffff247224 */ /* 0x000fe400078e0025 */
[----:B------:R-:W-:Y:S01]  /*924b0*/  IMAD.MOV.U32 R37, RZ, RZ, R35 ;  /* 0x000000ffff257224 */ /* 0x000fe200078e0023 */
[----:B------:R-:W-:Y:S01]  /*924c0*/  IADD3 R56, P5, R49, R2, RZ ;  /* 0x0000000231387210 */ /* 0x000fe20007fbe0ff */
        /* <DEDUP_REMOVED lines=9> */
[----:B------:R-:W-:Y:S02]  /*92560*/  IMAD.X R53, R9, 0x1, R5, P6 ;  /* 0x0000000109357824 */ /* 0x000fe400030e0605 */
[----:B------:R-:W-:Y:S02]  /*92570*/  IMAD.MOV.U32 R40, RZ, RZ, R38 ;  /* 0x000000ffff287224 */ /* 0x000fe400078e0026 */
[----:B------:R-:W-:Y:S02]  /*92580*/  IMAD.MOV.U32 R28, RZ, RZ, R26 ;  /* 0x000000ffff1c7224 */ /* 0x000fe400078e001a */
[----:B------:R-:W-:Y:S01]  /*92590*/  IMAD.X R57, R8, 0x1, R4, P5 ;  /* 0x0000000108397824 */ /* 0x000fe200028e0604 */
[----:B------:R-:W3:Y:S01]  /*925a0*/  LDL.LU R26, [R1+0xc0] ;  /* 0x0000c000011a7983 */ /* 0x000ee20000300800 */
[----:B------:R-:W-:Y:S02]  /*925b0*/  IMAD.MOV.U32 R38, RZ, RZ, R39 ;  /* 0x000000ffff267224 */ /* 0x000fe400078e0027 */
[----:B------:R-:W-:Y:S01]  /*925c0*/  IMAD.MOV.U32 R39, RZ, RZ, R36 ;  /* 0x000000ffff277224 */ /* 0x000fe200078e0024 */
[----:B------:R-:W-:Y:S01]  /*925d0*/  STL.64 [R1+0x1890], R60 ;  /* 0x0018903c01007387 */ /* 0x000fe20000100a00 */
[----:B------:R-:W-:-:S02]  /*925e0*/  IMAD.MOV.U32 R36, RZ, RZ, R37 ;  /* 0x000000ffff247224 */ /* 0x000fc400078e0025 */
[----:B------:R-:W-:Y:S01]  /*925f0*/  IMAD.MOV.U32 R37, RZ, RZ, R35 ;  /* 0x000000ffff257224 */ /* 0x000fe200078e0023 */
[----:B------:R0:W-:Y:S01]  /*92600*/  STL.64 [R1+0x1888], R52 ;  /* 0x0018883401007387 */ /* 0x0001e20000100a00 */
[----:B------:R-:W-:Y:S02]  /*92610*/  IMAD.MOV.U32 R35, RZ, RZ, R29 ;  /* 0x000000ffff237224 */ /* 0x000fe400078e001d */
[----:B------:R-:W-:Y:S01]  /*92620*/  IMAD.MOV.U32 R29, RZ, RZ, R28 ;  /* 0x000000ffff1d7224 */ /* 0x000fe200078e001c */
[----:B------:R-:W-:Y:S04]  /*92630*/  STL.64 [R1+0x1898], R56 ;  /* 0x0018983801007387 */ /* 0x000fe80000100a00 */
[----:B------:R-:W4:Y:S01]  /*92640*/  LDL.LU R28, [R1+0x328] ;  /* 0x00032800011c7983 */ /* 0x000f220000300800 */
[----:B0-----:R-:W-:Y:S01]  /*92650*/  IADD3 R52, P6, R49, R3, RZ ;  /* 0x0000000331347210 */ /* 0x001fe20007fde0ff */
[----:B------:R-:W-:-:S02]  /*92660*/  IMAD.MOV.U32 R49, RZ, RZ, R41 ;  /* 0x000000ffff317224 */ /* 0x000fc400078e0029 */
[----:B------:R-:W-:Y:S02]  /*92670*/  IMAD.MOV.U32 R41, RZ, RZ, R40 ;  /* 0x000000ffff297224 */ /* 0x000fe400078e0028 */
[----:B------:R-:W-:Y:S02]  /*92680*/  IMAD.MOV.U32 R40, RZ, RZ, R38 ;  /* 0x000000ffff287224 */ /* 0x000fe400078e0026 */
[----:B------:R-:W-:Y:S02]  /*92690*/  IMAD.X R53, R8, 0x1, R5, P6 ;  /* 0x0000000108357824 */ /* 0x000fe400030e0605 */
[----:B------:R-:W-:Y:S02]  /*926a0*/  IMAD.MOV.U32 R38, RZ, RZ, R39 ;  /* 0x000000ffff267224 */ /* 0x000fe400078e0027 */
[----:B------:R-:W-:Y:S02]  /*926b0*/  IMAD.MOV.U32 R39, RZ, RZ, R36 ;  /* 0x000000ffff277224 */ /* 0x000fe400078e0024 */
[----:B------:R-:W-:-:S02]  /*926c0*/  IMAD.MOV.U32 R36, RZ, RZ, R37 ;  /* 0x000000ffff247224 */ /* 0x000fc400078e0025 */
[----:B------:R-:W-:Y:S01]  /*926d0*/  IMAD.MOV.U32 R37, RZ, RZ, R35 ;  /* 0x000000ffff257224 */ /* 0x000fe200078e0023 */
[----:B------:R0:W-:Y:S01]  /*926e0*/  STL.64 [R1+0x1880], R52 ;  /* 0x0018803401007387 */ /* 0x0001e20000100a00 */
[----:B----4-:R-:W-:Y:S02]  /*926f0*/  IMAD.MOV.U32 R35, RZ, RZ, R28 ;  /* 0x000000ffff237224 */ /* 0x010fe400078e001c */
[----:B------:R-:W-:Y:S02]  /*92700*/  IMAD.MOV.U32 R28, RZ, RZ, R20 ;  /* 0x000000ffff1c7224 */ /* 0x000fe400078e0014 */
[----:B------:R-:W4:Y:S01]  /*92710*/  LDL.LU R20, [R1+0x1934] ;  /* 0x0019340001147983 */ /* 0x000f220000300800 */
[----:B------:R-:W-:Y:S02]  /*92720*/  SHF.R.S32.HI R9, RZ, 0x1f, R44 ;  /* 0x0000001fff097819 */ /* 0x000fe4000001142c */
[C---:B------:R-:W-:Y:S02]  /*92730*/  IADD3 R60, P4, R44.reuse, R2, RZ ;  /* 0x000000022c3c7210 */ /* 0x040fe40007f9e0ff */
[----:B0-----:R-:W-:Y:S01]  /*92740*/  IADD3 R52, P6, R44, R3, RZ ;  /* 0x000000032c347210 */ /* 0x001fe20007fde0ff */
[----:B------:R-:W-:-:S02]  /*92750*/  IMAD.MOV.U32 R44, RZ, RZ, R41 ;  /* 0x000000ffff2c7224 */ /* 0x000fc400078e0029 */
[----:B------:R-:W-:Y:S02]  /*92760*/  IMAD.MOV.U32 R41, RZ, RZ, R40 ;  /* 0x000000ffff297224 */ /* 0x000fe400078e0028 */
[C---:B------:R-:W-:Y:S02]  /*92770*/  IMAD.X R61, R9.reuse, 0x1, R4, P4 ;  /* 0x00000001093d7824 */ /* 0x040fe400020e0604 */
[----:B------:R-:W-:Y:S02]  /*92780*/  IMAD.MOV.U32 R40, RZ, RZ, R38 ;  /* 0x000000ffff287224 */ /* 0x000fe400078e0026 */
[----:B------:R-:W-:Y:S02]  /*92790*/  IMAD.X R53, R9, 0x1, R5, P6 ;  /* 0x0000000109357824 */ /* 0x000fe400030e0605 */
[----:B------:R-:W-:Y:S02]  /*927a0*/  IMAD.MOV.U32 R38, RZ, RZ, R39 ;  /* 0x000000ffff267224 */ /* 0x000fe400078e0027 */
[----:B------:R-:W-:-:S02]  /*927b0*/  IMAD.MOV.U32 R39, RZ, RZ, R36 ;  /* 0x000000ffff277224 */ /* 0x000fc400078e0024 */
[----:B------:R-:W-:Y:S01]  /*927c0*/  IMAD.MOV.U32 R36, RZ, RZ, R37 ;  /* 0x000000ffff247224 */ /* 0x000fe200078e0025 */
[----:B------:R-:W-:Y:S01]  /*927d0*/  STL.64 [R1+0x18a0], R60 ;  /* 0x0018a03c01007387 */ /* 0x000fe20000100a00 */
[----:B------:R-:W-:-:S03]  /*927e0*/  IMAD.MOV.U32 R37, RZ, RZ, R35 ;  /* 0x000000ffff257224 */ /* 0x000fc600078e0023 */
        /* <DEDUP_REMOVED lines=26> */
[----:B------:R-:W-:Y:S02]  /*92990*/  IMAD.X R61, R9, 0x1, R4, P4 ;  /* 0x00000001093d7824 */ /* 0x000fe400020e0604 */
[----:B------:R-:W-:Y:S02]  /*929a0*/  IMAD.MOV.U32 R40, RZ, RZ, R38 ;  /* 0x000000ffff287224 */ /* 0x000fe400078e0026 */
[----:B------:R-:W-:Y:S02]  /*929b0*/  IMAD.MOV.U32 R38, RZ, RZ, R39 ;  /* 0x000000ffff267224 */ /* 0x000fe400078e0027 */
[----:B------:R-:W-:Y:S02]  /*929c0*/  IMAD.MOV.U32 R39, RZ, RZ, R36 ;  /* 0x000000ffff277224 */ /* 0x000fe400078e0024 */
[----:B------:R-:W-:Y:S01]  /*929d0*/  IMAD.MOV.U32 R36, RZ, RZ, R37 ;  /* 0x000000ffff247224 */ /* 0x000fe200078e0025 */
[----:B------:R-:W-:Y:S01]  /*929e0*/  STL.64 [R1+0x18d8], R60 ;  /* 0x0018d83c01007387 */ /* 0x000fe20000100a00 */
[----:B------:R-:W-:-:S02]  /*929f0*/  IMAD.MOV.U32 R37, RZ, RZ, R35 ;  /* 0x000000ffff257224 */ /* 0x000fc400078e0023 */
[----:B----4-:R-:W-:Y:S02]  /*92a00*/  IMAD.MOV.U32 R35, RZ, RZ, R11 ;  /* 0x000000ffff237224 */ /* 0x010fe400078e000b */
[----:B------:R-:W4:Y:S01]  /*92a10*/  LDL.LU R11, [R1+0x340] ;  /* 0x00034000010b7983 */ /* 0x000f220000300800 */
[----:B------:R-:W-:Y:S01]  /*92a20*/  IMAD.X R53, R9, 0x1, R5, P6 ;  /* 0x0000000109357824 */ /* 0x000fe200030e0605 */
[----:B------:R-:W-:Y:S02]  /*92a30*/  SHF.R.S32.HI R8, RZ, 0x1f, R47 ;  /* 0x0000001fff087819 */ /* 0x000fe4000001142f */
[C---:B------:R-:W-:Y:S02]  /*92a40*/  IADD3 R56, P5, R47.reuse, R2, RZ ;  /* 0x000000022f387210 */ /* 0x040fe40007fbe0ff */
[----:B------:R0:W-:Y:S03]  /*92a50*/  STL.64 [R1+0x18d0], R52 ;  /* 0x0018d03401007387 */ /* 0x0001e60000100a00 */
[----:B------:R-:W-:Y:S01]  /*92a60*/  IMAD.X R57, R8, 0x1, R4, P5 ;  /* 0x0000000108397824 */ /* 0x000fe200028e0604 */
[----:B0-----:R-:W-:Y:S01]  /*92a70*/  IADD3 R52, P6, R47, R3, RZ ;  /* 0x000000032f347210 */ /* 0x001fe20007fde0ff */
[----:B------:R-:W-:-:S02]  /*92a80*/  IMAD.MOV.U32 R47, RZ, RZ, R41 ;  /* 0x000000ffff2f7224 */ /* 0x000fc400078e0029 */
[----:B------:R-:W-:Y:S02]  /*92a90*/  IMAD.MOV.U32 R41, RZ, RZ, R40 ;  /* 0x000000ffff297224 */ /* 0x000fe400078e0028 */
[----:B------:R-:W-:Y:S02]  /*92aa0*/  IMAD.MOV.U32 R40, RZ, RZ, R38 ;  /* 0x000000ffff287224 */ /* 0x000fe400078e0026 */
[----:B------:R-:W-:Y:S02]  /*92ab0*/  IMAD.MOV.U32 R38, RZ, RZ, R39 ;  /* 0x000000ffff267224 */ /* 0x000fe400078e0027 */
[----:B------:R-:W-:Y:S02]  /*92ac0*/  IMAD.MOV.U32 R39, RZ, RZ, R36 ;  /* 0x000000ffff277224 */ /* 0x000fe400078e0024 */
[----:B------:R-:W-:Y:S02]  /*92ad0*/  IMAD.X R53, R8, 0x1, R5, P6 ;  /* 0x0000000108357824 */ /* 0x000fe400030e0605 */
[----:B------:R-:W-:Y:S01]  /*92ae0*/  IMAD.MOV.U32 R36, RZ, RZ, R37 ;  /* 0x000000ffff247224 */ /* 0x000fe200078e0025 */
[----:B------:R0:W-:Y:S01]  /*92af0*/  STL.64 [R1+0x18e0], R56 ;  /* 0x0018e03801007387 */ /* 0x0001e20000100a00 */
[----:B------:R-:W-:Y:S01]  /*92b00*/  IMAD.MOV.U32 R37, RZ, RZ, R35 ;  /* 0x000000ffff257224 */ /* 0x000fe200078e0023 */
[----:B------:R-:W-:-:S02]  /*92b10*/  SHF.R.S32.HI R9, RZ, 0x1f, R45 ;  /* 0x0000001fff097819 */ /* 0x000fc4000001142d */
[----:B------:R-:W-:-:S05]  /*92b20*/  IADD3 R60, P4, R45, R2, RZ ;  /* 0x000000022d3c7210 */ /* 0x000fca0007f9e0ff */
[----:B------:R-:W-:Y:S01]  /*92b30*/  IMAD.X R61, R9, 0x1, R4, P4 ;  /* 0x00000001093d7824 */ /* 0x000fe200020e0604 */
[----:B------:R-:W-:Y:S02]  /*92b40*/  SHF.R.S32.HI R8, RZ, 0x1f, R51 ;  /* 0x0000001fff087819 */ /* 0x000fe40000011433 */
[----:B0-----:R-:W-:-:S05]  /*92b50*/  IADD3 R56, P5, R51, R2, RZ ;  /* 0x0000000233387210 */ /* 0x001fca0007fbe0ff */
[----:B------:R-:W-:Y:S02]  /*92b60*/  IMAD.X R57, R8, 0x1, R4, P5 ;  /* 0x0000000108397824 */ /* 0x000fe400028e0604 */
[----:B----4-:R-:W-:Y:S02]  /*92b70*/  IMAD.MOV.U32 R35, RZ, RZ, R11 ;  /* 0x000000ffff237224 */ /* 0x010fe400078e000b */
[----:B------:R-:W4:Y:S04]  /*92b80*/  LDL.LU R11, [R1+0x50] ;  /* 0x00005000010b7983 */ /* 0x000f280000300800 */
        /* <DEDUP_REMOVED lines=8> */
[----:B------:R-:W-:-:S02]  /*92c10*/  IMAD.X R53, R9, 0x1, R5, P6 ;  /* 0x0000000109357824 */ /* 0x000fc400030e0605 */
[----:B------:R-:W-:Y:S02]  /*92c20*/  IMAD.MOV.U32 R37, RZ, RZ, R35 ;  /* 0x000000ffff257224 */ /* 0x000fe400078e0023 */
[----:B------:R-:W-:Y:S02]  /*92c30*/  IMAD.MOV.U32 R35, RZ, RZ, R23 ;  /* 0x000000ffff237224 */ /* 0x000fe400078e0017 */
[----:B------:R-:W2:Y:S04]  /*92c40*/  LDL.LU R23, [R1+0x2c8] ;  /* 0x0002c80001177983 */ /* 0x000ea80000300800 */
[----:B------:R-:W-:Y:S04]  /*92c50*/  STL.64 [R1+0x18e8], R60 ;  /* 0x0018e83c01007387 */ /* 0x000fe80000100a00 */
[----:B------:R0:W-:Y:S01]  /*92c60*/  STL.64 [R1+0x18f8], R52 ;  /* 0x0018f83401007387 */ /* 0x0001e20000100a00 */
[----:B------:R-:W-:-:S02]  /*92c70*/  SHF.R.S32.HI R9, RZ, 0x1f, R49 ;  /* 0x0000001fff097819 */ /* 0x000fc40000011431 */
[----:B0-----:R-:W-:Y:S01]  /*92c80*/  IADD3 R52, P6, R51, R3, RZ ;  /* 0x0000000333347210 */ /* 0x001fe20007fde0ff */
[----:B------:R0:W-:Y:S04]  /*92c90*/  STL.64 [R1+0x18f0], R56 ;  /* 0x0018f03801007387 */ /* 0x0001e80000100a00 */
[----:B------:R-:W-:Y:S01]  /*92ca0*/  IMAD.X R53, R8, 0x1, R5, P6 ;  /* 0x0000000108357824 */ /* 0x000fe200030e0605 */
[----:B------:R-:W-:-:S04]  /*92cb0*/  IADD3 R60, P4, R49, R2, RZ ;  /* 0x00000002313c7210 */ /* 0x000fc80007f9e0ff */
[----:B------:R1:W-:Y:S01]  /*92cc0*/  STL.64 [R1+0x1900], R52 ;  /* 0x0019003401007387 */ /* 0x0003e20000100a00 */
[----:B------:R-:W-:Y:S01]  /*92cd0*/  IMAD.X R61, R9, 0x1, R4, P4 ;  /* 0x00000001093d7824 */ /* 0x000fe200020e0604 */
[----:B------:R-:W-:Y:S02]  /*92ce0*/  SHF.R.S32.HI R8, RZ, 0x1f, R44 ;  /* 0x0000001fff087819 */ /* 0x000fe4000001142c */
[----:B0-----:R-:W-:Y:S02]  /*92cf0*/  IADD3 R56, P5, R44, R2, RZ ;  /* 0x000000022c387210 */ /* 0x001fe40007fbe0ff */
[----:B-1----:R-:W-:Y:S01]  /*92d00*/  IADD3 R52, P6, R49, R3, RZ ;  /* 0x0000000331347210 */ /* 0x002fe20007fde0ff */
[----:B------:R-:W-:Y:S04]  /*92d10*/  STL.64 [R1+0x1918], R60 ;  /* 0x0019183c01007387 */ /* 0x000fe80000100a00 */
[----:B------:R-:W-:-:S02]  /*92d20*/  IMAD.X R53, R9, 0x1, R5, P6 ;  /* 0x0000000109357824 */ /* 0x000fc400030e0605 */
[----:B------:R-:W-:-:S03]  /*92d30*/  IMAD.X R57, R8, 0x1, R4, P5 ;  /* 0x0000000108397824 */ /* 0x000fc600028e0604 */
[----:B------:R0:W-:Y:S01]  /*92d40*/  STL.64 [R1+0x1910], R52 ;  /* 0x0019103401007387 */ /* 0x0001e20000100a00 */
[----:B------:R-:W-:-:S03]  /*92d50*/  SHF.R.S32.HI R9, RZ, 0x1f, R48 ;  /* 0x0000001fff097819 */ /* 0x000fc60000011430 */
[----:B------:R1:W-:Y:S01]  /*92d60*/  STL.64 [R1+0x1920], R56 ;  /* 0x0019203801007387 */ /* 0x0003e20000100a00 */
[-C--:B0-----:R-:W-:Y:S01]  /*92d70*/  IADD3 R52, P6, R44, R3.reuse, RZ ;  /* 0x000000032c347210 */ /* 0x081fe20007fde0ff */
[----:B------:R-:W-:Y:S02]  /*92d80*/  IMAD.MOV.U32 R44, RZ, RZ, R41 ;  /* 0x000000ffff2c7224 */ /* 0x000fe400078e0029 */
[----:B------:R-:W-:Y:S01]  /*92d90*/  IMAD.MOV.U32 R41, RZ, RZ, R40 ;  /* 0x000000ffff297224 */ /* 0x000fe200078e0028 */
[----:B-1----:R-:W-:Y:S01]  /*92da0*/  IADD3 R56, P4, R48, R2, RZ ;  /* 0x0000000230387210 */ /* 0x002fe20007f9e0ff */
[----:B------:R-:W-:Y:S02]  /*92db0*/  IMAD.MOV.U32 R40, RZ, RZ, R38 ;  /* 0x000000ffff287224 */ /* 0x000fe400078e0026 */
[----:B------:R-:W-:Y:S01]  /*92dc0*/  IMAD.X R53, R8, 0x1, R5, P6 ;  /* 0x0000000108357824 */ /* 0x000fe200030e0605 */
[----:B------:R-:W-:Y:S01]  /*92dd0*/  IADD3 R48, P6, R48, R3, RZ ;  /* 0x0000000330307210 */ /* 0x000fe20007fde0ff */
[----:B------:R-:W-:-:S02]  /*92de0*/  IMAD.MOV.U32 R38, RZ, RZ, R39 ;  /* 0x000000ffff267224 */ /* 0x000fc400078e0027 */
[----:B------:R-:W-:Y:S02]  /*92df0*/  IMAD.MOV.U32 R39, RZ, RZ, R36 ;  /* 0x000000ffff277224 */ /* 0x000fe400078e0024 */
[----:B------:R-:W-:Y:S02]  /*92e00*/  IMAD.MOV.U32 R36, RZ, RZ, R37 ;  /* 0x000000ffff247224 */ /* 0x000fe400078e0025 */
[----:B------:R-:W-:Y:S02]  /*92e10*/  IMAD.MOV.U32 R37, RZ, RZ, R35 ;  /* 0x000000ffff257224 */ /* 0x000fe400078e0023 */
[----:B------:R-:W-:Y:S02]  /*92e20*/  IMAD.MOV.U32 R35, RZ, RZ, R34 ;  /* 0x000000ffff237224 */ /* 0x000fe400078e0022 */
[----:B------:R-:W-:Y:S02]  /*92e30*/  IMAD.X R57, R9, 0x1, R4, P4 ;  /* 0x0000000109397824 */ /* 0x000fe400020e0604 */
[----:B------:R-:W-:-:S02]  /*92e40*/  IMAD.MOV.U32 R34, RZ, RZ, R30 ;  /* 0x000000ffff227224 */ /* 0x000fc400078e001e */
[----:B------:R-:W-:Y:S02]  /*92e50*/  IMAD.X R49, R9, 0x1, R5, P6 ;  /* 0x0000000109317824 */ /* 0x000fe400030e0605 */
[----:B------:R-:W-:Y:S02]  /*92e60*/  IMAD.MOV.U32 R30, RZ, RZ, R15 ;  /* 0x000000ffff1e7224 */ /* 0x000fe400078e000f */
[----:B------:R-:W4:Y:S01]  /*92e70*/  LDL.LU R15, [R1+0x30] ;  /* 0x00003000010f7983 */ /* 0x000f220000300800 */
[----:B------:R-:W-:-:S03]  /*92e80*/  SHF.R.S32.HI R8, RZ, 0x1f, R43 ;  /* 0x0000001fff087819 */ /* 0x000fc6000001142b */
[----:B------:R0:W-:Y:S04]  /*92e90*/  STL.64 [R1+0x1908], R52 ;  /* 0x0019083401007387 */ /* 0x0001e80000100a00 */
[----:B------:R-:W-:Y:S04]  /*92ea0*/  STL.64 [R1+0x1928], R56 ;  /* 0x0019283801007387 */ /* 0x000fe80000100a00 */
[----:B------:R1:W-:Y:S01]  /*92eb0*/  STL.64 [R1+0x1940], R48 ;  /* 0x0019403001007387 */ /* 0x0003e20000100a00 */
[C---:B0-----:R-:W-:Y:S02]  /*92ec0*/  IADD3 R52, P5, R43.reuse, R2, RZ ;  /* 0x000000022b347210 */ /* 0x041fe40007fbe0ff */
[----:B-1----:R-:W-:Y:S01]  /*92ed0*/  IADD3 R48, P6, R43, R3, RZ ;  /* 0x000000032b307210 */ /* 0x002fe20007fde0ff */
[----:B------:R-:W-:-:S02]  /*92ee0*/  IMAD.MOV.U32 R43, RZ, RZ, R41 ;  /* 0x000000ffff2b7224 */ /* 0x000fc400078e0029 */
[----:B------:R-:W-:Y:S02]  /*92ef0*/  IMAD.MOV.U32 R41, RZ, RZ, R40 ;  /* 0x000000ffff297224 */ /* 0x000fe400078e0028 */
[----:B------:R-:W-:Y:S02]  /*92f00*/  IMAD.MOV.U32 R40, RZ, RZ, R38 ;  /* 0x000000ffff287224 */ /* 0x000fe400078e0026 */
[----:B------:R-:W-:Y:S02]  /*92f10*/  IMAD.MOV.U32 R38, RZ, RZ, R39 ;  /* 0x000000ffff267224 */ /* 0x000fe400078e0027 */
[----:B------:R-:W-:Y:S02]  /*92f20*/  IMAD.X R53, R8, 0x1, R4, P5 ;  /* 0x0000000108357824 */ /* 0x000fe400028e0604 */
[----:B------:R-:W-:Y:S02]  /*92f30*/  IMAD.MOV.U32 R39, RZ, RZ, R36 ;  /* 0x000000ffff277224 */ /* 0x000fe400078e0024 */
[----:B------:R-:W-:-:S02]  /*92f40*/  IMAD.MOV.U32 R36, RZ, RZ, R37 ;  /* 0x000000ffff247224 */ /* 0x000fc400078e0025 */
[----:B------:R-:W-:Y:S02]  /*92f50*/  IMAD.MOV.U32 R37, RZ, RZ, R35 ;  /* 0x000000ffff257224 */ /* 0x000fe400078e0023 */
[----:B------:R-:W-:Y:S01]  /*92f60*/  IMAD.MOV.U32 R35, RZ, RZ, R34 ;  /* 0x000000ffff237224 */ /* 0x000fe200078e0022 */
[----:B------:R0:W-:Y:S01]  /*92f70*/  STL.64 [R1+0x1938], R52 ;  /* 0x0019383401007387 */ /* 0x0001e20000100a00 */
[----:B------:R-:W-:Y:S01]  /*92f80*/  IMAD.MOV.U32 R34, RZ, RZ, R29 ;  /* 0x000000ffff227224 */ /* 0x000fe200078e001d */
[C---:B------:R-:W-:Y:S01]  /*92f90*/  IADD3 R56, P4, R47.reuse, R2, RZ ;  /* 0x000000022f387210 */ /* 0x040fe20007f9e0ff */
[----:B------:R-:W-:Y:S01]  /*92fa0*/  IMAD.MOV.U32 R29, RZ, RZ, R10 ;  /* 0x000000ffff1d7224 */ /* 0x000fe200078e000a */
[----:B------:R-:W-:Y:S01]  /*92fb0*/  SHF.R.S32.HI R10, RZ, 0x1f, R47 ;  /* 0x0000001fff0a7819 */ /* 0x000fe2000001142f */
[----:B------:R-:W-:Y:S01]  /*92fc0*/  IMAD.X R49, R8, 0x1, R5, P6 ;  /* 0x0000000108317824 */ /* 0x000fe200030e0605 */
[----:B0-----:R-:W-:Y:S01]  /*92fd0*/  IADD3 R52, P6, R47, R3, RZ ;  /* 0x000000032f347210 */ /* 0x001fe20007fde0ff */
[----:B------:R-:W-:-:S02]  /*92fe0*/  IMAD.MOV.U32 R47, RZ, RZ, R43 ;  /* 0x000000ffff2f7224 */ /* 0x000fc400078e002b */
[----:B------:R-:W-:Y:S02]  /*92ff0*/  IMAD.MOV.U32 R43, RZ, RZ, R41 ;  /* 0x000000ffff2b7224 */ /* 0x000fe400078e0029 */
[----:B------:R-:W-:Y:S02]  /*93000*/  IMAD.MOV.U32 R41, RZ, RZ, R40 ;  /* 0x000000ffff297224 */ /* 0x000fe400078e0028 */
[----:B------:R-:W-:Y:S02]  /*93010*/  IMAD.MOV.U32 R40, RZ, RZ, R38 ;  /* 0x000000ffff287224 */ /* 0x000fe400078e0026 */
[----:B------:R-:W-:Y:S02]  /*93020*/  IMAD.MOV.U32 R38, RZ, RZ, R39 ;  /* 0x000000ffff267224 */ /* 0x000fe400078e0027 */
[----:B------:R-:W-:Y:S02]  /*93030*/  IMAD.MOV.U32 R39, RZ, RZ, R36 ;  /* 0x000000ffff277224 */ /* 0x000fe400078e0024 */
[----:B------:R-:W-:Y:S01]  /*93040*/  IMAD.MOV.U32 R36, RZ, RZ, R35 ;  /* 0x000000ffff247224 */ /* 0x000fe200078e0023 */
[----:B------:R0:W-:Y:S01]  /*93050*/  STL.64 [R1+0x1948], R48 ;  /* 0x0019483001007387 */ /* 0x0001e20000100a00 */
[----:B------:R-:W-:-:S02]  /*93060*/  IMAD.MOV.U32 R35, RZ, RZ, R34 ;  /* 0x000000ffff237224 */ /* 0x000fc400078e0022 */
[----:B------:R-:W-:Y:S02]  /*93070*/  IMAD.MOV.U32 R34, RZ, RZ, R29 ;  /* 0x000000ffff227224 */ /* 0x000fe400078e001d */
[----:B------:R-:W3:Y:S01]  /*93080*/  LDL.LU R29, [R1+0x308] ;  /* 0x00030800011d7983 */ /* 0x000ee20000300800 */
[----:B------:R-:W-:Y:S01]  /*93090*/  IMAD.X R57, R10, 0x1, R4, P4 ;  /* 0x000000010a397824 */ /* 0x000fe200020e0604 */
[----:B------:R-:W-:-:S04]  /*930a0*/  SHF.R.S32.HI R9, RZ, 0x1f, R45 ;  /* 0x0000001fff097819 */ /* 0x000fc8000001142d */
[----:B------:R1:W-:Y:S01]  /*930b0*/  STL.64 [R1+0x1960], R56 ;  /* 0x0019603801007387 */ /* 0x0003e20000100a00 */
[----:B0-----:R-:W-:Y:S01]  /*930c0*/  IADD3 R48, P5, R45, R2, RZ ;  /* 0x000000022d307210 */ /* 0x001fe20007fbe0ff */
[----:B------:R-:W-:-:S04]  /*930d0*/  IMAD.X R53, R10, 0x1, R5, P6 ;  /* 0x000000010a357824 */ /* 0x000fc800030e0605 */
[----:B------:R-:W-:Y:S01]  /*930e0*/  IMAD.X R49, R9, 0x1, R4, P5 ;  /* 0x0000000109317824 */ /* 0x000fe200028e0604 */
[----:B-1----:R-:W-:Y:S01]  /*930f0*/  IADD3 R56, P4, R45, R3, RZ ;  /* 0x000000032d387210 */ /* 0x002fe20007f9e0ff */
[----:B------:R-:W-:Y:S02]  /*93100*/  IMAD.MOV.U32 R45, RZ, RZ, R43 ;  /* 0x000000ffff2d7224 */ /* 0x000fe400078e002b */
[----:B------:R-:W-:Y:S02]  /*93110*/  IMAD.MOV.U32 R43, RZ, RZ, R41 ;  /* 0x000000ffff2b7224 */ /* 0x000fe400078e0029 */
[----:B------:R-:W-:Y:S02]  /*93120*/  IMAD.MOV.U32 R41, RZ, RZ, R40 ;  /* 0x000000ffff297224 */ /* 0x000fe400078e0028 */
[----:B------:R-:W-:Y:S02]  /*93130*/  IMAD.MOV.U32 R40, RZ, RZ, R38 ;  /* 0x000000ffff287224 */ /* 0x000fe400078e0026 */
[----:B------:R-:W-:-:S02]  /*93140*/  IMAD.MOV.U32 R38, RZ, RZ, R39 ;  /* 0x000000ffff267224 */ /* 0x000fc400078e0027 */
[----:B------:R-:W-:Y:S02]  /*93150*/  IMAD.MOV.U32 R39, RZ, RZ, R36 ;  /* 0x000000ffff277224 */ /* 0x000fe400078e0024 */
[----:B------:R-:W-:Y:S01]  /*93160*/  IMAD.MOV.U32 R36, RZ, RZ, R35 ;  /* 0x000000ffff247224 */ /* 0x000fe200078e0023 */
[----:B------:R0:W-:Y:S01]  /*93170*/  STL.64 [R1+0x1958], R52 ;  /* 0x0019583401007387 */ /* 0x0001e20000100a00 */
[----:B------:R-:W-:-:S03]  /*93180*/  IMAD.MOV.U32 R35, RZ, RZ, R34 ;  /* 0x000000ffff237224 */ /* 0x000fc600078e0022 */
[----:B------:R1:W-:Y:S01]  /*93190*/  STL.64 [R1+0x1968], R48 ;  /* 0x0019683001007387 */ /* 0x0003e20000100a00 */
[----:B---3--:R-:W-:Y:S02]  /*931a0*/  IMAD.MOV.U32 R34, RZ, RZ, R29 ;  /* 0x000000ffff227224 */ /* 0x008fe400078e001d */
[----:B------:R-:W-:Y:S02]  /*931b0*/  IMAD.MOV.U32 R29, RZ, RZ, R28 ;  /* 0x000000ffff1d7224 */ /* 0x000fe400078e001c */
[----:B------:R-:W3:Y:S01]  /*931c0*/  LDL.LU R28, [R1+0x304] ;  /* 0x00030400011c7983 */ /* 0x000ee20000300800 */
[----:B------:R-:W-:Y:S02]  /*931d0*/  SHF.R.S32.HI R8, RZ, 0x1f, R45 ;  /* 0x0000001fff087819 */ /* 0x000fe4000001142d */
[----:B0-----:R-:W-:Y:S01]  /*931e0*/  IADD3 R52, P5, R45, R2, RZ ;  /* 0x000000022d347210 */ /* 0x001fe20007fbe0ff */
[----:B------:R-:W-:Y:S01]  /*931f0*/  IMAD.X R57, R9, 0x1, R5, P4 ;  /* 0x0000000109397824 */ /* 0x000fe200020e0605 */
[----:B-1----:R-:W-:Y:S01]  /*93200*/  IADD3 R48, P6, R45, R3, RZ ;  /* 0x000000032d307210 */ /* 0x002fe20007fde0ff */
[----:B------:R-:W-:-:S02]  /*93210*/  IMAD.MOV.U32 R45, RZ, RZ, R43 ;  /* 0x000000ffff2d7224 */ /* 0x000fc400078e002b */
[C---:B------:R-:W-:Y:S02]  /*93220*/  IMAD.X R53, R8.reuse, 0x1, R4, P5 ;  /* 0x0000000108357824 */ /* 0x040fe400028e0604 */
[----:B------:R-:W-:Y:S01]  /*93230*/  IMAD.MOV.U32 R43, RZ, RZ, R41 ;  /* 0x000000ffff2b7224 */ /* 0x000fe200078e0029 */
[----:B------:R0:W-:Y:S01]  /*93240*/  STL.64 [R1+0x1950], R56 ;  /* 0x0019503801007387 */ /* 0x0001e20000100a00 */
[----:B------:R-:W-:Y:S02]  /*93250*/  IMAD.MOV.U32 R41, RZ, RZ, R40 ;  /* 0x000000ffff297224 */ /* 0x000fe400078e0028 */
[----:B------:R-:W-:Y:S01]  /*93260*/  IMAD.MOV.U32 R40, RZ, RZ, R38 ;  /* 0x000000ffff287224 */ /* 0x000fe200078e0026 */
[----:B------:R1:W-:Y:S01]  /*93270*/  STL.64 [R1+0x1980], R52 ;  /* 0x0019803401007387 */ /* 0x0003e20000100a00 */
[----:B------:R-:W-:Y:S01]  /*93280*/  IMAD.X R49, R8, 0x1, R5, P6 ;  /* 0x0000000108317824 */ /* 0x000fe200030e0605 */
[----:B------:R-:W-:Y:S01]  /*93290*/  SHF.R.S32.HI R8, RZ, 0x1f, R45 ;  /* 0x0000001fff087819 */ /* 0x000fe2000001142d */
[----:B------:R-:W-:-:S02]  /*932a0*/  IMAD.MOV.U32 R38, RZ, RZ, R39 ;  /* 0x000000ffff267224 */ /* 0x000fc400078e0027 */
[----:B------:R-:W-:Y:S02]  /*932b0*/  IMAD.MOV.U32 R39, RZ, RZ, R36 ;  /* 0x000000ffff277224 */ /* 0x000fe400078e0024 */
[----:B------:R-:W-:Y:S01]  /*932c0*/  IMAD.MOV.U32 R36, RZ, RZ, R35 ;  /* 0x000000ffff247224 */ /* 0x000fe200078e0023 */
[C---:B0-----:R-:W-:Y:S01]  /*932d0*/  IADD3 R56, P5, R45.reuse, R2, RZ ;  /* 0x000000022d387210 */ /* 0x041fe20007fbe0ff */
[----:B------:R-:W-:Y:S01]  /*932e0*/  IMAD.MOV.U32 R35, RZ, RZ, R34 ;  /* 0x000000ffff237224 */ /* 0x000fe200078e0022 */
[----:B-1----:R-:W-:Y:S01]  /*932f0*/  IADD3 R52, P6, R45, R3, RZ ;  /* 0x000000032d347210 */ /* 0x002fe20007fde0ff */
[----:B------:R-:W-:Y:S02]  /*93300*/  IMAD.MOV.U32 R45, RZ, RZ, R43 ;  /* 0x000000ffff2d7224 */ /* 0x000fe400078e002b */
[----:B------:R-:W-:Y:S02]  /*93310*/  IMAD.MOV.U32 R43, RZ, RZ, R41 ;  /* 0x000000ffff2b7224 */ /* 0x000fe400078e0029 */
[----:B------:R-:W-:-:S02]  /*93320*/  IMAD.MOV.U32 R41, RZ, RZ, R40 ;  /* 0x000000ffff297224 */ /* 0x000fc400078e0028 */
[----:B------:R-:W-:Y:S02]  /*93330*/  IMAD.MOV.U32 R40, RZ, RZ, R38 ;  /* 0x000000ffff287224 */ /* 0x000fe400078e0026 */
[----:B------:R-:W-:Y:S01]  /*93340*/  IMAD.MOV.U32 R38, RZ, RZ, R39 ;  /* 0x000000ffff267224 */ /* 0x000fe200078e0027 */
[----:B------:R0:W-:Y:S01]  /*93350*/  STL.64 [R1+0x1998], R48 ;  /* 0x0019983001007387 */ /* 0x0001e20000100a00 */
[----:B------:R-:W-:Y:S02]  /*93360*/  IMAD.MOV.U32 R39, RZ, RZ, R36 ;  /* 0x000000ffff277224 */ /* 0x000fe400078e0024 */
[----:B------:R-:W-:Y:S02]  /*93370*/  IMAD.MOV.U32 R36, RZ, RZ, R35 ;  /* 0x000000ffff247224 */ /* 0x000fe400078e0023 */
[----:B---3--:R-:W-:Y:S02]  /*93380*/  IMAD.MOV.U32 R34, RZ, RZ, R28 ;  /* 0x000000ffff227224 */ /* 0x008fe400078e001c */
[----:B------:R-:W-:-:S02]  /*93390*/  IMAD.MOV.U32 R28, RZ, RZ, R19 ;  /* 0x000000ffff1c7224 */ /* 0x000fc400078e0013 */
[----:B------:R-:W3:Y:S01]  /*933a0*/  LDL.LU R19, [R1+0x2c4] ;  /* 0x0002c40001137983 */ /* 0x000ee20000300800 */
[----:B------:R-:W-:-:S03]  /*933b0*/  IMAD.MOV.U32 R35, RZ, RZ, R34 ;  /* 0x000000ffff237224 */ /* 0x000fc600078e0022 */
[----:B------:R-:W2:Y:S01]  /*933c0*/  LDL.LU R34, [R1+0x2e8] ;  /* 0x0002e80001227983 */ /* 0x000ea20000300800 */
[----:B------:R-:W-:Y:S01]  /*933d0*/  IMAD.X R57, R8, 0x1, R4, P5 ;  /* 0x0000000108397824 */ /* 0x000fe200028e0604 */
[----:B------:R-:W-:Y:S02]  /*933e0*/  SHF.R.S32.HI R9, RZ, 0x1f, R44 ;  /* 0x0000001fff097819 */ /* 0x000fe4000001142c */
[----:B0-----:R-:W-:Y:S02]  /*933f0*/  IADD3 R48, P4, R44, R2, RZ ;  /* 0x000000022c307210 */ /* 0x001fe40007f9e0ff */
[----:B------:R0:W-:Y:S01]  /*93400*/  STL.64 [R1+0x1970], R56 ;  /* 0x0019703801007387 */ /* 0x0001e20000100a00 */
[----:B------:R-:W-:Y:S02]  /*93410*/  IMAD.X R53, R8, 0x1, R5, P6 ;  /* 0x0000000108357824 */ /* 0x000fe400030e0605 */
[----:B------:R-:W-:Y:S01]  /*93420*/  IMAD.X R49, R9, 0x1, R4, P4 ;  /* 0x0000000109317824 */ /* 0x000fe200020e0604 */
[----:B0-----:R-:W-:Y:S01]  /*93430*/  IADD3 R56, P5, R44, R3, RZ ;  /* 0x000000032c387210 */ /* 0x001fe20007fbe0ff */
[----:B------:R-:W-:-:S02]  /*93440*/  IMAD.MOV.U32 R44, RZ, RZ, R43 ;  /* 0x000000ffff2c7224 */ /* 0x000fc400078e002b */
[----:B------:R-:W-:Y:S02]  /*93450*/  IMAD.MOV.U32 R43, RZ, RZ, R41 ;  /* 0x000000ffff2b7224 */ /* 0x000fe400078e0029 */
[----:B------:R-:W-:Y:S02]  /*93460*/  IMAD.MOV.U32 R41, RZ, RZ, R40 ;  /* 0x000000ffff297224 */ /* 0x000fe400078e0028 */
[----:B------:R-:W-:Y:S02]  /*93470*/  IMAD.MOV.U32 R40, RZ, RZ, R38 ;  /* 0x000000ffff287224 */ /* 0x000fe400078e0026 */
[----:B------:R-:W-:Y:S01]  /*93480*/  IMAD.MOV.U32 R38, RZ, RZ, R39 ;  /* 0x000000ffff267224 */ /* 0x000fe200078e0027 */
[----:B------:R0:W-:Y:S01]  /*93490*/  STL.64 [R1+0x1978], R52 ;  /* 0x0019783401007387 */ /* 0x0001e20000100a00 */
[----:B------:R-:W-:Y:S02]  /*934a0*/  IMAD.MOV.U32 R39, RZ, RZ, R36 ;  /* 0x000000ffff277224 */ /* 0x000fe400078e0024 */
[----:B------:R-:W-:Y:S01]  /*934b0*/  IMAD.MOV.U32 R36, RZ, RZ, R35 ;  /* 0x000000ffff247224 */ /* 0x000fe200078e0023 */
[----:B------:R1:W-:Y:S01]  /*934c0*/  STL.64 [R1+0x19d0], R48 ;  /* 0x0019d03001007387 */ /* 0x0003e20000100a00 */
[----:B--2---:R-:W-:-:S03]  /*934d0*/  IMAD.MOV.U32 R35, RZ, RZ, R34 ;  /* 0x000000ffff237224 */ /* 0x004fc600078e0022 */
[----:B------:R-:W2:Y:S01]  /*934e0*/  LDL.LU R34, [R1+0x2e4] ;  /* 0x0002e40001227983 */ /* 0x000ea20000300800 */
[----:B------:R-:W-:Y:S02]  /*934f0*/  SHF.R.S32.HI R8, RZ, 0x1f, R44 ;  /* 0x0000001fff087819 */ /* 0x000fe4000001142c */
[C---:B0-----:R-:W-:Y:S02]  /*93500*/  IADD3 R52, P4, R44.reuse, R2, RZ ;  /* 0x000000022c347210 */ /* 0x041fe40007f9e0ff */
[----:B-1----:R-:W-:Y:S01]  /*93510*/  IADD3 R48, P6, R44, R3, RZ ;  /* 0x000000032c307210 */ /* 0x002fe20007fde0ff */
[----:B------:R-:W-:Y:S02]  /*93520*/  IMAD.X R57, R9, 0x1, R5, P5 ;  /* 0x0000000109397824 */ /* 0x000fe400028e0605 */
[----:B------:R-:W-:Y:S02]  /*93530*/  IMAD.MOV.U32 R44, RZ, RZ, R43 ;  /* 0x000000ffff2c7224 */ /* 0x000fe400078e002b */
[----:B------:R-:W-:-:S02]  /*93540*/  IMAD.X R53, R8, 0x1, R4, P4 ;  /* 0x0000000108357824 */ /* 0x000fc400020e0604 */
[----:B------:R-:W-:Y:S02]  /*93550*/  IMAD.MOV.U32 R43, RZ, RZ, R41 ;  /* 0x000000ffff2b7224 */ /* 0x000fe400078e0029 */
[----:B------:R-:W-:Y:S02]  /*93560*/  IMAD.X R49, R8, 0x1, R5, P6 ;  /* 0x0000000108317824 */ /* 0x000fe400030e0605 */
[----:B------:R-:W-:Y:S02]  /*93570*/  IMAD.MOV.U32 R41, RZ, RZ, R40 ;  /* 0x000000ffff297224 */ /* 0x000fe400078e0028 */
[----:B------:R-:W-:Y:S01]  /*93580*/  IMAD.MOV.U32 R40, RZ, RZ, R38 ;  /* 0x000000ffff287224 */ /* 0x000fe200078e0026 */
[----:B------:R0:W-:Y:S01]  /*93590*/  STL.64 [R1+0x19a8], R56 ;  /* 0x0019a83801007387 */ /* 0x0001e20000100a00 */
[----:B------:R-:W-:Y:S02]  /*935a0*/  IMAD.MOV.U32 R38, RZ, RZ, R39 ;  /* 0x000000ffff267224 */ /* 0x000fe400078e0027 */
[----:B------:R-:W-:Y:S01]  /*935b0*/  IMAD.MOV.U32 R39, RZ, RZ, R36 ;  /* 0x000000ffff277224 */ /* 0x000fe200078e0024 */
[----:B------:R1:W-:Y:S01]  /*935c0*/  STL.64 [R1+0x19c8], R52 ;  /* 0x0019c83401007387 */ /* 0x0003e20000100a00 */
[----:B------:R-:W-:-:S03]  /*935d0*/  IMAD.MOV.U32 R36, RZ, RZ, R35 ;  /* 0x000000ffff247224 */ /* 0x000fc600078e0023 */
[----:B------:R4:W-:Y:S01]  /*935e0*/  STL.64 [R1+0x19a0], R48 ;  /* 0x0019a03001007387 */ /* 0x0009e20000100a00 */
[----:B--2---:R-:W-:-:S03]  /*935f0*/  IMAD.MOV.U32 R35, RZ, RZ, R34 ;  /* 0x000000ffff237224 */ /* 0x004fc600078e0022 */
[----:B------:R-:W2:Y:S01]  /*93600*/  LDL.LU R34, [R1+0x2cc] ;  /* 0x0002cc0001227983 */ /* 0x000ea20000300800 */
[----:B------:R-:W-:Y:S02]  /*93610*/  SHF.R.S32.HI R8, RZ, 0x1f, R44 ;  /* 0x0000001fff087819 */ /* 0x000fe4000001142c */
[C---:B0-----:R-:W-:Y:S02]  /*93620*/  IADD3 R56, P5, R44.reuse, R2, RZ ;  /* 0x000000022c387210 */ /* 0x041fe40007fbe0ff */
[----:B-1----:R-:W-:Y:S01]  /*93630*/  IADD3 R52, P6, R44, R3, RZ ;  /* 0x000000032c347210 */ /* 0x002fe20007fde0ff */
[----:B------:R-:W-:Y:S02]  /*93640*/  IMAD.MOV.U32 R44, RZ, RZ, R43 ;  /* 0x000000ffff2c7224 */ /* 0x000fe400078e002b */
[----:B------:R-:W-:Y:S02]  /*93650*/  IMAD.MOV.U32 R43, RZ, RZ, R41 ;  /* 0x000000ffff2b7224 */ /* 0x000fe400078e0029 */
[----:B------:R-:W-:-:S02]  /*93660*/  IMAD.MOV.U32 R41, RZ, RZ, R40 ;  /* 0x000000ffff297224 */ /* 0x000fc400078e0028 */
[----:B------:R-:W-:Y:S02]  /*93670*/  IMAD.MOV.U32 R40, RZ, RZ, R38 ;  /* 0x000000ffff287224 */ /* 0x000fe400078e0026 */
[----:B------:R-:W-:Y:S02]  /*93680*/  IMAD.MOV.U32 R38, RZ, RZ, R39 ;  /* 0x000000ffff267224 */ /* 0x000fe400078e0027 */
[----:B------:R-:W-:Y:S02]  /*93690*/  IMAD.MOV.U32 R39, RZ, RZ, R36 ;  /* 0x000000ffff277224 */ /* 0x000fe400078e0024 */
[C---:B------:R-:W-:Y:S02]  /*936a0*/  IMAD.X R57, R8.reuse, 0x1, R4, P5 ;  /* 0x0000000108397824 */ /* 0x040fe400028e0604 */
[----:B------:R-:W-:Y:S01]  /*936b0*/  IMAD.MOV.U32 R36, RZ, RZ, R35 ;  /* 0x000000ffff247224 */ /* 0x000fe200078e0023 */
[----:B------:R-:W-:Y:S02]  /*936c0*/  SHF.R.S32.HI R9, RZ, 0x1f, R47 ;  /* 0x0000001fff097819 */ /* 0x000fe4000001142f */
[----:B----4-:R-:W-:Y:S01]  /*936d0*/  IADD3 R48, P4, R47, R2, RZ ;  /* 0x000000022f307210 */ /* 0x010fe20007f9e0ff */
[----:B------:R-:W-:-:S04]  /*936e0*/  IMAD.X R53, R8, 0x1, R5, P6 ;  /* 0x0000000108357824 */ /* 0x000fc800030e0605 */
[----:B------:R-:W-:Y:S02]  /*936f0*/  IMAD.X R49, R9, 0x1, R4, P4 ;  /* 0x0000000109317824 */ /* 0x000fe400020e0604 */
[----:B--2---:R-:W-:Y:S02]  /*93700*/  IMAD.MOV.U32 R35, RZ, RZ, R34 ;  /* 0x000000ffff237224 */ /* 0x004fe400078e0022 */
[----:B------:R-:W-:Y:S02]  /*93710*/  IMAD.MOV.U32 R34, RZ, RZ, R23 ;  /* 0x000000ffff227224 */ /* 0x000fe400078e0017 */
[----:B------:R-:W2:Y:S04]  /*93720*/  LDL.LU R23, [R1+0x2ac] ;  /* 0x0002ac0001177983 */ /* 0x000ea80000300800 */
        /* <DEDUP_REMOVED lines=9> */
[----:B------:R-:W-:Y:S01]  /*937c0*/  IMAD.MOV.U32 R36, RZ, RZ, R35 ;  /* 0x000000ffff247224 */ /* 0x000fe200078e0023 */
[----:B------:R0:W-:Y:S01]  /*937d0*/  STL.64 [R1+0x19e8], R52 ;  /* 0x0019e83401007387 */ /* 0x0001e20000100a00 */
[----:B------:R-:W-:Y:S02]  /*937e0*/  IMAD.MOV.U32 R35, RZ, RZ, R34 ;  /* 0x000000ffff237224 */ /* 0x000fe400078e0022 */
[----:B------:R-:W-:Y:S01]  /*937f0*/  IMAD.MOV.U32 R34, RZ, RZ, R33 ;  /* 0x000000ffff227224 */ /* 0x000fe200078e0021 */
[----:B------:R1:W-:Y:S01]  /*93800*/  STL.64 [R1+0x19e0], R48 ;  /* 0x0019e03001007387 */ /* 0x0003e20000100a00 */
[----:B------:R-:W-:-:S03]  /*93810*/  IMAD.MOV.U32 R33, RZ, RZ, R31 ;  /* 0x000000ffff217224 */ /* 0x000fc600078e001f */
[----:B------:R-:W4:Y:S01]  /*93820*/  LDL.LU R31, [R1+0xf0] ;  /* 0x0000f000011f7983 */ /* 0x000f220000300800 */
[----:B------:R-:W-:Y:S02]  /*93830*/  SHF.R.S32.HI R8, RZ, 0x1f, R47 ;  /* 0x0000001fff087819 */ /* 0x000fe4000001142f */
[C---:B0-----:R-:W-:Y:S02]  /*93840*/  IADD3 R52, P4, R47.reuse, R2, RZ ;  /* 0x000000022f347210 */ /* 0x041fe40007f9e0ff */
[----:B-1----:R-:W-:Y:S01]  /*93850*/  IADD3 R48, P6, R47, R3, RZ ;  /* 0x000000032f307210 */ /* 0x002fe20007fde0ff */
[----:B------:R-:W-:Y:S02]  /*93860*/  IMAD.MOV.U32 R47, RZ, RZ, R44 ;  /* 0x000000ffff2f7224 */ /* 0x000fe400078e002c */
[----:B------:R-:W-:Y:S02]  /*93870*/  IMAD.MOV.U32 R44, RZ, RZ, R43 ;  /* 0x000000ffff2c7224 */ /* 0x000fe400078e002b */
[----:B------:R-:W-:-:S02]  /*93880*/  IMAD.MOV.U32 R43, RZ, RZ, R41 ;  /* 0x000000ffff2b7224 */ /* 0x000fc400078e0029 */
[----:B------:R-:W-:Y:S02]  /*93890*/  IMAD.MOV.U32 R41, RZ, RZ, R40 ;  /* 0x000000ffff297224 */ /* 0x000fe400078e0028 */
[----:B------:R-:W-:Y:S02]  /*938a0*/  IMAD.X R57, R9, 0x1, R5, P5 ;  /* 0x0000000109397824 */ /* 0x000fe400028e0605 */
[----:B------:R-:W-:Y:S02]  /*938b0*/  IMAD.MOV.U32 R40, RZ, RZ, R38 ;  /* 0x000000ffff287224 */ /* 0x000fe400078e0026 */
[C---:B------:R-:W-:Y:S02]  /*938c0*/  IMAD.X R53, R8.reuse, 0x1, R4, P4 ;  /* 0x0000000108357824 */ /* 0x040fe400020e0604 */
[----:B------:R-:W-:Y:S02]  /*938d0*/  IMAD.MOV.U32 R38, RZ, RZ, R39 ;  /* 0x000000ffff267224 */ /* 0x000fe400078e0027 */
[----:B------:R-:W-:-:S02]  /*938e0*/  IMAD.X R49, R8, 0x1, R5, P6 ;  /* 0x0000000108317824 */ /* 0x000fc400030e0605 */
[----:B------:R-:W-:Y:S02]  /*938f0*/  IMAD.MOV.U32 R39, RZ, RZ, R36 ;  /* 0x000000ffff277224 */ /* 0x000fe400078e0024 */
[----:B------:R-:W-:Y:S01]  /*93900*/  IMAD.MOV.U32 R36, RZ, RZ, R35 ;  /* 0x000000ffff247224 */ /* 0x000fe200078e0023 */
[----:B------:R-:W-:Y:S01]  /*93910*/  STL.64 [R1+0x19d8], R56 ;  /* 0x0019d83801007387 */ /* 0x000fe20000100a00 */
[----:B------:R-:W-:Y:S02]  /*93920*/  IMAD.MOV.U32 R35, RZ, RZ, R34 ;  /* 0x000000ffff237224 */ /* 0x000fe400078e0022 */
[----:B------:R-:W-:Y:S01]  /*93930*/  IMAD.MOV.U32 R34, RZ, RZ, R33 ;  /* 0x000000ffff227224 */ /* 0x000fe200078e0021 */
[----:B------:R0:W-:Y:S04]  /*93940*/  STL.64 [R1+0x1a30], R52 ;  /* 0x001a303401007387 */ /* 0x0001e80000100a00 */
[----:B------:R1:W-:Y:S01]  /*93950*/  STL.64 [R1+0x1a28], R48 ;  /* 0x001a283001007387 */ /* 0x0003e20000100a00 */
[----:B----4-:R-:W-:-:S02]  /*93960*/  IMAD.MOV.U32 R33, RZ, RZ, R31 ;  /* 0x000000ffff217224 */ /* 0x010fc400078e001f */
[----:B------:R-:W-:Y:S02]  /*93970*/  IMAD.MOV.U32 R31, RZ, RZ, R30 ;  /* 0x000000ffff1f7224 */ /* 0x000fe400078e001e */
[----:B------:R-:W4:Y:S01]  /*93980*/  LDL.LU R30, [R1+0x100] ;  /* 0x00010000011e7983 */ /* 0x000f220000300800 */
[----:B0-----:R-:W-:Y:S02]  /*93990*/  IMAD.MOV.U32 R52, RZ, RZ, R44 ;  /* 0x000000ffff347224 */ /* 0x001fe400078e002c */
[----:B------:R-:W-:Y:S02]  /*939a0*/  IMAD.MOV.U32 R44, RZ, RZ, R43 ;  /* 0x000000ffff2c7224 */ /* 0x000fe400078e002b */
[----:B------:R-:W-:Y:S02]  /*939b0*/  IMAD.MOV.U32 R43, RZ, RZ, R41 ;  /* 0x000000ffff2b7224 */ /* 0x000fe400078e0029 */
[----:B------:R-:W-:Y:S01]  /*939c0*/  IMAD.MOV.U32 R41, RZ, RZ, R40 ;  /* 0x000000ffff297224 */ /* 0x000fe200078e0028 */
[----:B------:R-:W-:Y:S01]  /*939d0*/  SHF.R.S32.HI R8, RZ, 0x1f, R47 ;  /* 0x0000001fff087819 */ /* 0x000fe2000001142f */
[----:B------:R-:W-:Y:S01]  /*939e0*/  IMAD.MOV.U32 R40, RZ, RZ, R38 ;  /* 0x000000ffff287224 */ /* 0x000fe200078e0026 */
[----:B------:R-:W-:Y:S01]  /*939f0*/  IADD3 R60, P5, R47, R2, RZ ;  /* 0x000000022f3c7210 */ /* 0x000fe20007fbe0ff */
[----:B------:R-:W-:-:S02]  /*93a00*/  IMAD.MOV.U32 R38, RZ, RZ, R39 ;  /* 0x000000ffff267224 */ /* 0x000fc400078e0027 */
[----:B------:R-:W-:Y:S02]  /*93a10*/  IMAD.MOV.U32 R39, RZ, RZ, R36 ;  /* 0x000000ffff277224 */ /* 0x000fe400078e0024 */
[----:B------:R-:W-:Y:S02]  /*93a20*/  IMAD.MOV.U32 R36, RZ, RZ, R35 ;  /* 0x000000ffff247224 */ /* 0x000fe400078e0023 */
[----:B------:R-:W-:Y:S02]  /*93a30*/  IMAD.MOV.U32 R35, RZ, RZ, R34 ;  /* 0x000000ffff237224 */ /* 0x000fe400078e0022 */
[----:B------:R-:W-:Y:S01]  /*93a40*/  IMAD.MOV.U32 R34, RZ, RZ, R33 ;  /* 0x000000ffff227224 */ /* 0x000fe200078e0021 */
[----:B------:R-:W-:Y:S01]  /*93a50*/  IADD3 R56, P6, R47, R3, RZ ;  /* 0x000000032f387210 */ /* 0x000fe20007fde0ff */
[----:B------:R-:W-:Y:S02]  /*93a60*/  IMAD.MOV.U32 R33, RZ, RZ, R31 ;  /* 0x000000ffff217224 */ /* 0x000fe400078e001f */
[----:B------:R-:W-:Y:S01]  /*93a70*/  IMAD.X R61, R8, 0x1, R4, P5 ;  /* 0x00000001083d7824 */ /* 0x000fe200028e0604 */
[----:B------:R-:W-:-:S02]  /*93a80*/  SHF.R.S32.HI R9, RZ, 0x1f, R45 ;  /* 0x0000001fff097819 */ /* 0x000fc4000001142d */
[----:B-1----:R-:W-:Y:S01]  /*93a90*/  IADD3 R48, P4, R45, R2, RZ ;  /* 0x000000022d307210 */ /* 0x002fe20007f9e0ff */
[----:B------:R-:W-:-:S04]  /*93aa0*/  IMAD.X R57, R8, 0x1, R5, P6 ;  /* 0x0000000108397824 */ /* 0x000fc800030e0605 */
[----:B------:R-:W-:Y:S02]  /*93ab0*/  IMAD.X R49, R9, 0x1, R4, P4 ;  /* 0x0000000109317824 */ /* 0x000fe400020e0604 */
[----:B----4-:R-:W-:Y:S02]  /*93ac0*/  IMAD.MOV.U32 R31, RZ, RZ, R30 ;  /* 0x000000ffff1f7224 */ /* 0x010fe400078e001e */
[----:B------:R-:W-:Y:S02]  /*93ad0*/  IMAD.MOV.U32 R30, RZ, RZ, R26 ;  /* 0x000000ffff1e7224 */ /* 0x000fe400078e001a */
[----:B------:R-:W-:Y:S02]  /*93ae0*/  IMAD.MOV.U32 R26, RZ, RZ, R13 ;  /* 0x000000ffff1a7224 */ /* 0x000fe400078e000d */
[----:B------:R-:W4:Y:S04]  /*93af0*/  LDL.LU R13, [R1+0x20] ;  /* 0x00002000010d7983 */ /* 0x000f280000300800 */
[----:B------:R0:W-:Y:S04]  /*93b00*/  STL.64 [R1+0x1a10], R60 ;  /* 0x001a103c01007387 */ /* 0x0001e80000100a00 */
[----:B------:R1:W-:Y:S01]  /*93b10*/  STL.64 [R1+0x1a08], R56 ;  /* 0x001a083801007387 */ /* 0x0003e20000100a00 */
[----:B0-----:R-:W-:Y:S01]  /*93b20*/  IADD3 R60, P5, R45, R3, RZ ;  /* 0x000000032d3c7210 */ /* 0x001fe20007fbe0ff */
[----:B------:R-:W-:-:S02]  /*93b30*/  IMAD.MOV.U32 R45, RZ, RZ, R44 ;  /* 0x000000ffff2d7224 */ /* 0x000fc400078e002c */
[----:B------:R-:W-:Y:S02]  /*93b40*/  IMAD.MOV.U32 R44, RZ, RZ, R43 ;  /* 0x000000ffff2c7224 */ /* 0x000fe400078e002b */
[----:B------:R-:W-:Y:S01]  /*93b50*/  IMAD.MOV.U32 R43, RZ, RZ, R41 ;  /* 0x000000ffff2b7224 */ /* 0x000fe200078e0029 */
[----:B------:R0:W-:Y:S01]  /*93b60*/  STL.64 [R1+0x1a48], R48 ;  /* 0x001a483001007387 */ /* 0x0001e20000100a00 */
[----:B------:R-:W-:Y:S01]  /*93b70*/  IMAD.MOV.U32 R41, RZ, RZ, R40 ;  /* 0x000000ffff297224 */ /* 0x000fe200078e0028 */
[----:B------:R-:W-:Y:S01]  /*93b80*/  SHF.R.S32.HI R8, RZ, 0x1f, R45 ;  /* 0x0000001fff087819 */ /* 0x000fe2000001142d */
[----:B------:R-:W-:Y:S01]  /*93b90*/  IMAD.MOV.U32 R40, RZ, RZ, R38 ;  /* 0x000000ffff287224 */ /* 0x000fe200078e0026 */
[----:B-1----:R-:W-:Y:S01]  /*93ba0*/  IADD3 R56, P4, R45, R2, RZ ;  /* 0x000000022d387210 */ /* 0x002fe20007f9e0ff */
[----:B------:R-:W-:Y:S02]  /*93bb0*/  IMAD.MOV.U32 R38, RZ, RZ, R39 ;  /* 0x000000ffff267224 */ /* 0x000fe400078e0027 */
[----:B------:R-:W-:-:S02]  /*93bc0*/  IMAD.MOV.U32 R39, RZ, RZ, R36 ;  /* 0x000000ffff277224 */ /* 0x000fc400078e0024 */
[----:B------:R-:W-:Y:S01]  /*93bd0*/  IMAD.MOV.U32 R36, RZ, RZ, R35 ;  /* 0x000000ffff247224 */ /* 0x000fe200078e0023 */
[----:B0-----:R-:W-:Y:S01]  /*93be0*/  IADD3 R48, P6, R45, R3, RZ ;  /* 0x000000032d307210 */ /* 0x001fe20007fde0ff */
[----:B------:R-:W-:Y:S02]  /*93bf0*/  IMAD.MOV.U32 R35, RZ, RZ, R34 ;  /* 0x000000ffff237224 */ /* 0x000fe400078e0022 */
[----:B------:R-:W-:Y:S02]  /*93c00*/  IMAD.X R61, R9, 0x1, R5, P5 ;  /* 0x00000001093d7824 */ /* 0x000fe400028e0605 */
[----:B------:R-:W-:Y:S02]  /*93c10*/  IMAD.MOV.U32 R34, RZ, RZ, R31 ;  /* 0x000000ffff227224 */ /* 0x000fe400078e001f */
[----:B------:R-:W-:Y:S02]  /*93c20*/  IMAD.X R57, R8, 0x1, R4, P4 ;  /* 0x0000000108397824 */ /* 0x000fe400020e0604 */
[----:B------:R-:W-:-:S02]  /*93c30*/  IMAD.MOV.U32 R31, RZ, RZ, R30 ;  /* 0x000000ffff1f7224 */ /* 0x000fc400078e001e */
[----:B------:R-:W-:Y:S02]  /*93c40*/  IMAD.X R49, R8, 0x1, R5, P6 ;  /* 0x0000000108317824 */ /* 0x000fe400030e0605 */
[----:B------:R-:W-:Y:S02]  /*93c50*/  IMAD.MOV.U32 R30, RZ, RZ, R25 ;  /* 0x000000ffff1e7224 */ /* 0x000fe400078e0019 */
[----:B------:R-:W4:Y:S04]  /*93c60*/  LDL.LU R25, [R1+0x70] ;  /* 0x0000700001197983 */ /* 0x000f280000300800 */
[----:B------:R-:W-:Y:S04]  /*93c70*/  STL.64 [R1+0x1a40], R60 ;  /* 0x001a403c01007387 */ /* 0x000fe80000100a00 */
[----:B------:R-:W-:Y:S01]  /*93c80*/  STL.64 [R1+0x1a38], R56 ;  /* 0x001a383801007387 */ /* 0x000fe20000100a00 */
[----:B------:R-:W-:-:S03]  /*93c90*/  IMAD.MOV.U32 R47, RZ, RZ, R43 ;  /* 0x000000ffff2f7224 */ /* 0x000fc600078e002b */
[----:B------:R0:W-:Y:S01]  /*93ca0*/  STL.64 [R1+0x1a68], R48 ;  /* 0x001a683001007387 */ /* 0x0001e20000100a00 */
[----:B------:R-:W-:Y:S02]  /*93cb0*/  IMAD.MOV.U32 R45, RZ, RZ, R41 ;  /* 0x000000ffff2d7224 */ /* 0x000fe400078e0029 */
[----:B------:R-:W-:Y:S02]  /*93cc0*/  IMAD.MOV.U32 R43, RZ, RZ, R38 ;  /* 0x000000ffff2b7224 */ /* 0x000fe400078e0026 */
[----:B------:R-:W-:Y:S02]  /*93cd0*/  IMAD.MOV.U32 R41, RZ, RZ, R39 ;  /* 0x000000ffff297224 */ /* 0x000fe400078e0027 */
[----:B0-----:R-:W-:Y:S02]  /*93ce0*/  IMAD.MOV.U32 R48, RZ, RZ, R44 ;  /* 0x000000ffff307224 */ /* 0x001fe400078e002c */
[----:B------:R-:W-:-:S03]  /*93cf0*/  IMAD.MOV.U32 R44, RZ, RZ, R40 ;  /* 0x000000ffff2c7224 */ /* 0x000fc600078e0028 */
[----:B------:R-:W-:Y:S02]  /*93d00*/  SHF.R.S32.HI R8, RZ, 0x1f, R48 ;  /* 0x0000001fff087819 */ /* 0x000fe40000011430 */
[C---:B------:R-:W-:Y:S02]  /*93d10*/  IADD3 R38, P5, R48.reuse, R2, RZ ;  /* 0x0000000230267210 */ /* 0x040fe40007fbe0ff */
[----:B------:R-:W-:Y:S01]  /*93d20*/  IADD3 R60, P6, R48, R3, RZ ;  /* 0x00000003303c7210 */ /* 0x000fe20007fde0ff */
        /* <DEDUP_REMOVED lines=14> */
[----:B------:R-:W-:Y:S01]  /*93e10*/  IMAD.MOV.U32 R47, RZ, RZ, R45 ;  /* 0x000000ffff2f7224 */ /* 0x000fe200078e002d */
[----:B------:R-:W-:Y:S01]  /*93e20*/  SHF.R.S32.HI R9, RZ, 0x1f, R37 ;  /* 0x0000001fff097819 */ /* 0x000fe20000011425 */
[----:B------:R-:W-:Y:S01]  /*93e30*/  IMAD.MOV.U32 R29, RZ, RZ, R16 ;  /* 0x000000ffff1d7224 */ /* 0x000fe200078e0010 */
[----:B------:R-:W-:Y:S01]  /*93e40*/  IADD3 R56, P4, R37, R2, RZ ;  /* 0x0000000225387210 */ /* 0x000fe20007f9e0ff */
[----:B------:R-:W-:Y:S01]  /*93e50*/  IMAD.MOV.U32 R45, RZ, RZ, R44 ;  /* 0x000000ffff2d7224 */ /* 0x000fe200078e002c */
[----:B------:R-:W4:Y:S01]  /*93e60*/  LDL.LU R16, [R1+0x40] ;  /* 0x0000400001107983 */ /* 0x000f220000300800 */
        /* <DEDUP_REMOVED lines=8> */
[----:B------:R-:W-:Y:S02]  /*93ef0*/  IMAD.MOV.U32 R29, RZ, RZ, R28 ;  /* 0x000000ffff1d7224 */ /* 0x000fe400078e001c */
[----:B------:R-:W-:Y:S02]  /*93f00*/  IMAD.X R61, R8, 0x1, R5, P6 ;  /* 0x00000001083d7824 */ /* 0x000fe400030e0605 */
[----:B------:R-:W-:Y:S02]  /*93f10*/  IMAD.MOV.U32 R47, RZ, RZ, R45 ;  /* 0x000000ffff2f7224 */ /* 0x000fe400078e002d */
[----:B------:R-:W-:Y:S02]  /*93f20*/  IMAD.MOV.U32 R28, RZ, RZ, R20 ;  /* 0x000000ffff1c7224 */ /* 0x000fe400078e0014 */
[----:B------:R-:W-:Y:S01]  /*93f30*/  IMAD.X R57, R9, 0x1, R4, P4 ;  /* 0x0000000109397824 */ /* 0x000fe200020e0604 */
[----:B------:R-:W4:Y:S01]  /*93f40*/  LDL.LU R20, [R1+0x60] ;  /* 0x0000600001147983 */ /* 0x000f220000300800 */
[----:B------:R-:W-:-:S02]  /*93f50*/  IMAD.MOV.U32 R45, RZ, RZ, R41 ;  /* 0x000000ffff2d7224 */ /* 0x000fc400078e0029 */
[----:B------:R-:W-:Y:S01]  /*93f60*/  IMAD.MOV.U32 R41, RZ, RZ, R34 ;  /* 0x000000ffff297224 */ /* 0x000fe200078e0022 */
[----:B------:R0:W-:Y:S01]  /*93f70*/  STL.64 [R1+0x1a78], R38 ;  /* 0x001a782601007387 */ /* 0x0001e20000100a00 */
[----:B------:R-:W-:Y:S02]  /*93f80*/  IMAD.MOV.U32 R34, RZ, RZ, R30 ;  /* 0x000000ffff227224 */ /* 0x000fe400078e001e */
[----:B------:R-:W-:Y:S02]  /*93f90*/  IMAD.MOV.U32 R30, RZ, RZ, R29 ;  /* 0x000000ffff1e7224 */ /* 0x000fe400078e001d */
[----:B------:R-:W-:Y:S02]  /*93fa0*/  IMAD.MOV.U32 R29, RZ, RZ, R28 ;  /* 0x000000ffff1d7224 */ /* 0x000fe400078e001c */
[----:B------:R-:W-:Y:S01]  /*93fb0*/  IMAD.MOV.U32 R28, RZ, RZ, R17 ;  /* 0x000000ffff1c7224 */ /* 0x000fe200078e0011 */
[----:B0-----:R-:W4:Y:S04]  /*93fc0*/  LDL.LU.64 R38, [R1+0x3318] ;  /* 0x0033180001267983 */ /* 0x001f280000300a00 */
[----:B------:R0:W-:Y:S04]  /*93fd0*/  STL.64 [R1+0x1a70], R60 ;  /* 0x001a703c01007387 */ /* 0x0001e80000100a00 */
[----:B------:R1:W-:Y:S04]  /*93fe0*/  STL.64 [R1+0x1a98], R56 ;  /* 0x001a983801007387 */ /* 0x0003e80000100a00 */
[----:B------:R-:W3:Y:S01]  /*93ff0*/  LDL.LU R17, [R1+0x148] ;  /* 0x0001480001117983 */ /* 0x000ee20000300800 */
[----:B------:R-:W-:-:S02]  /*94000*/  IADD3 R36, P5, R37, R3, RZ ;  /* 0x0000000325247210 */ /* 0x000fc40007fbe0ff */
[----:B------:R-:W-:Y:S02]  /*94010*/  SHF.R.S32.HI R8, RZ, 0x1f, R51 ;  /* 0x0000001fff087819 */ /* 0x000fe40000011433 */
[----:B0-----:R-:W-:Y:S01]  /*94020*/  IADD3 R60, P4, R51, R2, RZ ;  /* 0x00000002333c7210 */ /* 0x001fe20007f9e0ff */
[----:B------:R-:W-:Y:S01]  /*94030*/  IMAD.X R37, R9, 0x1, R5, P5 ;  /* 0x0000000109257824 */ /* 0x000fe200028e0605 */
[----:B-1----:R-:W-:-:S03]  /*94040*/  IADD3 R56, P6, R51, R3, RZ ;  /* 0x0000000333387210 */ /* 0x002fc60007fde0ff */
[C---:B------:R-:W-:Y:S01]  /*94050*/  IMAD.X R61, R8.reuse, 0x1, R4, P4 ;  /* 0x00000001083d7824 */ /* 0x040fe200020e0604 */
[----:B------:R0:W-:Y:S01]  /*94060*/  STL.64 [R1+0x1a60], R36 ;  /* 0x001a602401007387 */ /* 0x0001e20000100a00 */
[----:B------:R-:W-:Y:S02]  /*94070*/  IMAD.X R57, R8, 0x1, R5, P6 ;  /* 0x0000000108397824 */ /* 0x000fe400030e0605 */
[----:B------:R-:W-:Y:S02]  /*94080*/  IMAD.MOV.U32 R51, RZ, RZ, R47 ;  /* 0x000000ffff337224 */ /* 0x000fe400078e002f */
[----:B------:R-:W-:Y:S01]  /*94090*/  IMAD.MOV.U32 R47, RZ, RZ, R34 ;  /* 0x000000ffff2f7224 */ /* 0x000fe200078e0022 */
[----:B0-----:R-:W4:Y:S04]  /*940a0*/  LDL.LU.64 R36, [R1+0x3310] ;  /* 0x0033100001247983 */ /* 0x001f280000300a00 */
[----:B------:R0:W-:Y:S04]  /*940b0*/  STL.64 [R1+0x1aa8], R60 ;  /* 0x001aa83c01007387 */ /* 0x0001e80000100a00 */
[----:B------:R1:W-:Y:S01]  /*940c0*/  STL.64 [R1+0x1ac0], R56 ;  /* 0x001ac03801007387 */ /* 0x0003e20000100a00 */
[----:B---3--:R-:W-:-:S03]  /*940d0*/  IMAD.MOV.U32 R34, RZ, RZ, R17 ;  /* 0x000000ffff227224 */ /* 0x008fc600078e0011 */
[----:B------:R-:W3:Y:S01]  /*940e0*/  LDL.LU R17, [R1+0xa0] ;  /* 0x0000a00001117983 */ /* 0x000ee20000300800 */
[----:B------:R-:W-:Y:S02]  /*940f0*/  IMAD.MOV.U32 R55, RZ, RZ, R49 ;  /* 0x000000ffff377224 */ /* 0x000fe400078e0031 */
[----:B------:R-:W-:Y:S02]  /*94100*/  IMAD.MOV.U32 R49, RZ, RZ, R45 ;  /* 0x000000ffff317224 */ /* 0x000fe400078e002d */
[----:B------:R-:W-:Y:S01]  /*94110*/  IMAD.MOV.U32 R45, RZ, RZ, R30 ;  /* 0x000000ffff2d7224 */ /* 0x000fe200078e001e */
[----:B------:R-:W-:Y:S01]  /*94120*/  SHF.R.S32.HI R8, RZ, 0x1f, R55 ;  /* 0x0000001fff087819 */ /* 0x000fe20000011437 */
[----:B------:R-:W-:Y:S01]  /*94130*/  IMAD.MOV.U32 R30, RZ, RZ, R6 ;  /* 0x000000ffff1e7224 */ /* 0x000fe200078e0006 */
[----:B------:R-:W-:Y:S01]  /*94140*/  IADD3 R6, P5, R55, R2, RZ ;  /* 0x0000000237067210 */ /* 0x000fe20007fbe0ff */
[----:B------:R-:W-:Y:S02]  /*94150*/  IMAD.MOV.U32 R53, RZ, RZ, R48 ;  /* 0x000000ffff357224 */ /* 0x000fe400078e0030 */
[----:B------:R-:W-:-:S02]  /*94160*/  IMAD.MOV.U32 R48, RZ, RZ, R41 ;  /* 0x000000ffff307224 */ /* 0x000fc400078e0029 */
[----:B------:R-:W-:Y:S01]  /*94170*/  IMAD.MOV.U32 R41, RZ, RZ, R29 ;  /* 0x000000ffff297224 */ /* 0x000fe200078e001d */
[-C--:B0-----:R-:W-:Y:S01]  /*94180*/  IADD3 R60, P6, R55, R3.reuse, RZ ;  /* 0x00000003373c7210 */ /* 0x081fe20007fde0ff */
[----:B------:R-:W-:Y:S01]  /*94190*/  IMAD.MOV.U32 R29, RZ, RZ, R28 ;  /* 0x000000ffff1d7224 */ /* 0x000fe200078e001c */
[----:B------:R-:W-:Y:S01]  /*941a0*/  SHF.R.S32.HI R9, RZ, 0x1f, R52 ;  /* 0x0000001fff097819 */ /* 0x000fe20000011434 */
[----:B------:R-:W-:Y:S01]  /*941b0*/  IMAD.MOV.U32 R28, RZ, RZ, R7 ;  /* 0x000000ffff1c7224 */ /* 0x000fe200078e0007 */
[----:B-1----:R-:W-:Y:S01]  /*941c0*/  IADD3 R56, P4, R52, R2, RZ ;  /* 0x0000000234387210 */ /* 0x002fe20007f9e0ff */
[----:B------:R-:W-:Y:S01]  /*941d0*/  IMAD.X R7, R8, 0x1, R4, P5 ;  /* 0x0000000108077824 */ /* 0x000fe200028e0604 */
[----:B------:R-:W-:Y:S01]  /*941e0*/  IADD3 R52, P5, R52, R3, RZ ;  /* 0x0000000334347210 */ /* 0x000fe20007fbe0ff */
[----:B------:R-:W-:Y:S02]  /*941f0*/  IMAD.X R61, R8, 0x1, R5, P6 ;  /* 0x00000001083d7824 */ /* 0x000fe400030e0605 */
[----:B------:R-:W-:-:S02]  /*94200*/  IMAD.MOV.U32 R55, RZ, RZ, R53 ;  /* 0x000000ffff377224 */ /* 0x000fc400078e0035 */
[C---:B------:R-:W-:Y:S01]  /*94210*/  IMAD.X R57, R9.reuse, 0x1, R4, P4 ;  /* 0x0000000109397824 */ /* 0x040fe200020e0604 */
[----:B------:R0:W-:Y:S01]  /*94220*/  STL.64 [R1+0x1a90], R6 ;  /* 0x001a900601007387 */ /* 0x0001e20000100a00 */
[----:B------:R-:W-:Y:S01]  /*94230*/  IMAD.X R53, R9, 0x1, R5, P5 ;  /* 0x0000000109357824 */ /* 0x000fe200028e0605 */
[----:B------:R-:W-:Y:S02]  /*94240*/  SHF.R.S32.HI R8, RZ, 0x1f, R55 ;  /* 0x0000001fff087819 */ /* 0x000fe40000011437 */
[----:B0-----:R-:W4:Y:S04]  /*94250*/  LDL.LU.64 R6, [R1+0x3308] ;  /* 0x0033080001067983 */ /* 0x001f280000300a00 */
[----:B------:R0:W-:Y:S04]  /*94260*/  STL.64 [R1+0x1aa0], R60 ;  /* 0x001aa03c01007387 */ /* 0x0001e80000100a00 */
[----:B------:R1:W-:Y:S04]  /*94270*/  STL.64 [R1+0x1af8], R56 ;  /* 0x001af83801007387 */ /* 0x0003e80000100a00 */
[----:B------:R2:W-:Y:S01]  /*94280*/  STL.64 [R1+0x1ad0], R52 ;  /* 0x001ad03401007387 */ /* 0x0005e20000100a00 */
[----:B0-----:R-:W-:-:S02]  /*94290*/  IADD3 R60, P4, R55, R2, RZ ;  /* 0x00000002373c7210 */ /* 0x001fc40007f9e0ff */
[----:B-1----:R-:W-:Y:S01]  /*942a0*/  IADD3 R56, P6, R55, R3, RZ ;  /* 0x0000000337387210 */ /* 0x002fe20007fde0ff */
[----:B--2---:R-:W-:Y:S02]  /*942b0*/  IMAD.MOV.U32 R53, RZ, RZ, R51 ;  /* 0x000000ffff357224 */ /* 0x004fe400078e0033 */
[----:B------:R-:W-:Y:S02]  /*942c0*/  IMAD.MOV.U32 R51, RZ, RZ, R48 ;  /* 0x000000ffff337224 */ /* 0x000fe400078e0030 */
[----:B------:R-:W-:Y:S02]  /*942d0*/  IMAD.MOV.U32 R48, RZ, RZ, R41 ;  /* 0x000000ffff307224 */ /* 0x000fe400078e0029 */
[----:B------:R-:W-:Y:S02]  /*942e0*/  IMAD.MOV.U32 R41, RZ, RZ, R30 ;  /* 0x000000ffff297224 */ /* 0x000fe400078e001e */
[----:B------:R-:W-:Y:S02]  /*942f0*/  IMAD.MOV.U32 R30, RZ, RZ, R28 ;  /* 0x000000ffff1e7224 */ /* 0x000fe400078e001c */
[----:B------:R-:W-:-:S02]  /*94300*/  IMAD.X R61, R8, 0x1, R4, P4 ;  /* 0x00000001083d7824 */ /* 0x000fc400020e0604 */
[----:B------:R-:W-:Y:S01]  /*94310*/  IMAD.X R57, R8, 0x1, R5, P6 ;  /* 0x0000000108397824 */ /* 0x000fe200030e0605 */
[----:B------:R-:W-:Y:S01]  /*94320*/  SHF.R.S32.HI R8, RZ, 0x1f, R53 ;  /* 0x0000001fff087819 */ /* 0x000fe20000011435 */
[----:B------:R-:W-:Y:S02]  /*94330*/  IMAD.MOV.U32 R52, RZ, RZ, R47 ;  /* 0x000000ffff347224 */ /* 0x000fe400078e002f */
[----:B------:R-:W-:Y:S02]  /*94340*/  IMAD.MOV.U32 R47, RZ, RZ, R45 ;  /* 0x000000ffff2f7224 */ /* 0x000fe400078e002d */
[----:B------:R-:W-:Y:S02]  /*94350*/  IMAD.MOV.U32 R45, RZ, RZ, R34 ;  /* 0x000000ffff2d7224 */ /* 0x000fe400078e0022 */
[----:B------:R-:W-:Y:S02]  /*94360*/  IMAD.MOV.U32 R34, RZ, RZ, R18 ;  /* 0x000000ffff227224 */ /* 0x000fe400078e0012 */
[----:B------:R-:W-:Y:S01]  /*94370*/  IMAD.MOV.U32 R18, RZ, RZ, R23 ;  /* 0x000000ffff127224 */ /* 0x000fe200078e0017 */
[----:B------:R0:W-:Y:S04]  /*94380*/  STL.64 [R1+0x1af0], R60 ;  /* 0x001af03c01007387 */ /* 0x0001e80000100a00 */
[----:B------:R1:W-:Y:S01]  /*94390*/  STL.64 [R1+0x1ac8], R56 ;  /* 0x001ac83801007387 */ /* 0x0003e20000100a00 */
[----:B------:R-:W-:-:S02]  /*943a0*/  SHF.R.S32.HI R9, RZ, 0x1f, R19 ;  /* 0x0000001fff097819 */ /* 0x000fc40000011413 */
[----:B0-----:R-:W-:Y:S02]  /*943b0*/  IADD3 R60, P6, R53, R3, RZ ;  /* 0x00000003353c7210 */ /* 0x001fe40007fde0ff */
[----:B-1----:R-:W-:-:S03]  /*943c0*/  IADD3 R56, P4, R19, R2, RZ ;  /* 0x0000000213387210 */ /* 0x002fc60007f9e0ff */
[----:B------:R-:W-:Y:S02]  /*943d0*/  IMAD.X R61, R8, 0x1, R5, P6 ;  /* 0x00000001083d7824 */ /* 0x000fe400030e0605 */
[----:B------:R-:W-:Y:S02]  /*943e0*/  IMAD.X R57, R9, 0x1, R4, P4 ;  /* 0x0000000109397824 */ /* 0x000fe400020e0604 */
[----:B---3--:R-:W-:Y:S02]  /*943f0*/  IMAD.MOV.U32 R28, RZ, RZ, R17 ;  /* 0x000000ffff1c7224 */ /* 0x008fe400078e0011 */
[----:B------:R-:W-:Y:S02]  /*94400*/  IMAD.MOV.U32 R17, RZ, RZ, R11 ;  /* 0x000000ffff117224 */ /* 0x000fe400078e000b */
[----:B------:R-:W-:Y:S01]  /*94410*/  IMAD.MOV.U32 R11, RZ, RZ, R22 ;  /* 0x000000ffff0b7224 */ /* 0x000fe200078e0016 */
[----:B------:R-:W-:-:S05]  /*94420*/  IADD3 R22, P5, R53, R2, RZ ;  /* 0x0000000235167210 */ /* 0x000fca0007fbe0ff */
[----:B------:R-:W-:-:S05]  /*94430*/  IMAD.X R23, R8, 0x1, R4, P5 ;  /* 0x0000000108177824 */ /* 0x000fca00028e0604 */
[----:B------:R0:W-:Y:S01]  /*94440*/  STL.64 [R1+0x1ae8], R22 ;  /* 0x001ae81601007387 */ /* 0x0001e20000100a00 */
[----:B------:R-:W-:-:S03]  /*94450*/  IMAD.MOV.U32 R53, RZ, RZ, R18 ;  /* 0x000000ffff357224 */ /* 0x000fc600078e0012 */
[----:B0-----:R-:W2:Y:S01]  /*94460*/  LDL.LU.64 R22, [R1+0x3300] ;  /* 0x0033000001167983 */ /* 0x001ea20000300a00 */
[----:B------:R-:W-:Y:S02]  /*94470*/  IADD3 R18, P5, R19, R3, RZ ;  /* 0x0000000313127210 */ /* 0x000fe40007fbe0ff */
[----:B------:R-:W-:Y:S01]  /*94480*/  SHF.R.S32.HI R8, RZ, 0x1f, R53 ;  /* 0x0000001fff087819 */ /* 0x000fe20000011435 */
[----:B------:R0:W-:Y:S04]  /*94490*/  STL.64 [R1+0x1b10], R60 ;  /* 0x001b103c01007387 */ /* 0x0001e80000100a00 */
[----:B------:R1:W-:Y:S01]  /*944a0*/  STL.64 [R1+0x1b08], R56 ;  /* 0x001b083801007387 */ /* 0x0003e20000100a00 */
[----:B------:R-:W-:Y:S01]  /*944b0*/  IMAD.X R19, R9, 0x1, R5, P5 ;  /* 0x0000000109137824 */ /* 0x000fe200028e0605 */
[----:B0-----:R-:W-:-:S02]  /*944c0*/  IADD3 R60, P4, R53, R2, RZ ;  /* 0x00000002353c7210 */ /* 0x001fc40007f9e0ff */
[----:B-1----:R-:W-:-:S03]  /*944d0*/  IADD3 R56, P6, R53, R3, RZ ;  /* 0x0000000335387210 */ /* 0x002fc60007fde0ff */
[C---:B------:R-:W-:Y:S01]  /*944e0*/  IMAD.X R61, R8.reuse, 0x1, R4, P4 ;  /* 0x00000001083d7824 */ /* 0x040fe200020e0604 */
[----:B------:R0:W-:Y:S01]  /*944f0*/  STL.64 [R1+0x1b00], R18 ;  /* 0x001b001201007387 */ /* 0x0001e20000100a00 */
[----:B------:R-:W-:Y:S01]  /*94500*/  IMAD.X R57, R8, 0x1, R5, P6 ;  /* 0x0000000108397824 */ /* 0x000fe200030e0605 */
[----:B------:R-:W-:Y:S02]  /*94510*/  SHF.R.S32.HI R8, RZ, 0x1f, R52 ;  /* 0x0000001fff087819 */ /* 0x000fe40000011434 */
[----:B------:R-:W-:Y:S01]  /*94520*/  SHF.R.S32.HI R9, RZ, 0x1f, R51 ;  /* 0x0000001fff097819 */ /* 0x000fe20000011433 */
[----:B0-----:R-:W3:Y:S04]  /*94530*/  LDL.LU.64 R18, [R1+0x32f8] ;  /* 0x0032f80001127983 */ /* 0x001ee80000300a00 */
[----:B------:R0:W-:Y:S04]  /*94540*/  STL.64 [R1+0x1b58], R60 ;  /* 0x001b583c01007387 */ /* 0x0001e80000100a00 */
[----:B------:R1:W-:Y:S01]  /*94550*/  STL.64 [R1+0x1b50], R56 ;  /* 0x001b503801007387 */ /* 0x0003e20000100a00 */
[----:B0-----:R-:W-:-:S02]  /*94560*/  IADD3 R60, P5, R52, R2, RZ ;  /* 0x00000002343c7210 */ /* 0x001fc40007fbe0ff */
[----:B-1----:R-:W-:Y:S02]  /*94570*/  IADD3 R56, P6, R52, R3, RZ ;  /* 0x0000000334387210 */ /* 0x002fe40007fde0ff */
[----:B------:R-:W-:Y:S01]  /*94580*/  IADD3 R52, P4, R51, R2, RZ ;  /* 0x0000000233347210 */ /* 0x000fe20007f9e0ff */
[C-C-:B------:R-:W-:Y:S02]  /*94590*/  IMAD.X R61, R8.reuse, 0x1, R4.reuse, P5 ;  /* 0x00000001083d7824 */ /* 0x140fe400028e0604 */
[----:B------:R-:W-:Y:S02]  /*945a0*/  IMAD.X R57, R8, 0x1, R5, P6 ;  /* 0x0000000108397824 */ /* 0x000fe400030e0605 */
[----:B------:R-:W-:Y:S01]  /*945b0*/  IMAD.X R53, R9, 0x1, R4, P4 ;  /* 0x0000000109357824 */ /* 0x000fe200020e0604 */
[----:B------:R0:W-:Y:S01]  /*945c0*/  STL.64 [R1+0x1b38], R60 ;  /* 0x001b383c01007387 */ /* 0x0001e20000100a00 */
[----:B------:R-:W-:-:S03]  /*945d0*/  SHF.R.S32.HI R8, RZ, 0x1f, R49 ;  /* 0x0000001fff087819 */ /* 0x000fc60000011431 */
[----:B------:R1:W-:Y:S04]  /*945e0*/  STL.64 [R1+0x1b30], R56 ;  /* 0x001b303801007387 */ /* 0x0003e80000100a00 */
[----:B------:R4:W-:Y:S01]  /*945f0*/  STL.64 [R1+0x1b70], R52 ;  /* 0x001b703401007387 */ /* 0x0009e20000100a00 */
[----:B0-----:R-:W-:Y:S02]  /*94600*/  IADD3 R60, P5, R51, R3, RZ ;  /* 0x00000003333c7210 */ /* 0x001fe40007fbe0ff */
[----:B-1----:R-:W-:-:S03]  /*94610*/  IADD3 R56, P4, R49, R2, RZ ;  /* 0x0000000231387210 */ /* 0x002fc60007f9e0ff */
[----:B------:R-:W-:Y:S01]  /*94620*/  IMAD.X R61, R9, 0x1, R5, P5 ;  /* 0x00000001093d7824 */ /* 0x000fe200028e0605 */
[----:B----4-:R-:W-:Y:S01]  /*94630*/  IADD3 R52, P6, R49, R3, RZ ;  /* 0x0000000331347210 */ /* 0x010fe20007fde0ff */
[----:B------:R-:W-:-:S03]  /*94640*/  IMAD.X R57, R8, 0x1, R4, P4 ;  /* 0x0000000108397824 */ /* 0x000fc600020e0604 */
[----:B------:R-:W-:Y:S01]  /*94650*/  STL.64 [R1+0x1b68], R60 ;  /* 0x001b683c01007387 */ /* 0x000fe20000100a00 */
[----:B------:R-:W-:-:S03]  /*94660*/  IMAD.X R53, R8, 0x1, R5, P6 ;  /* 0x0000000108357824 */ /* 0x000fc600030e0605 */
[----:B------:R0:W-:Y:S01]  /*94670*/  STL.64 [R1+0x1b60], R56 ;  /* 0x001b603801007387 */ /* 0x0001e20000100a00 */
[----:B------:R-:W-:-:S03]  /*94680*/  SHF.R.S32.HI R8, RZ, 0x1f, R48 ;  /* 0x0000001fff087819 */ /* 0x000fc60000011430 */
[----:B------:R1:W-:Y:S01]  /*94690*/  STL.64 [R1+0x1b90], R52 ;  /* 0x001b903401007387 */ /* 0x0003e20000100a00 */
[----:B------:R-:W-:Y:S02]  /*946a0*/  SHF.R.S32.HI R9, RZ, 0x1f, R47 ;  /* 0x0000001fff097819 */ /* 0x000fe4000001142f */
[CC--:B0-----:R-:W-:Y:S02]  /*946b0*/  IADD3 R56, P5, R48.reuse, R2.reuse, RZ ;  /* 0x0000000230387210 */ /* 0x0c1fe40007fbe0ff */
[----:B-1----:R-:W-:Y:S02]  /*946c0*/  IADD3 R52, P6, R48, R3, RZ ;  /* 0x0000000330347210 */ /* 0x002fe40007fde0ff */
[----:B------:R-:W-:Y:S01]  /*946d0*/  IADD3 R48, P4, R47, R2, RZ ;  /* 0x000000022f307210 */ /* 0x000fe20007f9e0ff */
[C---:B------:R-:W-:Y:S02]  /*946e0*/  IMAD.X R57, R8.reuse, 0x1, R4, P5 ;  /* 0x0000000108397824 */ /* 0x040fe400028e0604 */
[----:B------:R-:W-:-:S02]  /*946f0*/  IMAD.X R53, R8, 0x1, R5, P6 ;  /* 0x0000000108357824 */ /* 0x000fc400030e0605 */
        /* <DEDUP_REMOVED lines=43> */
[----:B------:R-:W-:Y:S01]  /*949b0*/  STL.64 [R1+0x1c10], R48 ;  /* 0x001c103001007387 */ /* 0x000fe20000100a00 */
[----:B------:R-:W-:-:S03]  /*949c0*/  SHF.R.S32.HI R8, RZ, 0x1f, R34 ;  /* 0x0000001fff087819 */ /* 0x000fc60000011422 */
[----:B------:R0:W-:Y:S04]  /*949d0*/  STL.64 [R1+0x1c48], R44 ;  /* 0x001c482c01007387 */ /* 0x0001e80000100a00 */
[----:B------:R1:W-:Y:S01]  /*949e0*/  STL.64 [R1+0x1c40], R40 ;  /* 0x001c402801007387 */ /* 0x0003e20000100a00 */
[-C--:B0-----:R-:W-:Y:S02]  /*949f0*/  IADD3 R44, P5, R35, R3.reuse, RZ ;  /* 0x00000003232c7210 */ /* 0x081fe40007fbe0ff */
[C---:B-1----:R-:W-:Y:S02]  /*94a00*/  IADD3 R40, P4, R34.reuse, R2, RZ ;  /* 0x0000000222287210 */ /* 0x042fe40007f9e0ff */
[----:B------:R-:W-:Y:S01]  /*94a10*/  IADD3 R34, P6, R34, R3, RZ ;  /* 0x0000000322227210 */ /* 0x000fe20007fde0ff */
[----:B------:R-:W-:-:S02]  /*94a20*/  IMAD.X R45, R9, 0x1, R5, P5 ;  /* 0x00000001092d7824 */ /* 0x000fc400028e0605 */
[C---:B------:R-:W-:Y:S02]  /*94a30*/  IMAD.X R41, R8.reuse, 0x1, R4, P4 ;  /* 0x0000000108297824 */ /* 0x040fe400020e0604 */
[----:B------:R-:W-:Y:S01]  /*94a40*/  IMAD.X R35, R8, 0x1, R5, P6 ;  /* 0x0000000108237824 */ /* 0x000fe200030e0605 */
[----:B------:R0:W-:Y:S01]  /*94a50*/  STL.64 [R1+0x1c38], R44 ;  /* 0x001c382c01007387 */ /* 0x0001e20000100a00 */
[----:B------:R-:W-:-:S03]  /*94a60*/  SHF.R.S32.HI R8, RZ, 0x1f, R33 ;  /* 0x0000001fff087819 */ /* 0x000fc60000011421 */
[----:B------:R1:W-:Y:S01]  /*94a70*/  STL.64 [R1+0x1c80], R40 ;  /* 0x001c802801007387 */ /* 0x0003e20000100a00 */
[----:B------:R-:W-:-:S03]  /*94a80*/  SHF.R.S32.HI R9, RZ, 0x1f, R31 ;  /* 0x0000001fff097819 */ /* 0x000fc6000001141f */
[----:B------:R4:W-:Y:S01]  /*94a90*/  STL.64 [R1+0x1c78], R34 ;  /* 0x001c782201007387 */ /* 0x0009e20000100a00 */
[C---:B0-----:R-:W-:Y:S02]  /*94aa0*/  IADD3 R44, P5, R33.reuse, R2, RZ ;  /* 0x00000002212c7210 */ /* 0x041fe40007fbe0ff */
[----:B-1----:R-:W-:-:S03]  /*94ab0*/  IADD3 R40, P6, R33, R3, RZ ;  /* 0x0000000321287210 */ /* 0x002fc60007fde0ff */
[C---:B------:R-:W-:Y:S01]  /*94ac0*/  IMAD.X R45, R8.reuse, 0x1, R4, P5 ;  /* 0x00000001082d7824 */ /* 0x040fe200028e0604 */
[----:B----4-:R-:W-:Y:S01]  /*94ad0*/  IADD3 R34, P4, R31, R2, RZ ;  /* 0x000000021f227210 */ /* 0x010fe20007f9e0ff */
[----:B------:R-:W-:-:S03]  /*94ae0*/  IMAD.X R41, R8, 0x1, R5, P6 ;  /* 0x0000000108297824 */ /* 0x000fc600030e0605 */
[----:B------:R0:W-:Y:S01]  /*94af0*/  STL.64 [R1+0x1c70], R44 ;  /* 0x001c702c01007387 */ /* 0x0001e20000100a00 */
[----:B------:R-:W-:-:S03]  /*94b00*/  IMAD.X R35, R9, 0x1, R4, P4 ;  /* 0x0000000109237824 */ /* 0x000fc600020e0604 */
[----:B------:R1:W-:Y:S01]  /*94b10*/  STL.64 [R1+0x1c50], R40 ;  /* 0x001c502801007387 */ /* 0x0003e20000100a00 */
[----:B------:R-:W-:-:S03]  /*94b20*/  SHF.R.S32.HI R8, RZ, 0x1f, R29 ;  /* 0x0000001fff087819 */ /* 0x000fc6000001141d */
        /* <DEDUP_REMOVED lines=18> */
[----:B------:R-:W-:Y:S02]  /*94c50*/  SHF.R.S32.HI R8, RZ, 0x1f, R26 ;  /* 0x0000001fff087819 */ /* 0x000fe4000001141a */
[----:B------:R0:W-:Y:S04]  /*94c60*/  STL.64 [R1+0x1cd0], R34 ;  /* 0x001cd02201007387 */ /* 0x0001e80000100a00 */
[----:B------:R-:W-:Y:S04]  /*94c70*/  STL.64 [R1+0x1cd8], R40 ;  /* 0x001cd82801007387 */ /* 0x000fe80000100a00 */
[----:B------:R1:W-:Y:S01]  /*94c80*/  STL.64 [R1+0x1ce8], R28 ;  /* 0x001ce81c01007387 */ /* 0x0003e20000100a00 */
[----:B0-----:R-:W-:-:S02]  /*94c90*/  IADD3 R34, P5, R30, R3, RZ ;  /* 0x000000031e227210 */ /* 0x001fc40007fbe0ff */
[----:B------:R-:W-:-:S03]  /*94ca0*/  IADD3 R30, P4, R26, R2, RZ ;  /* 0x000000021a1e7210 */ /* 0x000fc60007f9e0ff */
[----:B------:R-:W-:Y:S01]  /*94cb0*/  IMAD.X R35, R9, 0x1, R5, P5 ;  /* 0x0000000109237824 */ /* 0x000fe200028e0605 */
[----:B-1----:R-:W-:Y:S01]  /*94cc0*/  IADD3 R28, P6, R26, R3, RZ ;  /* 0x000000031a1c7210 */ /* 0x002fe20007fde0ff */
[----:B------:R-:W-:-:S03]  /*94cd0*/  IMAD.X R31, R8, 0x1, R4, P4 ;  /* 0x00000001081f7824 */ /* 0x000fc600020e0604 */
[----:B------:R0:W-:Y:S01]  /*94ce0*/  STL.64 [R1+0x1cb0], R34 ;  /* 0x001cb02201007387 */ /* 0x0001e20000100a00 */
[----:B------:R-:W-:Y:S01]  /*94cf0*/  IMAD.X R29, R8, 0x1, R5, P6 ;  /* 0x00000001081d7824 */ /* 0x000fe200030e0605 */
[----:B------:R-:W-:Y:S02]  /*94d00*/  SHF.R.S32.HI R8, RZ, 0x1f, R25 ;  /* 0x0000001fff087819 */ /* 0x000fe40000011419 */
[----:B------:R1:W-:Y:S01]  /*94d10*/  STL.64 [R1+0x1d08], R30 ;  /* 0x001d081e01007387 */ /* 0x0003e20000100a00 */
[----:B------:R-:W-:-:S03]  /*94d20*/  SHF.R.S32.HI R9, RZ, 0x1f, R20 ;  /* 0x0000001fff097819 */ /* 0x000fc60000011414 */
[----:B------:R4:W-:Y:S01]  /*94d30*/  STL.64 [R1+0x1d18], R28 ;  /* 0x001d181c01007387 */ /* 0x0009e20000100a00 */
[C---:B0-----:R-:W-:Y:S02]  /*94d40*/  IADD3 R34, P5, R25.reuse, R2, RZ ;  /* 0x0000000219227210 */ /* 0x041fe40007fbe0ff */
[----:B-1----:R-:W-:-:S03]  /*94d50*/  IADD3 R30, P6, R25, R3, RZ ;  /* 0x00000003191e7210 */ /* 0x002fc60007fde0ff */
[----:B------:R-:W-:Y:S01]  /*94d60*/  IMAD.X R35, R8, 0x1, R4, P5 ;  /* 0x0000000108237824 */ /* 0x000fe200028e0604 */
        /* <DEDUP_REMOVED lines=44> */
[----:B------:R-:W-:-:S03]  /*95030*/  IMAD.X R13, R9, 0x1, R4, P4 ;  /* 0x00000001090d7824 */ /* 0x000fc600020e0604 */
[----:B------:R0:W-:Y:S01]  /*95040*/  STL.64 [R1+0x1dc8], R16 ;  /* 0x001dc81001007387 */ /* 0x0001e20000100a00 */
[----:B------:R-:W-:-:S03]  /*95050*/  SHF.R.S32.HI R8, RZ, 0x1f, R58 ;  /* 0x0000001fff087819 */ /* 0x000fc6000001143a */
[----:B------:R-:W-:Y:S04]  /*95060*/  STL.64 [R1+0x1d88], R28 ;  /* 0x001d881c01007387 */ /* 0x000fe80000100a00 */
[----:B------:R1:W-:Y:S01]  /*95070*/  STL.64 [R1+0x1dc0], R12 ;  /* 0x001dc00c01007387 */ /* 0x0003e20000100a00 */
[----:B0-----:R-:W-:Y:S02]  /*95080*/  IADD3 R16, P5, R14, R3, RZ ;  /* 0x000000030e107210 */ /* 0x001fe40007fbe0ff */
        /* <DEDUP_REMOVED lines=12> */
[--C-:B------:R-:W-:Y:S01]  /*95150*/  IMAD.X R17, R8, 0x1, R4.reuse, P5 ;  /* 0x0000000108117824 */ /* 0x100fe200028e0604 */
[----:B----4-:R-:W-:Y:S01]  /*95160*/  IADD3 R12, P4, R50, R2, RZ ;  /* 0x00000002320c7210 */ /* 0x010fe20007f9e0ff */
[----:B------:R-:W-:Y:S01]  /*95170*/  IMAD.X R15, R8, 0x1, R5, P6 ;  /* 0x00000001080f7824 */ /* 0x000fe200030e0605 */
[----:B------:R-:W-:Y:S03]  /*95180*/  STL [R1+0x30f8], R54 ;  /* 0x0030f83601007387 */ /* 0x000fe60000100800 */
[----:B------:R-:W-:Y:S01]  /*95190*/  IMAD.X R13, R9, 0x1, R4, P4 ;  /* 0x00000001090d7824 */ /* 0x000fe200020e0604 */
[----:B------:R0:W-:Y:S01]  /*951a0*/  STL.64 [R1+0x1dd0], R16 ;  /* 0x001dd01001007387 */ /* 0x0001e20000100a00 */
[----:B------:R-:W-:-:S03]  /*951b0*/  SHF.R.S32.HI R8, RZ, 0x1f, R46 ;  /* 0x0000001fff087819 */ /* 0x000fc6000001142e */
[----:B------:R-:W-:Y:S04]  /*951c0*/  STL [R1+0x30fc], R50 ;  /* 0x0030fc3201007387 */ /* 0x000fe80000100800 */
[----:B------:R1:W-:Y:S01]  /*951d0*/  STL.64 [R1+0x1df0], R14 ;  /* 0x001df00e01007387 */ /* 0x0003e20000100a00 */
[----:B0-----:R-:W-:-:S03]  /*951e0*/  IADD3 R16, P5, R50, R3, RZ ;  /* 0x0000000332107210 */ /* 0x001fc60007fbe0ff */
[----:B------:R0:W-:Y:S01]  /*951f0*/  STL.64 [R1+0x1db8], R12 ;  /* 0x001db80c01007387 */ /* 0x0001e20000100a00 */
[C---:B-1----:R-:W-:Y:S01]  /*95200*/  IADD3 R14, P4, R46.reuse, R2, RZ ;  /* 0x000000022e0e7210 */ /* 0x042fe20007f9e0ff */
[----:B------:R-:W-:Y:S01]  /*95210*/  IMAD.X R17, R9, 0x1, R5, P5 ;  /* 0x0000000109117824 */ /* 0x000fe200028e0605 */
[----:B0-----:R-:W-:-:S03]  /*95220*/  IADD3 R12, P6, R46, R3, RZ ;  /* 0x000000032e0c7210 */ /* 0x001fc60007fde0ff */
[C---:B------:R-:W-:Y:S01]  /*95230*/  IMAD.X R15, R8.reuse, 0x1, R4, P4 ;  /* 0x00000001080f7824 */ /* 0x040fe200020e0604 */
[----:B------:R-:W-:Y:S01]  /*95240*/  STL [R1+0x3104], R46 ;  /* 0x0031042e01007387 */ /* 0x000fe20000100800 */
[----:B------:R-:W-:-:S03]  /*95250*/  IMAD.X R13, R8, 0x1, R5, P6 ;  /* 0x00000001080d7824 */ /* 0x000fc600030e0605 */
[----:B------:R0:W-:Y:S01]  /*95260*/  STL.64 [R1+0x1e00], R16 ;  /* 0x001e001001007387 */ /* 0x0001e20000100a00 */
[----:B------:R-:W-:-:S03]  /*95270*/  SHF.R.S32.HI R8, RZ, 0x1f, R42 ;  /* 0x0000001fff087819 */ /* 0x000fc6000001142a */
        /* <DEDUP_REMOVED lines=35> */
[----:B0-----:R-:W-:-:S03]  /*954b0*/  IADD3 R16, P5, R27, R3, RZ ;  /* 0x000000031b107210 */ /* 0x001fc60007fbe0ff */
[----:B------:R-:W3:Y:S01]  /*954c0*/  LDL R41, [R1+0x138] ;  /* 0x0001380001297983 */ /* 0x000ee20000100800 */
[C---:B-1----:R-:W-:Y:S01]  /*954d0*/  IADD3 R14, P4, R24.reuse, R2, RZ ;  /* 0x00000002180e7210 */ /* 0x042fe20007f9e0ff */
[----:B------:R-:W-:Y:S01]  /*954e0*/  IMAD.X R17, R9, 0x1, R5, P5 ;  /* 0x0000000109117824 */ /* 0x000fe200028e0605 */
[----:B----4-:R-:W-:-:S03]  /*954f0*/  IADD3 R12, P6, R24, R3, RZ ;  /* 0x00000003180c7210 */ /* 0x010fc60007fde0ff */
[C---:B------:R-:W-:Y:S01]  /*95500*/  IMAD.X R15, R8.reuse, 0x1, R4, P4 ;  /* 0x00000001080f7824 */ /* 0x040fe200020e0604 */
[----:B------:R0:W-:Y:S01]  /*95510*/  STL.64 [R1+0x1580], R16 ;  /* 0x0015801001007387 */ /* 0x0001e20000100a00 */
[----:B------:R-:W-:Y:S01]  /*95520*/  IMAD.X R13, R8, 0x1, R5, P6 ;  /* 0x00000001080d7824 */ /* 0x000fe200030e0605 */
[----:B--2---:R-:W-:Y:S02]  /*95530*/  SHF.R.S32.HI R8, RZ, 0x1f, R23 ;  /* 0x0000001fff087819 */ /* 0x004fe40000011417 */
[----:B------:R1:W-:Y:S01]  /*95540*/  STL.64 [R1+0x14c8], R14 ;  /* 0x0014c80e01007387 */ /* 0x0003e20000100a00 */
[----:B------:R-:W-:-:S03]  /*95550*/  SHF.R.S32.HI R9, RZ, 0x1f, R22 ;  /* 0x0000001fff097819 */ /* 0x000fc60000011416 */
[----:B------:R2:W-:Y:S01]  /*95560*/  STL.64 [R1+0x1400], R12 ;  /* 0x0014000c01007387 */ /* 0x0005e20000100a00 */
[C---:B0-----:R-:W-:Y:S02]  /*95570*/  IADD3 R16, P5, R23.reuse, R2, RZ ;  /* 0x0000000217107210 */ /* 0x041fe40007fbe0ff */
[----:B-1----:R-:W-:-:S03]  /*95580*/  IADD3 R14, P6, R23, R3, RZ ;  /* 0x00000003170e7210 */ /* 0x002fc60007fde0ff */
[----:B------:R-:W-:Y:S01]  /*95590*/  IMAD.X R17, R8, 0x1, R4, P5 ;  /* 0x0000000108117824 */ /* 0x000fe200028e0604 */
[----:B--2---:R-:W-:Y:S01]  /*955a0*/  IADD3 R12, P4, R22, R2, RZ ;  /* 0x00000002160c7210 */ /* 0x004fe20007f9e0ff */
[----:B------:R-:W-:-:S03]  /*955b0*/  IMAD.X R15, R8, 0x1, R5, P6 ;  /* 0x00000001080f7824 */ /* 0x000fc600030e0605 */
[----:B------:R0:W-:Y:S01]  /*955c0*/  STL.64 [R1+0x1348], R16 ;  /* 0x0013481001007387 */ /* 0x0001e20000100a00 */
[----:B------:R-:W-:-:S03]  /*955d0*/  IMAD.X R13, R9, 0x1, R4, P4 ;  /* 0x00000001090d7824 */ /* 0x000fc600020e0604 */
[----:B------:R1:W-:Y:S04]  /*955e0*/  STL.64 [R1+0x1240], R14 ;  /* 0x0012400e01007387 */ /* 0x0003e80000100a00 */
[----:B------:R2:W-:Y:S04]  /*955f0*/  STL.64 [R1+0x1188], R12 ;  /* 0x0011880c01007387 */ /* 0x0005e80000100a00 */
[----:B------:R-:W4:Y:S01]  /*95600*/  LDL R40, [R1+0x13c] ;  /* 0x00013c0001287983 */ /* 0x000f220000100800 */
[----:B0-----:R-:W-:Y:S02]  /*95610*/  IADD3 R16, P5, R22, R3, RZ ;  /* 0x0000000316107210 */ /* 0x001fe40007fbe0ff */
[----:B------:R-:W-:-:S02]  /*95620*/  SHF.R.S32.HI R8, RZ, 0x1f, R21 ;  /* 0x0000001fff087819 */ /* 0x000fc40000011415 */
[C---:B-1----:R-:W-:Y:S02]  /*95630*/  IADD3 R14, P4, R21.reuse, R2, RZ ;  /* 0x00000002150e7210 */ /* 0x042fe40007f9e0ff */
[----:B--2---:R-:W-:Y:S01]  /*95640*/  IADD3 R12, P6, R21, R3, RZ ;  /* 0x00000003150c7210 */ /* 0x004fe20007fde0ff */
[--C-:B------:R-:W-:Y:S02]  /*95650*/  IMAD.X R17, R9, 0x1, R5.reuse, P5 ;  /* 0x0000000109117824 */ /* 0x100fe400028e0605 */
[C---:B------:R-:W-:Y:S02]  /*95660*/  IMAD.X R15, R8.reuse, 0x1, R4, P4 ;  /* 0x00000001080f7824 */ /* 0x040fe400020e0604 */
[----:B------:R-:W-:Y:S01]  /*95670*/  IMAD.X R13, R8, 0x1, R5, P6 ;  /* 0x00000001080d7824 */ /* 0x000fe200030e0605 */
[----:B------:R-:W-:Y:S01]  /*95680*/  STL.64 [R1+0x10b0], R16 ;  /* 0x0010b01001007387 */ /* 0x000fe20000100a00 */
[----:B---3--:R-:W-:-:S03]  /*95690*/  SHF.R.S32.HI R8, RZ, 0x1f, R19 ;  /* 0x0000001fff087819 */ /* 0x008fc60000011413 */
[----:B------:R0:W-:Y:S01]  /*956a0*/  STL.64 [R1+0xff8], R14 ;  /* 0x000ff80e01007387 */ /* 0x0001e20000100a00 */
[----:B------:R-:W-:-:S03]  /*956b0*/  SHF.R.S32.HI R9, RZ, 0x1f, R11 ;  /* 0x0000001fff097819 */ /* 0x000fc6000001140b */
[----:B------:R1:W-:Y:S01]  /*956c0*/  STL.64 [R1+0xaa8], R12 ;  /* 0x000aa80c01007387 */ /* 0x0003e20000100a00 */
[-C--:B0-----:R-:W-:Y:S02]  /*956d0*/  IADD3 R14, P6, R19, R2.reuse, RZ ;  /* 0x00000002130e7210 */ /* 0x081fe40007fde0ff */
[----:B-1----:R-:W-:-:S03]  /*956e0*/  IADD3 R12, P5, R11, R2, RZ ;  /* 0x000000020b0c7210 */ /* 0x002fc60007fbe0ff */
[--C-:B------:R-:W-:Y:S02]  /*956f0*/  IMAD.X R15, R8, 0x1, R4.reuse, P6 ;  /* 0x00000001080f7824 */ /* 0x100fe400030e0604 */
[----:B------:R-:W-:-:S03]  /*95700*/  IMAD.X R13, R9, 0x1, R4, P5 ;  /* 0x00000001090d7824 */ /* 0x000fc600028e0604 */
[----:B------:R-:W-:Y:S01]  /*95710*/  STL.64 [R1+0x9e0], R14 ;  /* 0x0009e00e01007387 */ /* 0x000fe20000100a00 */
[----:B------:R-:W-:-:S03]  /*95720*/  IADD3 R16, P4, R19, R3, RZ ;  /* 0x0000000313107210 */ /* 0x000fc60007f9e0ff */
[----:B------:R0:W-:Y:S02]  /*95730*/  STL.64 [R1+0x8c0], R12 ;  /* 0x0008c00c01007387 */ /* 0x0001e40000100a00 */
[----:B------:R-:W-:Y:S01]  /*95740*/  IMAD.X R17, R8, 0x1, R5, P4 ;  /* 0x0000000108117824 */ /* 0x000fe200020e0605 */
[CC--:B------:R-:W-:Y:S02]  /*95750*/  IADD3 R10, P4, R18.reuse, R3.reuse, RZ ;  /* 0x00000003120a7210 */ /* 0x0c0fe40007f9e0ff */
[----:B0-----:R-:W-:Y:S02]  /*95760*/  IADD3 R12, P5, R11, R3, RZ ;  /* 0x000000030b0c7210 */ /* 0x001fe40007fbe0ff */
[----:B------:R-:W-:-:S03]  /*95770*/  IADD3 R14, P6, R18, R2, RZ ;  /* 0x00000002120e7210 */ /* 0x000fc60007fde0ff */
[----:B------:R-:W-:Y:S01]  /*95780*/  IMAD.X R13, R9, 0x1, R5, P5 ;  /* 0x00000001090d7824 */ /* 0x000fe200028e0605 */
[----:B------:R-:W-:Y:S02]  /*95790*/  SHF.R.S32.HI R18, RZ, 0x1f, R18 ;  /* 0x0000001fff127819 */ /* 0x000fe40000011412 */
[----:B------:R-:W-:-:S03]  /*957a0*/  LOP3.LUT R2, R2, 0xf7ffffff, RZ, 0xc0, !PT ;  /* 0xf7ffffff02027812 */ /* 0x000fc600078ec0ff */
[----:B------:R-:W-:Y:S02]  /*957b0*/  IMAD.X R11, R18, 0x1, R5, P4 ;  /* 0x00000001120b7824 */ /* 0x000fe400020e0605 */
[C---:B------:R-:W-:Y:S01]  /*957c0*/  VIADD R8, R0.reuse, 0x154 ;  /* 0x0000015400087836 */ /* 0x040fe20000000000 */
[----:B------:R-:W-:Y:S01]  /*957d0*/  UMOV UR43, UR11 ;  /* 0x0000000b002b7c82 */ /* 0x000fe20008000000 */
[----:B------:R-:W-:Y:S01]  /*957e0*/  VIADD R9, R0, 0x150 ;  /* 0x0000015000097836 */ /* 0x000fe20000000000 */
[----:B------:R-:W-:Y:S02]  /*957f0*/  ISETP.LT.AND P4, PT, R41, UR6, !P3 ;  /* 0x0000000629007c0c */ /* 0x000fe4000df81270 */
[C---:B----4-:R-:W-:Y:S02]  /*95800*/  ISETP.LT.AND P5, PT, R40.reuse, UR4, !P3 ;  /* 0x0000000428007c0c */ /* 0x050fe4000dfa1270 */
[----:B------:R-:W-:Y:S01]  /*95810*/  ISETP.LT.AND P3, PT, R40, UR8, !P2 ;  /* 0x0000000828007c0c */ /* 0x000fe2000d761270 */
[----:B------:R-:W-:Y:S01]  /*95820*/  UMOV UR4, UR10 ;  /* 0x0000000a00047c82 */ /* 0x000fe20008000000 */
[----:B------:R-:W-:Y:S01]  /*95830*/  ULDC.64 UR8, c[0x0][0x228] ;  /* 0x00008a0000087ab9 */ /* 0x000fe20000000a00 */
[----:B------:R-:W-:-:S08]  /*95840*/  ULDC.64 UR10, c[0x0][0x228] ;  /* 0x00008a00000a7ab9 */ /* 0x000fd00000000a00 */
[----:B------:R-:W-:-:S04]  /*95850*/  @P5 LOP3.LUT R2, R2, 0x8000000, RZ, 0xfc, !PT ;  /* 0x0800000002025812 */ /* 0x000fc800078efcff */
[----:B------:R-:W-:-:S04]  /*95860*/  LOP3.LUT R2, R2, 0xfbffffff, RZ, 0xc0, !PT ;  /* 0xfbffffff02027812 */ /* 0x000fc800078ec0ff */
[----:B------:R-:W-:-:S04]  /*95870*/  @P4 LOP3.LUT R2, R2, 0x4000000, RZ, 0xfc, !PT ;  /* 0x0400000002024812 */ /* 0x000fc800078efcff */
[----:B------:R-:W-:-:S04]  /*95880*/  LOP3.LUT R2, R2, 0xfdffffff, RZ, 0xc0, !PT ;  /* 0xfdffffff02027812 */ /* 0x000fc800078ec0ff */
[----:B------:R-:W-:Y:S02]  /*95890*/  @P3 LOP3.LUT R2, R2, 0x2000000, RZ, 0xfc, !PT ;  /* 0x0200000002023812 */ /* 0x000fe400078efcff */
[C---:B------:R-:W-:Y:S02]  /*958a0*/  ISETP.LT.AND P3, PT, R41.reuse, UR16, !P2 ;  /* 0x0000001029007c0c */ /* 0x040fe4000d761270 */
[----:B------:R-:W-:Y:S01]  /*958b0*/  ISETP.LT.AND P2, PT, R40, UR4, !P1 ;  /* 0x0000000428007c0c */ /* 0x000fe2000cf41270 */
[----:B------:R-:W-:Y:S01]  /*958c0*/  UMOV UR6, UR8 ;  /* 0x0000000800067c82 */ /* 0x000fe20008000000 */
[----:B------:R-:W-:Y:S01]  /*958d0*/  LOP3.LUT R2, R2, 0xfeffffff, RZ, 0xc0, !PT ;  /* 0xfeffffff02027812 */ /* 0x000fe200078ec0ff */
[----:B------:R-:W-:Y:S01]  /*958e0*/  UMOV UR44, UR9 ;  /* 0x00000009002c7c82 */ /* 0x000fe20008000000 */
[C---:B------:R-:W-:Y:S01]  /*958f0*/  ISETP.LT.AND P1, PT, R41.reuse, UR38, !P1 ;  /* 0x0000002629007c0c */ /* 0x040fe2000cf21270 */
[----:B------:R-:W-:Y:S01]  /*95900*/  ULDC.64 UR8, c[0x0][0x228] ;  /* 0x00008a0000087ab9 */ /* 0x000fe20000000a00 */
[----:B------:R-:W-:Y:S01]  /*95910*/  UMOV UR60, UR10 ;  /* 0x0000000a003c7c82 */ /* 0x000fe20008000000 */
[----:B------:R-:W-:Y:S01]  /*95920*/  UMOV UR57, UR11 ;  /* 0x0000000b00397c82 */ /* 0x000fe20008000000 */
[----:B------:R-:W-:Y:S01]  /*95930*/  UMOV UR25, UR14 ;  /* 0x0000000e00197c82 */ /* 0x000fe20008000000 */
[----:B------:R-:W-:Y:S01]  /*95940*/  UMOV UR51, UR15 ;  /* 0x0000000f00337c82 */ /* 0x000fe20008000000 */
[----:B------:R0:W-:Y:S01]  /*95950*/  STL.64 [R1+0x948], R16 ;  /* 0x0009481001007387 */ /* 0x0001e20000100a00 */
[----:B------:R-:W-:Y:S01]  /*95960*/  @P3 LOP3.LUT R2, R2, 0x1000000, RZ, 0xfc, !PT ;  /* 0x0100000002023812 */ /* 0x000fe200078efcff */
[----:B------:R-:W-:Y:S01]  /*95970*/  UMOV UR52, UR8 ;  /* 0x0000000800347c82 */ /* 0x000fe20008000000 */
[----:B------:R-:W-:Y:S01]  /*95980*/  UMOV UR56, UR9 ;  /* 0x0000000900387c82 */ /* 0x000fe20008000000 */
[----:B------:R-:W-:Y:S01]  /*95990*/  ULDC.64 UR8, c[0x0][0x228] ;  /* 0x00008a0000087ab9 */ /* 0x000fe20000000a00 */
[----:B------:R-:W-:Y:S01]  /*959a0*/  LOP3.LUT R2, R2, 0xff7fffff, RZ, 0xc0, !PT ;  /* 0xff7fffff02027812 */ /* 0x000fe200078ec0ff */
[----:B------:R-:W-:Y:S01]  /*959b0*/  ULDC.64 UR10, c[0x0][0x228] ;  /* 0x00008a00000a7ab9 */ /* 0x000fe20000000a00 */
[----:B------:R-:W-:Y:S01]  /*959c0*/  ULDC.64 UR14, c[0x0][0x228] ;  /* 0x00008a00000e7ab9 */ /* 0x000fe20000000a00 */
[----:B------:R-:W-:Y:S01]  /*959d0*/  IMAD.X R15, R18, 0x1, R4, P6 ;  /* 0x00000001120f7824 */ /* 0x000fe200030e0604 */
[----:B------:R-:W-:Y:S01]  /*959e0*/  @P2 LOP3.LUT R2, R2, 0x800000, RZ, 0xfc, !PT ;  /* 0x0080000002022812 */ /* 0x000fe200078efcff */
[----:B------:R-:W-:Y:S01]  /*959f0*/  UMOV UR42, UR23 ;  /* 0x00000017002a7c82 */ /* 0x000fe20008000000 */
[----:B------:R-:W-:Y:S01]  /*95a00*/  ISETP.LT.AND P2, PT, R40, UR6, !P0 ;  /* 0x0000000628007c0c */ /* 0x000fe2000c741270 */
[----:B------:R-:W-:Y:S01]  /*95a10*/  UMOV UR59, UR10 ;  /* 0x0000000a003b7c82 */ /* 0x000fe20008000000 */
[----:B------:R-:W-:Y:S01]  /*95a20*/  LOP3.LUT R2, R2, 0xffbfffff, RZ, 0xc0, !PT ;  /* 0xffbfffff02027812 */ /* 0x000fe200078ec0ff */
[----:B------:R-:W-:Y:S01]  /*95a30*/  UMOV UR41, UR11 ;  /* 0x0000000b00297c82 */ /* 0x000fe20008000000 */
[----:B------:R-:W-:Y:S01]  /*95a40*/  ULDC.64 UR10, c[0x0][0x228] ;  /* 0x00008a00000a7ab9 */ /* 0x000fe20000000a00 */
[----:B------:R-:W-:Y:S01]  /*95a50*/  UMOV UR24, UR14 ;  /* 0x0000000e00187c82 */ /* 0x000fe20008000000 */
[----:B------:R-:W-:Y:S01]  /*95a60*/  @P1 LOP3.LUT R2, R2, 0x400000, RZ, 0xfc, !PT ;  /* 0x0040000002021812 */ /* 0x000fe200078efcff */
[----:B------:R-:W-:Y:S01]  /*95a70*/  UMOV UR45, UR15 ;  /* 0x0000000f002d7c82 */ /* 0x000fe20008000000 */
[C---:B------:R-:W-:Y:S01]  /*95a80*/  ISETP.LT.AND P1, PT, R41.reuse, UR30, !P0 ;  /* 0x0000001e29007c0c */ /* 0x040fe2000c721270 */
[----:B------:R-:W-:Y:S01]  /*95a90*/  UMOV UR53, UR10 ;  /* 0x0000000a00357c82 */ /* 0x000fe20008000000 */
[----:B------:R-:W-:Y:S01]  /*95aa0*/  LOP3.LUT R2, R2, 0xffdfffff, RZ, 0xc0, !PT ;  /* 0xffdfffff02027812 */ /* 0x000fe200078ec0ff */
[----:B------:R-:W-:Y:S01]  /*95ab0*/  UMOV UR58, UR11 ;  /* 0x0000000b003a7c82 */ /* 0x000fe20008000000 */
[----:B------:R-:W-:Y:S01]  /*95ac0*/  ISETP.GE.AND P0, PT, R8, UR17, PT ;  /* 0x0000001108007c0c */ /* 0x000fe2000bf06270 */
[----:B------:R-:W-:Y:S01]  /*95ad0*/  ULDC.64 UR14, c[0x0][0x228] ;  /* 0x00008a00000e7ab9 */ /* 0x000fe20000000a00 */
[----:B------:R-:W-:Y:S01]  /*95ae0*/  @P2 LOP3.LUT R2, R2, 0x200000, RZ, 0xfc, !PT ;  /* 0x0020000002022812 */ /* 0x000fe200078efcff */
[----:B------:R-:W-:Y:S01]  /*95af0*/  VIADD R8, R0, 0x152 ;  /* 0x0000015200087836 */ /* 0x000fe20000000000 */
[----:B------:R-:W-:Y:S01]  /*95b00*/  ULDC.64 UR10, c[0x0][0x228] ;  /* 0x00008a00000a7ab9 */ /* 0x000fe20000000a00 */
[----:B0-----:R-:W-:Y:S01]  /*95b10*/  MOV R16, UR57 ;  /* 0x0000003900107c02 */ /* 0x001fe20008000f00 */
[----:B------:R0:W-:Y:S01]  /*95b20*/  STL.64 [R1+0x828], R14 ;  /* 0x0008280e01007387 */ /* 0x0001e20000100a00 */
[----:B------:R-:W-:Y:S01]  /*95b30*/  LOP3.LUT R2, R2, 0xffefffff, RZ, 0xc0, !PT ;  /* 0xffefffff02027812 */ /* 0x000fe200078ec0ff */
[----:B------:R-:W-:Y:S01]  /*95b40*/  UMOV UR49, UR32 ;  /* 0x0000002000317c82 */ /* 0x000fe20008000000 */
[----:B------:R-:W-:Y:S01]  /*95b50*/  UMOV UR27, UR33 ;  /* 0x00000021001b7c82 */ /* 0x000fe20008000000 */
[----:B------:R-:W-:Y:S01]  /*95b60*/  UMOV UR50, UR10 ;  /* 0x0000000a00327c82 */ /* 0x000fe20008000000 */
[----:B------:R-:W-:Y:S01]  /*95b70*/  @P1 LOP3.LUT R2, R2, 0x100000, RZ, 0xfc, !PT ;  /* 0x0010000002021812 */ /* 0x000fe200078efcff */
[----:B------:R-:W-:Y:S01]  /*95b80*/  UMOV UR40, UR11 ;  /* 0x0000000b00287c82 */ /* 0x000fe20008000000 */
[----:B------:R-:W-:Y:S01]  /*95b90*/  ISETP.LT.AND P1, PT, R40, UR52, !P0 ;  /* 0x0000003428007c0c */ /* 0x000fe2000c721270 */
[----:B------:R-:W-:Y:S01]  /*95ba0*/  ULDC.64 UR10, c[0x0][0x228] ;  /* 0x00008a00000a7ab9 */ /* 0x000fe20000000a00 */
[----:B------:R-:W-:Y:S01]  /*95bb0*/  ISETP.LT.AND P0, PT, R41, UR20, !P0 ;  /* 0x0000001429007c0c */ /* 0x000fe2000c701270 */
[----:B------:R-:W-:Y:S01]  /*95bc0*/  UMOV UR57, UR14 ;  /* 0x0000000e00397c82 */ /* 0x000fe20008000000 */
[----:B------:R-:W-:Y:S01]  /*95bd0*/  LOP3.LUT R2, R2, 0xfff7ffff, RZ, 0xc0, !PT ;  /* 0xfff7ffff02027812 */ /* 0x000fe200078ec0ff */
[----:B------:R-:W-:Y:S01]  /*95be0*/  UMOV UR54, UR15 ;  /* 0x0000000f00367c82 */ /* 0x000fe20008000000 */
[----:B------:R-:W-:Y:S01]  /*95bf0*/  ULDC.64 UR14, c[0x0][0x228] ;  /* 0x00008a00000e7ab9 */ /* 0x000fe20000000a00 */
[----:B0-----:R-:W-:Y:S01]  /*95c00*/  MOV R15, UR56 ;  /* 0x00000038000f7c02 */ /* 0x001fe20008000f00 */
[----:B------:R-:W-:Y:S01]  /*95c10*/  ULDC.64 UR32, c[0x0][0x228] ;  /* 0x00008a0000207ab9 */ /* 0x000fe20000000a00 */
[----:B------:R-:W-:Y:S01]  /*95c20*/  LOP3.LUT R6, R6, 0x7fffffff, RZ, 0xc0, !PT ;  /* 0x7fffffff06067812 */ /* 0x000fe200078ec0ff */
[----:B------:R-:W-:Y:S01]  /*95c30*/  ULDC.64 UR4, c[0x0][0x228] ;  /* 0x00008a0000047ab9 */ /* 0x000fe20000000a00 */
[----:B------:R-:W-:Y:S01]  /*95c40*/  ULDC.64 UR6, c[0x0][0x228] ;  /* 0x00008a0000067ab9 */ /* 0x000fe20000000a00 */
[----:B------:R-:W-:Y:S01]  /*95c50*/  ULDC.64 UR16, c[0x0][0x228] ;  /* 0x00008a0000107ab9 */ /* 0x000fe20000000a00 */
[----:B------:R-:W-:-:S04]  /*95c60*/  @P1 LOP3.LUT R2, R2, 0x80000, RZ, 0xfc, !PT ;  /* 0x0008000002021812 */ /* 0x000fc800078efcff */
[----:B------:R-:W-:-:S04]  /*95c70*/  LOP3.LUT R2, R2, 0xfffbffff, RZ, 0xc0, !PT ;  /* 0xfffbffff02027812 */ /* 0x000fc800078ec0ff */
[----:B------:R-:W-:Y:S02]  /*95c80*/  @P0 LOP3.LUT R2, R2, 0x40000, RZ, 0xfc, !PT ;  /* 0x0004000002020812 */ /* 0x000fe400078efcff */
[----:B------:R-:W-:Y:S02]  /*95c90*/  ISETP.GE.AND P0, PT, R8, UR39, PT ;  /* 0x0000002708007c0c */ /* 0x000fe4000bf06270 */
[----:B------:R-:W-:Y:S01]  /*95ca0*/  LOP3.LUT R2, R2, 0xfffdffff, RZ, 0xc0, !PT ;  /* 0xfffdffff02027812 */ /* 0x000fe200078ec0ff */
[----:B------:R-:W-:Y:S01]  /*95cb0*/  VIADD R8, R0, 0x14e ;  /* 0x0000014e00087836 */ /* 0x000fe20000000000 */
[----:B------:R-:W-:Y:S01]  /*95cc0*/  ISETP.LT.AND P1, PT, R40, UR8, !P0 ;  /* 0x0000000828007c0c */ /* 0x000fe2000c721270 */
[----:B------:R-:W-:Y:S01]  /*95cd0*/  UMOV UR56, UR22 ;  /* 0x0000001600387c82 */ /* 0x000fe20008000000 */
[----:B------:R-:W-:Y:S01]  /*95ce0*/  ISETP.LT.AND P0, PT, R41, UR60, !P0 ;  /* 0x0000003c29007c0c */ /* 0x000fe2000c701270 */
[----:B------:R-:W-:Y:S01]  /*95cf0*/  ULDC.64 UR22, c[0x0][0x228] ;  /* 0x00008a0000167ab9 */ /* 0x000fe20000000a00 */
[----:B------:R0:W-:Y:S01]  /*95d00*/  STL.64 [R1+0x6c0], R12 ;  /* 0x0006c00c01007387 */ /* 0x0001e20000100a00 */
[----:B------:R-:W-:Y:S01]  /*95d10*/  MOV R14, UR41 ;  /* 0x00000029000e7c02 */ /* 0x000fe20008000f00 */
[----:B------:R-:W-:Y:S01]  /*95d20*/  UMOV UR52, UR17 ;  /* 0x0000001100347c82 */ /* 0x000fe20008000000 */
[----:B------:R-:W-:-:S06]  /*95d30*/  ULDC.64 UR38, c[0x0][0x228] ;  /* 0x00008a0000267ab9 */ /* 0x000fcc0000000a00 */
[----:B------:R-:W-:-:S04]  /*95d40*/  @P1 LOP3.LUT R2, R2, 0x20000, RZ, 0xfc, !PT ;  /* 0x0002000002021812 */ /* 0x000fc800078efcff */
[----:B------:R-:W-:-:S04]  /*95d50*/  LOP3.LUT R2, R2, 0xfffeffff, RZ, 0xc0, !PT ;  /* 0xfffeffff02027812 */ /* 0x000fc800078ec0ff */
[----:B------:R-:W-:Y:S02]  /*95d60*/  @P0 LOP3.LUT R2, R2, 0x10000, RZ, 0xfc, !PT ;  /* 0x0001000002020812 */ /* 0x000fe400078efcff */
[----:B------:R-:W-:Y:S02]  /*95d70*/  ISETP.GE.AND P0, PT, R9, UR31, PT ;  /* 0x0000001f09007c0c */ /* 0x000fe4000bf06270 */
[----:B------:R-:W-:Y:S01]  /*95d80*/  LOP3.LUT R2, R2, 0xffff7fff, RZ, 0xc0, !PT ;  /* 0xffff7fff02027812 */ /* 0x000fe200078ec0ff */
[----:B------:R-:W-:Y:S01]  /*95d90*/  VIADD R9, R0, 0x14c ;  /* 0x0000014c00097836 */ /* 0x000fe20000000000 */
[----:B------:R-:W-:Y:S02]  /*95da0*/  ISETP.LT.AND P1, PT, R40, UR36, !P0 ;  /* 0x0000002428007c0c */ /* 0x000fe4000c721270 */
[----:B0-----:R-:W-:Y:S01]  /*95db0*/  MOV R13, UR40 ;  /* 0x00000028000d7c02 */ /* 0x001fe20008000f00 */
[----:B------:R-:W-:Y:S01]  /*95dc0*/  ULDC.64 UR40, c[0x0][0x228] ;  /* 0x00008a0000287ab9 */ /* 0x000fe20000000a00 */
[----:B------:R-:W-:-:S02]  /*95dd0*/  ISETP.LT.AND P0, PT, R41, UR59, !P0 ;  /* 0x0000003b29007c0c */ /* 0x000fc4000c701270 */
[----:B------:R-:W-:Y:S01]  /*95de0*/  MOV R12, UR45 ;  /* 0x0000002d000c7c02 */ /* 0x000fe20008000f00 */
[----:B------:R0:W-:Y:S01]  /*95df0*/  STL.64 [R1+0x130], R10 ;  /* 0x0001300a01007387 */ /* 0x0001e20000100a00 */
[----:B------:R-:W-:-:S05]  /*95e00*/  ULDC.64 UR30, c[0x0][0x228] ;  /* 0x00008a00001e7ab9 */ /* 0x000fca0000000a00 */
        /* <DEDUP_REMOVED lines=9> */
[----:B------:R-:W-:Y:S01]  /*95ea0*/  UMOV UR55, UR41 ;  /* 0x0000002900377c82 */ /* 0x000fe20008000000 */
[----:B------:R-:W-:Y:S01]  /*95eb0*/  ISETP.GE.AND P0, PT, R9, UR9, PT ;  /* 0x0000000909007c0c */ /* 0x000fe2000bf06270 */
[----:B------:R-:W-:Y:S01]  /*95ec0*/  UMOV UR45, UR16 ;  /* 0x00000010002d7c82 */ /* 0x000fe20008000000 */
[----:B0-----:R-:W-:Y:S01]  /*95ed0*/  MOV R11, UR44 ;  /* 0x0000002c000b7c02 */ /* 0x001fe20008000f00 */
[----:B------:R-:W-:-:S06]  /*95ee0*/  ULDC.64 UR20, c[0x0][0x228] ;  /* 0x00008a0000147ab9 */ /* 0x000fcc0000000a00 */
[----:B------:R-:W-:Y:S01]  /*95ef0*/  @P2 LOP3.LUT R2, R2, 0x2000, RZ, 0xfc, !PT ;  /* 0x0000200002022812 */ /* 0x000fe200078efcff */
[----:B------:R-:W-:Y:S01]  /*95f00*/  VIADD R9, R0, 0x148 ;  /* 0x0000014800097836 */ /* 0x000fe20000000000 */
[----:B------:R-:W-:Y:S01]  /*95f10*/  ULDC.64 UR40, c[0x0][0x228] ;  /* 0x00008a0000287ab9 */ /* 0x000fe20000000a00 */
[----:B------:R-:W-:Y:S01]  /*95f20*/  ULDC.64 UR16, c[0x0][0x228] ;  /* 0x00008a0000107ab9 */ /* 0x000fe20000000a00 */
[----:B------:R-:W-:Y:S01]  /*95f30*/  LOP3.LUT R2, R2, 0xffffefff, RZ, 0xc0, !PT ;  /* 0xffffefff02027812 */ /* 0x000fe200078ec0ff */
[----:B------:R-:W-:-:S03]  /*95f40*/  ULDC.64 UR8, c[0x0][0x228] ;  /* 0x00008a0000087ab9 */ /* 0x000fc60000000a00 */
[----:B------:R-:W-:Y:S02]  /*95f50*/  @P1 LOP3.LUT R2, R2, 0x1000, RZ, 0xfc, !PT ;  /* 0x0000100002021812 */ /* 0x000fe400078efcff */
[----:B------:R-:W-:Y:S02]  /*95f60*/  ISETP.LT.AND P1, PT, R40, UR28, !P0 ;  /* 0x0000001c28007c0c */ /* 0x000fe4000c721270 */
[----:B------:R-:W-:Y:S02]  /*95f70*/  ISETP.LT.AND P0, PT, R41, UR50, !P0 ;  /* 0x0000003229007c0c */ /* 0x000fe4000c701270 */
[----:B------:R-:W-:-:S09]  /*95f80*/  LOP3.LUT R2, R2, 0xfffff7ff, RZ, 0xc0, !PT ;  /* 0xfffff7ff02027812 */ /* 0x000fd200078ec0ff */
[----:B------:R-:W-:-:S04]  /*95f90*/  @P1 LOP3.LUT R2, R2, 0x800, RZ, 0xfc, !PT ;  /* 0x0000080002021812 */ /* 0x000fc800078efcff */
[----:B------:R-:W-:-:S04]  /*95fa0*/  LOP3.LUT R2, R2, 0xfffffbff, RZ, 0xc0, !PT ;  /* 0xfffffbff02027812 */ /* 0x000fc800078ec0ff */
[----:B------:R-:W-:Y:S02]  /*95fb0*/  @P0 LOP3.LUT R2, R2, 0x400, RZ, 0xfc, !PT ;  /* 0x0000040002020812 */ /* 0x000fe400078efcff */
[----:B------:R-:W-:-:S04]  /*95fc0*/  ISETP.GE.AND P0, PT, R8, UR37, PT ;  /* 0x0000002508007c0c */ /* 0x000fc8000bf06270 */
[----:B------:R-:W-:Y:S02]  /*95fd0*/  ISETP.LT.AND P1, PT, R40, UR10, !P0 ;  /* 0x0000000a28007c0c */ /* 0x000fe4000c721270 */
[----:B------:R-:W-:Y:S02]  /*95fe0*/  ISETP.LT.AND P0, PT, R41, UR25, !P0 ;  /* 0x0000001929007c0c */ /* 0x000fe4000c701270 */
[----:B------:R-:W-:-:S09]  /*95ff0*/  LOP3.LUT R2, R2, 0xfffffdff, RZ, 0xc0, !PT ;  /* 0xfffffdff02027812 */ /* 0x000fd200078ec0ff */
[----:B------:R-:W-:-:S04]  /*96000*/  @P1 LOP3.LUT R2, R2, 0x200, RZ, 0xfc, !PT ;  /* 0x0000020002021812 */ /* 0x000fc800078efcff */
[----:B------:R-:W-:-:S04]  /*96010*/  LOP3.LUT R2, R2, 0xfffffeff, RZ, 0xc0, !PT ;  /* 0xfffffeff02027812 */ /* 0x000fc800078ec0ff */
[----:B------:R-:W-:Y:S02]  /*96020*/  @P0 LOP3.LUT R2, R2, 0x100, RZ, 0xfc, !PT ;  /* 0x0000010002020812 */ /* 0x000fe400078efcff */
[----:B------:R-:W-:Y:S02]  /*96030*/  ISETP.GE.AND P0, PT, R9, UR13, PT ;  /* 0x0000000d09007c0c */ /* 0x000fe4000bf06270 */
[----:B------:R-:W-:Y:S01]  /*96040*/  LOP3.LUT R2, R2, 0xffffff7f, RZ, 0xc0, !PT ;  /* 0xffffff7f02027812 */ /* 0x000fe200078ec0ff */
[----:B------:R-:W-:Y:S01]  /*96050*/  VIADD R8, R0, 0x146 ;  /* 0x0000014600087836 */ /* 0x000fe20000000000 */
[----:B------:R-:W-:Y:S01]  /*96060*/  ISETP.LT.AND P1, PT, R40, UR34, !P0 ;  /* 0x0000002228007c0c */ /* 0x000fe2000c721270 */
[----:B------:R-:W-:Y:S01]  /*96070*/  VIADD R9, R0, 0x144 ;  /* 0x0000014400097836 */ /* 0x000fe20000000000 */
[----:B------:R-:W-:Y:S01]  /*96080*/  ISETP.LT.AND P0, PT, R41, UR24, !P0 ;  /* 0x0000001829007c0c */ /* 0x000fe2000c701270 */
[----:B------:R-:W-:Y:S01]  /*96090*/  UMOV UR47, UR40 ;  /* 0x00000028002f7c82 */ /* 0x000fe20008000000 */
[----:B------:R-:W-:Y:S01]  /*960a0*/  UMOV UR44, UR38 ;  /* 0x00000026002c7c82 */ /* 0x000fe20008000000 */
[----:B------:R-:W-:Y:S01]  /*960b0*/  MOV R10, UR58 ;  /* 0x0000003a000a7c02 */ /* 0x000fe20008000f00 */
[----:B------:R-:W-:Y:S01]  /*960c0*/  ULDC.64 UR58, c[0x0][0x228] ;  /* 0x00008a00003a7ab9 */ /* 0x000fe20000000a00 */
[----:B------:R-:W-:Y:S01]  /*960d0*/  UMOV UR46, UR41 ;  /* 0x00000029002e7c82 */ /* 0x000fe20008000000 */
[----:B------:R-:W-:Y:S01]  /*960e0*/  UMOV UR53, UR9 ;  /* 0x0000000900357c82 */ /* 0x000fe20008000000 */
[----:B------:R-:W-:-:S04]  /*960f0*/  ULDC.64 UR12, c[0x0][0x228] ;  /* 0x00008a00000c7ab9 */ /* 0x000fc80000000a00 */
        /* <DEDUP_REMOVED lines=12> */
[----:B------:R-:W-:-:S07]  /*961c0*/  ULDC.64 UR28, c[0x0][0x228] ;  /* 0x00008a00001c7ab9 */ /* 0x000fce0000000a00 */
        /* <DEDUP_REMOVED lines=20> */
[----:B------:R-:W-:Y:S01]  /*96310*/  ISETP.GE.AND P0, PT, R9, UR19, PT ;  /* 0x0000001309007c0c */ /* 0x000fe2000bf06270 */
[C---:B------:R-:W-:Y:S01]  /*96320*/  VIADD R8, R0.reuse, 0x13e ;  /* 0x0000013e00087836 */ /* 0x040fe20000000000 */
[----:B------:R-:W-:Y:S01]  /*96330*/  UMOV UR25, UR58 ;  /* 0x0000003a00197c82 */ /* 0x000fe20008000000 */
[----:B------:R-:W-:Y:S01]  /*96340*/  VIADD R9, R0, 0x13c ;  /* 0x0000013c00097836 */ /* 0x000fe20000000000 */
[----:B------:R-:W-:Y:S01]  /*96350*/  ISETP.LT.AND P1, PT, R40, UR32, !P0 ;  /* 0x0000002028007c0c */ /* 0x000fe2000c721270 */
[----:B------:R-:W-:Y:S01]  /*96360*/  UMOV UR50, UR59 ;  /* 0x0000003b00327c82 */ /* 0x000fe20008000000 */
[----:B------:R-:W-:Y:S01]  /*96370*/  ISETP.LT.AND P0, PT, R41, UR48, !P0 ;  /* 0x0000003029007c0c */ /* 0x000fe2000c701270 */
[----:B------:R-:W-:Y:S01]  /*96380*/  ULDC.64 UR58, c[0x0][0x228] ;  /* 0x00008a00003a7ab9 */ /* 0x000fe20000000a00 */
[----:B------:R-:W-:Y:S01]  /*96390*/  UMOV UR56, UR10 ;  /* 0x0000000a00387c82 */ /* 0x000fe20008000000 */
[----:B------:R-:W-:Y:S01]  /*963a0*/  UMOV UR37, UR11 ;  /* 0x0000000b00257c82 */ /* 0x000fe20008000000 */
[----:B------:R-:W-:-:S07]  /*963b0*/  ULDC.64 UR18, c[0x0][0x228] ;  /* 0x00008a0000127ab9 */ /* 0x000fce0000000a00 */
[----:B------:R-:W-:Y:S01]  /*963c0*/  @P1 LOP3.LUT R6, R6, 0x80000000, RZ, 0xfc, !PT ;  /* 0x8000000006061812 */ /* 0x000fe200078efcff */
[----:B------:R-:W-:Y:S01]  /*963d0*/  UMOV UR24, UR58 ;  /* 0x0000003a00187c82 */ /* 0x000fe20008000000 */
[----:B------:R-:W-:Y:S01]  /*963e0*/  ULDC.64 UR10, c[0x0][0x228] ;  /* 0x00008a00000a7ab9 */ /* 0x000fe20000000a00 */
[----:B------:R-:W-:Y:S01]  /*963f0*/  ULDC.64 UR48, c[0x0][0x228] ;  /* 0x00008a0000307ab9 */ /* 0x000fe20000000a00 */
        /* <DEDUP_REMOVED lines=9> */
[----:B------:R-:W-:Y:S01]  /*96490*/  ISETP.GE.AND P0, PT, R9, UR23, PT ;  /* 0x0000001709007c0c */ /* 0x000fe2000bf06270 */
[----:B------:R-:W-:Y:S01]  /*964a0*/  UMOV UR60, UR48 ;  /* 0x00000030003c7c82 */ /* 0x000fe20008000000 */
[----:B------:R-:W-:-:S07]  /*964b0*/  ULDC.64 UR14, c[0x0][0x228] ;  /* 0x00008a00000e7ab9 */ /* 0x000fce0000000a00 */
[----:B------:R-:W-:Y:S01]  /*964c0*/  @P2 LOP3.LUT R6, R6, 0x20000000, RZ, 0xfc, !PT ;  /* 0x2000000006062812 */ /* 0x000fe200078efcff */
[----:B------:R-:W-:Y:S01]  /*964d0*/  VIADD R9, R0, 0x138 ;  /* 0x0000013800097836 */ /* 0x000fe20000000000 */
[----:B------:R-:W-:Y:S01]  /*964e0*/  UMOV UR61, UR58 ;  /* 0x0000003a003d7c82 */ /* 0x000fe20008000000 */
[----:B------:R-:W-:Y:S01]  /*964f0*/  UMOV UR38, UR39 ;  /* 0x0000002700267c82 */ /* 0x000fe20008000000 */
        /* <DEDUP_REMOVED lines=16> */
[----:B------:R-:W-:-:S09]  /*96600*/  ULDC.64 UR32, c[0x0][0x228] ;  /* 0x00008a0000207ab9 */ /* 0x000fd20000000a00 */
        /* <DEDUP_REMOVED lines=12> */
[----:B------:R-:W-:-:S10]  /*966d0*/  ULDC.64 UR4, c[0x0][0x228] ;  /* 0x00008a0000047ab9 */ /* 0x000fd40000000a00 */
        /* <DEDUP_REMOVED lines=10> */
[----:B------:R-:W-:-:S09]  /*96780*/  ISETP.GE.AND P0, PT, R9, UR17, PT ;  /* 0x0000001109007c0c */ /* 0x000fd2000bf06270 */
[----:B------:R-:W-:Y:S01]  /*96790*/  @P2 LOP3.LUT R6, R6, 0x200000, RZ, 0xfc, !PT ;  /* 0x0020000006062812 */ /* 0x000fe200078efcff */
[----:B------:R-:W-:Y:S01]  /*967a0*/  VIADD R9, R0, 0x130 ;  /* 0x0000013000097836 */ /* 0x000fe20000000000 */
[----:B------:R-:W-:Y:S01]  /*967b0*/  ULDC.64 UR16, c[0x0][0x228] ;  /* 0x00008a0000107ab9 */ /* 0x000fe20000000a00 */
[----:B------:R-:W-:Y:S01]  /*967c0*/  ULDC.64 UR40, c[0x0][0x228] ;  /* 0x00008a0000287ab9 */ /* 0x000fe20000000a00 */
[----:B------:R-:W-:-:S04]  /*967d0*/  LOP3.LUT R6, R6, 0xffefffff, RZ, 0xc0, !PT ;  /* 0xffefffff06067812 */ /* 0x000fc800078ec0ff */
        /* <DEDUP_REMOVED lines=21> */
[----:B------:R-:W-:Y:S01]  /*96930*/  IMAD.U32 R32, RZ, RZ, UR17 ;  /* 0x00000011ff207e24 */ /* 0x000fe2000f8e00ff */
[----:B------:R-:W-:Y:S01]  /*96940*/  ULDC.64 UR16, c[0x0][0x228] ;  /* 0x00008a0000107ab9 */ /* 0x000fe20000000a00 */
[----:B------:R-:W-:Y:S01]  /*96950*/  UMOV UR24, UR40 ;  /* 0x0000002800187c82 */ /* 0x000fe20008000000 */
[----:B------:R-:W-:Y:S01]  /*96960*/  ULDC.64 UR20, c[0x0][0x228] ;  /* 0x00008a0000147ab9 */ /* 0x000fe20000000a00 */
        /* <DEDUP_REMOVED lines=14> */
[----:B------:R-:W-:Y:S01]  /*96a50*/  UMOV UR33, UR56 ;  /* 0x0000003800217c82 */ /* 0x000fe20008000000 */
[----:B------:R-:W-:Y:S01]  /*96a60*/  LOP3.LUT R36, R36, 0x7fffffff, RZ, 0xc0, !PT ;  /* 0x7fffffff24247812 */ /* 0x000fe200078ec0ff */
[----:B------:R-:W-:Y:S01]  /*96a70*/  ULDC.64 UR12, c[0x0][0x228] ;  /* 0x00008a00000c7ab9 */ /* 0x000fe20000000a00 */
[----:B------:R-:W-:-:S04]  /*96a80*/  LOP3.LUT R6, R6, 0xffffefff, RZ, 0xc0, !PT ;  /* 0xffffefff06067812 */ /* 0x000fc800078ec0ff */
[----:B------:R-:W-:Y:S02]  /*96a90*/  @P1 LOP3.LUT R6, R6, 0x1000, RZ, 0xfc, !PT ;  /* 0x0000100006061812 */ /* 0x000fe400078efcff */
[----:B------:R-:W-:Y:S02]  /*96aa0*/  ISETP.LT.AND P1, PT, R40, UR18, !P0 ;  /* 0x0000001228007c0c */ /* 0x000fe4000c721270 */
[----:B------:R-:W-:Y:S01]  /*96ab0*/  ISETP.LT.AND P0, PT, R41, UR60, !P0 ;  /* 0x0000003c29007c0c */ /* 0x000fe2000c701270 */
[----:B------:R-:W-:Y:S01]  /*96ac0*/  UMOV UR31, UR12 ;  /* 0x0000000c001f7c82 */ /* 0x000fe20008000000 */
[----:B------:R-:W-:Y:S01]  /*96ad0*/  LOP3.LUT R6, R6, 0xfffff7ff, RZ, 0xc0, !PT ;  /* 0xfffff7ff06067812 */ /* 0x000fe200078ec0ff */
[----:B------:R-:W-:Y:S01]  /*96ae0*/  IMAD.U32 R29, RZ, RZ, UR13 ;  /* 0x0000000dff1d7e24 */ /* 0x000fe2000f8e00ff */
[----:B------:R-:W-:Y:S01]  /*96af0*/  ULDC.64 UR12, c[0x0][0x228] ;  /* 0x00008a00000c7ab9 */ /* 0x000fe20000000a00 */
[----:B------:R-:W-:Y:S02]  /*96b00*/  R2UR UR56, R15 ;  /* 0x000000000f3872ca */ /* 0x000fe400000e0000 */
[----:B------:R-:W-:-:S02]  /*96b10*/  LOP3.LUT R37, R37, 0x7fffffff, RZ, 0xc0, !PT ;  /* 0x7fffffff25257812 */ /* 0x000fc400078ec0ff */
[----:B------:R-:W-:Y:S01]  /*96b20*/  R2UR UR58, R10 ;  /* 0x000000000a3a72ca */ /* 0x000fe200000e0000 */
[----:B------:R-:W-:Y:S01]  /*96b30*/  UMOV UR30, UR45 ;  /* 0x0000002d001e7c82 */ /* 0x000fe20008000000 */
[----:B------:R-:W-:Y:S02]  /*96b40*/  @P1 LOP3.LUT R6, R6, 0x800, RZ, 0xfc, !PT ;  /* 0x0000080006061812 */ /* 0x000fe400078efcff */
[----:B------:R-:W-:Y:S01]  /*96b50*/  R2UR UR44, R11 ;  /* 0x000000000b2c72ca */ /* 0x000fe200000e0000 */
[----:B------:R0:W-:Y:S01]  /*96b60*/  STL [R1+0x3018], R2 ;  /* 0x0030180201007387 */ /* 0x0001e20000100800 */
[----:B------:R-:W-:Y:S02]  /*96b70*/  LOP3.LUT R6, R6, 0xfffffbff, RZ, 0xc0, !PT ;  /* 0xfffffbff06067812 */ /* 0x000fe400078ec0ff */
[----:B------:R-:W-:Y:S02]  /*96b80*/  LOP3.LUT R39, R39, 0x7fffffff, RZ, 0xc0, !PT ;  /* 0x7fffffff27277812 */ /* 0x000fe400078ec0ff */
[----:B------:R-:W-:Y:S01]  /*96b90*/  LOP3.LUT R4, R4, 0x7fffffff, RZ, 0xc0, !PT ;  /* 0x7fffffff04047812 */ /* 0x000fe200078ec0ff */
[----:B------:R-:W-:Y:S01]  /*96ba0*/  IMAD.U32 R31, RZ, RZ, UR41 ;  /* 0x00000029ff1f7e24 */ /* 0x000fe2000f8e00ff */
[----:B------:R-:W-:-:S02]  /*96bb0*/  @P0 LOP3.LUT R6, R6, 0x400, RZ, 0xfc, !PT ;  /* 0x0000040006060812 */ /* 0x000fc400078efcff */
[----:B------:R-:W-:Y:S01]  /*96bc0*/  R2UR UR40, R13 ;  /* 0x000000000d2872ca */ /* 0x000fe200000e0000 */
[----:B------:R-:W-:Y:S01]  /*96bd0*/  IMAD.U32 R30, RZ, RZ, UR57 ;  /* 0x00000039ff1e7e24 */ /* 0x000fe2000f8e00ff */
[----:B------:R-:W-:Y:S01]  /*96be0*/  ISETP.GE.AND P0, PT, R8, UR29, PT ;  /* 0x0000001d08007c0c */ /* 0x000fe2000bf06270 */
[----:B------:R-:W-:Y:S01]  /*96bf0*/  ULDC.64 UR60, c[0x0][0x228] ;  /* 0x00008a00003c7ab9 */ /* 0x000fe20000000a00 */
[----:B------:R-:W-:Y:S01]  /*96c00*/  LOP3.LUT R6, R6, 0xfffffdff, RZ, 0xc0, !PT ;  /* 0xfffffdff06067812 */ /* 0x000fe200078ec0ff */
[----:B------:R-:W-:Y:S01]  /*96c10*/  VIADD R8, R0, 0x126 ;  /* 0x0000012600087836 */ /* 0x000fe20000000000 */
[----:B------:R-:W-:Y:S01]  /*96c20*/  ISETP.LT.AND P1, PT, R40, UR14, !P0 ;  /* 0x0000000e28007c0c */ /* 0x000fe2000c721270 */
[----:B------:R-:W-:Y:S01]  /*96c30*/  ULDC.64 UR28, c[0x0][0x228] ;  /* 0x00008a00001c7ab9 */ /* 0x000fe20000000a00 */
[----:B------:R-:W-:-:S11]  /*96c40*/  ISETP.LT.AND P0, PT, R41, UR49, !P0 ;  /* 0x0000003129007c0c */ /* 0x000fd6000c701270 */
[----:B------:R-:W-:-:S04]  /*96c50*/  @P1 LOP3.LUT R6, R6, 0x200, RZ, 0xfc, !PT ;  /* 0x0000020006061812 */ /* 0x000fc800078efcff */
[----:B------:R-:W-:-:S04]  /*96c60*/  LOP3.LUT R6, R6, 0xfffffeff, RZ, 0xc0, !PT ;  /* 0xfffffeff06067812 */ /* 0x000fc800078ec0ff */
[----:B------:R-:W-:Y:S02]  /*96c70*/  @P0 LOP3.LUT R6, R6, 0x100, RZ, 0xfc, !PT ;  /* 0x0000010006060812 */ /* 0x000fe400078efcff */
[----:B------:R-:W-:Y:S02]  /*96c80*/  ISETP.GE.AND P0, PT, R9, UR11, PT ;  /* 0x0000000b09007c0c */ /* 0x000fe4000bf06270 */
[----:B------:R-:W-:Y:S01]  /*96c90*/  LOP3.LUT R6, R6, 0xffffff7f, RZ, 0xc0, !PT ;  /* 0xffffff7f06067812 */ /* 0x000fe200078ec0ff */
[----:B------:R-:W-:Y:S01]  /*96ca0*/  VIADD R9, R0, 0x124 ;  /* 0x0000012400097836 */ /* 0x000fe20000000000 */
[----:B------:R-:W-:Y:S01]  /*96cb0*/  ISETP.LT.AND P1, PT, R40, UR22, !P0 ;  /* 0x0000001628007c0c */ /* 0x000fe2000c721270 */
[----:B------:R-:W-:Y:S01]  /*96cc0*/  ULDC.64 UR10, c[0x0][0x228] ;  /* 0x00008a00000a7ab9 */ /* 0x000fe20000000a00 */
        /* <DEDUP_REMOVED lines=15> */
[----:B------:R-:W-:Y:S02]  /*96dc0*/  ULDC.64 UR14, c[0x0][0x228] ;  /* 0x00008a00000e7ab9 */ /* 0x000fe40000000a00 */
        /* <DEDUP_REMOVED lines=20> */
[----:B------:R-:W-:Y:S01]  /*96f10*/  IMAD.U32 R26, RZ, RZ, UR15 ;  /* 0x0000000fff1a7e24 */ /* 0x000fe2000f8e00ff */
[----:B------:R-:W-:Y:S01]  /*96f20*/  ISETP.LT.AND P0, PT, R41, UR33, !P0 ;  /* 0x0000002129007c0c */ /* 0x000fe2000c701270 */
[----:B------:R-:W-:Y:S01]  /*96f30*/  ULDC.64 UR14, c[0x0][0x228] ;  /* 0x00008a00000e7ab9 */ /* 0x000fe20000000a00 */
[----:B------:R-:W-:Y:S01]  /*96f40*/  IMAD.U32 R27, RZ, RZ, UR49 ;  /* 0x00000031ff1b7e24 */ /* 0x000fe2000f8e00ff */
[----:B------:R-:W-:Y:S01]  /*96f50*/  ULDC.64 UR48, c[0x0][0x228] ;  /* 0x00008a0000307ab9 */ /* 0x000fe20000000a00 */
[----:B------:R-:W-:-:S07]  /*96f60*/  ULDC.64 UR4, c[0x0][0x228] ;  /* 0x00008a0000047ab9 */ /* 0x000fce0000000a00 */
        /* <DEDUP_REMOVED lines=9> */
[----:B------:R-:W-:Y:S01]  /*97000*/  IMAD.U32 R25, RZ, RZ, UR49 ;  /* 0x00000031ff197e24 */ /* 0x000fe2000f8e00ff */
[----:B------:R-:W-:Y:S01]  /*97010*/  ISETP.GE.AND P0, PT, R9, UR17, PT ;  /* 0x0000001109007c0c */ /* 0x000fe2000bf06270 */
[----:B------:R-:W-:-:S08]  /*97020*/  ULDC.64 UR6, c[0x0][0x228] ;  /* 0x00008a0000067ab9 */ /* 0x000fd00000000a00 */
        /* <DEDUP_REMOVED lines=27> */
[----:B------:R-:W-:Y:S01]  /*971e0*/  IMAD.U32 R22, RZ, RZ, UR17 ;  /* 0x00000011ff167e24 */ /* 0x000fe2000f8e00ff */
[----:B------:R-:W-:Y:S01]  /*971f0*/  ULDC.64 UR16, c[0x0][0x228] ;  /* 0x00008a0000107ab9 */ /* 0x000fe20000000a00 */
[----:B------:R-:W-:Y:S01]  /*97200*/  IMAD.U32 R28, RZ, RZ, UR29 ;  /* 0x0000001dff1c7e24 */ /* 0x000fe2000f8e00ff */
[----:B------:R-:W-:Y:S01]  /*97210*/  ULDC.64 UR28, c[0x0][0x228] ;  /* 0x00008a00001c7ab9 */ /* 0x000fe20000000a00 */
        /* <DEDUP_REMOVED lines=63> */
[----:B------:R-:W-:Y:S01]  /*97610*/  LOP3.LUT R36, R36, 0xfffff7ff, RZ, 0xc0, !PT ;  /* 0xfffff7ff24247812 */ /* 0x000fe200078ec0ff */
[----:B------:R-:W-:Y:S01]  /*97620*/  UMOV UR12, UR6 ;  /* 0x00000006000c7c82 */ /* 0x000fe20008000000 */
[----:B------:R-:W-:Y:S01]  /*97630*/  IMAD.U32 R15, RZ, RZ, UR7 ;  /* 0x00000007ff0f7e24 */ /* 0x000fe2000f8e00ff */
[----:B------:R-:W-:Y:S01]  /*97640*/  ULDC.64 UR6, c[0x0][0x228] ;  /* 0x00008a0000067ab9 */ /* 0x000fe20000000a00 */
[----:B------:R-:W-:Y:S01]  /*97650*/  IMAD.U32 R17, RZ, RZ, UR19 ;  /* 0x00000013ff117e24 */ /* 0x000fe2000f8e00ff */
[----:B------:R-:W-:Y:S01]  /*97660*/  R2UR UR45, R12 ;  /* 0x000000000c2d72ca */ /* 0x000fe200000e0000 */
[----:B------:R-:W-:Y:S01]  /*97670*/  STL [R1+0x301c], R6 ;  /* 0x00301c0601007387 */ /* 0x000fe20000100800 */
[----:B------:R-:W-:-:S02]  /*97680*/  ULDC.64 UR20, c[0x0][0x228] ;  /* 0x00008a0000147ab9 */ /* 0x000fc40000000a00 */
[----:B------:R-:W-:-:S04]  /*97690*/  @P1 LOP3.LUT R36, R36, 0x800, RZ, 0xfc, !PT ;  /* 0x0000080024241812 */ /* 0x000fc800078efcff */
[----:B------:R-:W-:-:S04]  /*976a0*/  LOP3.LUT R36, R36, 0xfffffbff, RZ, 0xc0, !PT ;  /* 0xfffffbff24247812 */ /* 0x000fc800078ec0ff */
[----:B------:R-:W-:Y:S02]  /*976b0*/  @P0 LOP3.LUT R36, R36, 0x400, RZ, 0xfc, !PT ;  /* 0x0000040024240812 */ /* 0x000fe400078efcff */
[----:B------:R-:W-:-:S04]  /*976c0*/  ISETP.GE.AND P0, PT, R8, UR17, PT ;  /* 0x0000001108007c0c */ /* 0x000fc8000bf06270 */
[----:B------:R-:W-:Y:S02]  /*976d0*/  ISETP.LT.AND P1, PT, R40, UR10, !P0 ;  /* 0x0000000a28007c0c */ /* 0x000fe4000c721270 */
[----:B------:R-:W-:Y:S02]  /*976e0*/  ISETP.LT.AND P0, PT, R41, UR18, !P0 ;  /* 0x0000001229007c0c */ /* 0x000fe4000c701270 */
[----:B------:R-:W-:Y:S01]  /*976f0*/  LOP3.LUT R36, R36, 0xfffffdff, RZ, 0xc0, !PT ;  /* 0xfffffdff24247812 */ /* 0x000fe200078ec0ff */
[----:B------:R-:W-:Y:S01]  /*97700*/  VIADD R8, R0, 0x106 ;  /* 0x0000010600087836 */ /* 0x000fe20000000000 */
        /* <DEDUP_REMOVED lines=11> */
[----:B------:R-:W-:-:S09]  /*977c0*/  ULDC.64 UR16, c[0x0][0x228] ;  /* 0x00008a0000107ab9 */ /* 0x000fd20000000a00 */
        /* <DEDUP_REMOVED lines=8> */
[----:B------:R-:W-:Y:S01]  /*97850*/  ISETP.GE.AND P0, PT, R9, UR11, PT ;  /* 0x0000000b09007c0c */ /* 0x000fe2000bf06270 */
[----:B------:R-:W-:Y:S01]  /*97860*/  UMOV UR14, UR16 ;  /* 0x00000010000e7c82 */ /* 0x000fe20008000000 */
[----:B------:R-:W-:-:S05]  /*97870*/  ULDC.64 UR12, c[0x0][0x228] ;  /* 0x00008a00000c7ab9 */ /* 0x000fca0000000a00 */
[----:B------:R-:W-:-:S04]  /*97880*/  @P2 LOP3.LUT R36, R36, 0x20, RZ, 0xfc, !PT ;  /* 0x0000002024242812 */ /* 0x000fc800078efcff */
[----:B------:R-:W-:-:S04]  /*97890*/  LOP3.LUT R36, R36, 0xffffffef, RZ, 0xc0, !PT ;  /* 0xffffffef24247812 */ /* 0x000fc800078ec0ff */
[----:B------:R-:W-:Y:S02]  /*978a0*/  @P1 LOP3.LUT R36, R36, 0x10, RZ, 0xfc, !PT ;  /* 0x0000001024241812 */ /* 0x000fe400078efcff */
[----:B------:R-:W-:Y:S02]  /*978b0*/  ISETP.LT.AND P1, PT, R40, UR6, !P0 ;  /* 0x0000000628007c0c */ /* 0x000fe4000c721270 */
[----:B------:R-:W-:Y:S01]  /*978c0*/  ISETP.LT.AND P0, PT, R41, UR10, !P0 ;  /* 0x0000000a29007c0c */ /* 0x000fe2000c701270 */
[----:B------:R-:W-:Y:S01]  /*978d0*/  VIADD R9, R0, 0x100 ;  /* 0x0000010000097836 */ /* 0x000fe20000000000 */
[----:B------:R-:W-:Y:S01]  /*978e0*/  LOP3.LUT R36, R36, 0xfffffff7, RZ, 0xc0, !PT ;  /* 0xfffffff724247812 */ /* 0x000fe200078ec0ff */
[----:B------:R-:W-:-:S08]  /*978f0*/  ULDC.64 UR10, c[0x0][0x228] ;  /* 0x00008a00000a7ab9 */ /* 0x000fd00000000a00 */
[----:B------:R-:W-:-:S04]  /*97900*/  @P1 LOP3.LUT R36, R36, 0x8, RZ, 0xfc, !PT ;  /* 0x0000000824241812 */ /* 0x000fc800078efcff */
[----:B------:R-:W-:-:S04]  /*97910*/  LOP3.LUT R36, R36, 0xfffffffb, RZ, 0xc0, !PT ;  /* 0xfffffffb24247812 */ /* 0x000fc800078ec0ff */
[----:B------:R-:W-:Y:S02]  /*97920*/  @P0 LOP3.LUT R36, R36, 0x4, RZ, 0xfc, !PT ;  /* 0x0000000424240812 */ /* 0x000fe400078efcff */
[----:B------:R-:W-:-:S04]  /*97930*/  ISETP.GE.AND P0, PT, R8, UR15, PT ;  /* 0x0000000f08007c0c */ /* 0x000fc8000bf06270 */
[----:B------:R-:W-:Y:S02]  /*97940*/  ISETP.LT.AND P1, PT, R40, UR8, !P0 ;  /* 0x0000000828007c0c */ /* 0x000fe4000c721270 */
[----:B------:R-:W-:Y:S02]  /*97950*/  ISETP.LT.AND P0, PT, R41, UR14, !P0 ;  /* 0x0000000e29007c0c */ /* 0x000fe4000c701270 */
[----:B------:R-:W-:Y:S01]  /*97960*/  LOP3.LUT R36, R36, 0xfffffffd, RZ, 0xc0, !PT ;  /* 0xfffffffd24247812 */ /* 0x000fe200078ec0ff */
[----:B------:R-:W-:Y:S01]  /*97970*/  UMOV UR4, UR10 ;  /* 0x0000000a00047c82 */ /* 0x000fe20008000000 */
[----:B------:R-:W-:Y:S01]  /*97980*/  VIADD R8, R0, 0xfe ;  /* 0x000000fe00087836 */ /* 0x000fe20000000000 */
[----:B------:R-:W-:-:S06]  /*97990*/  ULDC.64 UR14, c[0x0][0x228] ;  /* 0x00008a00000e7ab9 */ /* 0x000fcc0000000a00 */
[----:B------:R-:W-:-:S04]  /*979a0*/  @P1 LOP3.LUT R36, R36, 0x2, RZ, 0xfc, !PT ;  /* 0x0000000224241812 */ /* 0x000fc800078efcff */
[----:B------:R-:W-:-:S04]  /*979b0*/  LOP3.LUT R36, R36, 0xfffffffe, RZ, 0xc0, !PT ;  /* 0xfffffffe24247812 */ /* 0x000fc800078ec0ff */
[----:B------:R-:W-:Y:S02]  /*979c0*/  @P0 LOP3.LUT R36, R36, 0x1, RZ, 0xfc, !PT ;  /* 0x0000000124240812 */ /* 0x000fe400078efcff */
[----:B------:R-:W-:-:S04]  /*979d0*/  ISETP.GE.AND P0, PT, R9, UR5, PT ;  /* 0x0000000509007c0c */ /* 0x000fc8000bf06270 */
[----:B------:R-:W-:Y:S02]  /*979e0*/  ISETP.LT.AND P1, PT, R40, UR12, !P0 ;  /* 0x0000000c28007c0c */ /* 0x000fe4000c721270 */
[----:B------:R-:W-:Y:S01]  /*979f0*/  ISETP.LT.AND P0, PT, R41, UR4, !P0 ;  /* 0x0000000429007c0c */ /* 0x000fe2000c701270 */
[----:B------:R-:W-:Y:S01]  /*97a00*/  IMAD.U32 R10, RZ, RZ, UR11 ;  /* 0x0000000bff0a7e24 */ /* 0x000fe2000f8e00ff */
[----:B------:R-:W-:Y:S01]  /*97a10*/  ULDC.64 UR10, c[0x0][0x228] ;  /* 0x00008a00000a7ab9 */ /* 0x000fe20000000a00 */
        /* <DEDUP_REMOVED lines=8> */
[----:B------:R-:W-:Y:S02]  /*97aa0*/  ISETP.LT.AND P1, PT, R41, UR6, !P0 ;  /* 0x0000000629007c0c */ /* 0x000fe4000c721270 */
[----:B------:R-:W-:Y:S01]  /*97ab0*/  LOP3.LUT R37, R37, 0xdfffffff, RZ, 0xc0, !PT ;  /* 0xdfffffff25257812 */ /* 0x000fe200078ec0ff */
[----:B------:R-:W-:Y:S01]  /*97ac0*/  IMAD.U32 R23, RZ, RZ, UR15 ;  /* 0x0000000fff177e24 */ /* 0x000fe2000f8e00ff */
[----:B------:R-:W-:Y:S01]  /*97ad0*/  ISETP.GE.AND P0, PT, R9, UR9, PT ;  /* 0x0000000909007c0c */ /* 0x000fe2000bf06270 */
[----:B------:R-:W-:Y:S01]  /*97ae0*/  ULDC.64 UR14, c[0x0][0x228] ;  /* 0x00008a00000e7ab9 */ /* 0x000fe20000000a00 */
[----:B------:R-:W-:Y:S01]  /*97af0*/  VIADD R8, R0, 0xfa ;  /* 0x000000fa00087836 */ /* 0x000fe20000000000 */
[----:B------:R-:W-:-:S04]  /*97b00*/  ULDC.64 UR6, c[0x0][0x228] ;  /* 0x00008a0000067ab9 */ /* 0x000fc80000000a00 */
[----:B------:R-:W-:-:S04]  /*97b10*/  @P2 LOP3.LUT R37, R37, 0x20000000, RZ, 0xfc, !PT ;  /* 0x2000000025252812 */ /* 0x000fc800078efcff */
[----:B------:R-:W-:-:S04]  /*97b20*/  LOP3.LUT R37, R37, 0xefffffff, RZ, 0xc0, !PT ;  /* 0xefffffff25257812 */ /* 0x000fc800078ec0ff */
[----:B------:R-:W-:Y:S02]  /*97b30*/  @P1 LOP3.LUT R37, R37, 0x10000000, RZ, 0xfc, !PT ;  /* 0x1000000025251812 */ /* 0x000fe400078efcff */
[----:B------:R-:W-:Y:S01]  /*97b40*/  ISETP.LT.AND P1, PT, R40, UR4, !P0 ;  /* 0x0000000428007c0c */ /* 0x000fe2000c721270 */
[----:B------:R-:W-:Y:S01]  /*97b50*/  UMOV UR8, UR14 ;  /* 0x0000000e00087c82 */ /* 0x000fe20008000000 */
[----:B------:R-:W-:Y:S02]  /*97b60*/  LOP3.LUT R37, R37, 0xf7ffffff, RZ, 0xc0, !PT ;  /* 0xf7ffffff25257812 */ /* 0x000fe400078ec0ff */
[----:B------:R-:W-:Y:S01]  /*97b70*/  ISETP.LT.AND P0, PT, R41, UR8, !P0 ;  /* 0x0000000829007c0c */ /* 0x000fe2000c701270 */
[----:B------:R-:W-:-:S08]  /*97b80*/  ULDC.64 UR8, c[0x0][0x228] ;  /* 0x00008a0000087ab9 */ /* 0x000fd00000000a00 */
[----:B------:R-:W-:-:S04]  /*97b90*/  @P1 LOP3.LUT R37, R37, 0x8000000, RZ, 0xfc, !PT ;  /* 0x0800000025251812 */ /* 0x000fc800078efcff */
[----:B------:R-:W-:-:S04]  /*97ba0*/  LOP3.LUT R37, R37, 0xfbffffff, RZ, 0xc0, !PT ;  /* 0xfbffffff25257812 */ /* 0x000fc800078ec0ff */
[----:B------:R-:W-:Y:S02]  /*97bb0*/  @P0 LOP3.LUT R37, R37, 0x4000000, RZ, 0xfc, !PT ;  /* 0x0400000025250812 */ /* 0x000fe400078efcff */
[----:B------:R-:W-:Y:S01]  /*97bc0*/  ISETP.GE.AND P0, PT, R8, UR13, PT ;  /* 0x0000000d08007c0c */ /* 0x000fe2000bf06270 */
[----:B------:R-:W-:Y:S01]  /*97bd0*/  UMOV UR4, UR8 ;  /* 0x0000000800047c82 */ /* 0x000fe20008000000 */
[----:B------:R-:W-:Y:S01]  /*97be0*/  LOP3.LUT R37, R37, 0xfdffffff, RZ, 0xc0, !PT ;  /* 0xfdffffff25257812 */ /* 0x000fe200078ec0ff */
[----:B------:R-:W-:Y:S01]  /*97bf0*/  VIADD R9, R0, 0xf8 ;  /* 0x000000f800097836 */ /* 0x000fe20000000000 */
[----:B------:R-:W-:Y:S01]  /*97c00*/  ISETP.LT.AND P1, PT, R40, UR6, !P0 ;  /* 0x0000000628007c0c */ /* 0x000fe2000c721270 */
[----:B------:R-:W-:Y:S01]  /*97c10*/  IMAD.U32 R12, RZ, RZ, UR9 ;  /* 0x00000009ff0c7e24 */ /* 0x000fe2000f8e00ff */
[----:B------:R-:W-:Y:S01]  /*97c20*/  ISETP.LT.AND P0, PT, R41, UR4, !P0 ;  /* 0x0000000429007c0c */ /* 0x000fe2000c701270 */
[----:B------:R-:W-:Y:S01]  /*97c30*/  ULDC.64 UR8, c[0x0][0x228] ;  /* 0x00008a0000087ab9 */ /* 0x000fe20000000a00 */
[----:B------:R-:W-:-:S09]  /*97c40*/  ULDC.64 UR12, c[0x0][0x228] ;  /* 0x00008a00000c7ab9 */ /* 0x000fd20000000a00 */
        /* <DEDUP_REMOVED lines=13> */
[----:B------:R-:W-:Y:S01]  /*97d20*/  ISETP.GE.AND P0, PT, R8, UR5, PT ;  /* 0x0000000508007c0c */ /* 0x000fe2000bf06270 */
[----:B------:R-:W-:Y:S01]  /*97d30*/  IMAD.U32 R11, RZ, RZ, UR13 ;  /* 0x0000000dff0b7e24 */ /* 0x000fe2000f8e00ff */
[----:B------:R-:W-:Y:S02]  /*97d40*/  ULDC.64 UR12, c[0x0][0x228] ;  /* 0x00008a00000c7ab9 */ /* 0x000fe40000000a00 */
[----:B------:R-:W-:Y:S01]  /*97d50*/  ISETP.LT.AND P1, PT, R40, UR10, !P0 ;  /* 0x0000000a28007c0c */ /* 0x000fe2000c721270 */
[----:B------:R-:W-:Y:S01]  /*97d60*/  UMOV UR4, UR12 ;  /* 0x0000000c00047c82 */ /* 0x000fe20008000000 */
[----:B------:R-:W-:Y:S02]  /*97d70*/  LOP3.LUT R37, R37, 0xffdfffff, RZ, 0xc0, !PT ;  /* 0xffdfffff25257812 */ /* 0x000fe400078ec0ff */
[----:B------:R-:W-:Y:S01]  /*97d80*/  ISETP.LT.AND P0, PT, R41, UR4, !P0 ;  /* 0x0000000429007c0c */ /* 0x000fe2000c701270 */
[----:B------:R-:W-:Y:S01]  /*97d90*/  VIADD R8, R0, 0xf4 ;  /* 0x000000f400087836 */ /* 0x000fe20000000000 */
[----:B------:R-:W-:-:S07]  /*97da0*/  ULDC.64 UR4, c[0x0][0x228] ;  /* 0x00008a0000047ab9 */ /* 0x000fce0000000a00 */
[----:B------:R-:W-:-:S04]  /*97db0*/  @P1 LOP3.LUT R37, R37, 0x200000, RZ, 0xfc, !PT ;  /* 0x0020000025251812 */ /* 0x000fc800078efcff */
[----:B------:R-:W-:-:S04]  /*97dc0*/  LOP3.LUT R37, R37, 0xffefffff, RZ, 0xc0, !PT ;  /* 0xffefffff25257812 */ /* 0x000fc800078ec0ff */
[----:B------:R-:W-:Y:S02]  /*97dd0*/  @P0 LOP3.LUT R37, R37, 0x100000, RZ, 0xfc, !PT ;  /* 0x0010000025250812 */ /* 0x000fe400078efcff */
[----:B------:R-:W-:Y:S01]  /*97de0*/  ISETP.GE.AND P0, PT, R8, UR7, PT ;  /* 0x0000000708007c0c */ /* 0x000fe2000bf06270 */
[----:B0-----:R-:W-:Y:S01]  /*97df0*/  IMAD.U32 R2, RZ, RZ, UR13 ;  /* 0x0000000dff027e24 */ /* 0x001fe2000f8e00ff */
        /* <DEDUP_REMOVED lines=11> */
[----:B------:R-:W-:Y:S01]  /*97eb0*/  STL [R1+0x3020], R36 ;  /* 0x0030202401007387 */ /* 0x000fe20000100800 */
[----:B------:R-:W-:Y:S01]  /*97ec0*/  LOP3.LUT R37, R37, 0xfffdffff, RZ, 0xc0, !PT ;  /* 0xfffdffff25257812 */ /* 0x000fe200078ec0ff */
[----:B------:R-:W-:Y:S01]  /*97ed0*/  VIADD R8, R0, 0xf0 ;  /* 0x000000f000087836 */ /* 0x000fe20000000000 */
[----:B------:R-:W-:Y:S01]  /*97ee0*/  ISETP.LT.AND P1, PT, R40, UR6, !P0 ;  /* 0x0000000628007c0c */ /* 0x000fe2000c721270 */
[----:B------:R0:W-:Y:S01]  /*97ef0*/  STL [R1+0x2db0], R2 ;  /* 0x002db00201007387 */ /* 0x0001e20000100800 */
[----:B------:R-:W-:Y:S01]  /*97f00*/  ULDC.64 UR8, c[0x0][0x228] ;  /* 0x00008a0000087ab9 */ /* 0x000fe20000000a00 */
[----:B0-----:R-:W-:Y:S01]  /*97f10*/  IMAD.U32 R2, RZ, RZ, UR13 ;  /* 0x0000000dff027e24 */ /* 0x001fe2000f8e00ff */
[----:B------:R-:W-:-:S02]  /*97f20*/  ULDC.64 UR12, c[0x0][0x228] ;  /* 0x00008a00000c7ab9 */ /* 0x000fc40000000a00 */
[----:B------:R-:W-:Y:S02]  /*97f30*/  UMOV UR4, UR12 ;  /* 0x0000000c00047c82 */ /* 0x000fe40008000000 */
[----:B------:R-:W-:-:S05]  /*97f40*/  ISETP.LT.AND P0, PT, R41, UR4, !P0 ;  /* 0x0000000429007c0c */ /* 0x000fca000c701270 */
[----:B------:R-:W-:-:S04]  /*97f50*/  @P1 LOP3.LUT R37, R37, 0x20000, RZ, 0xfc, !PT ;  /* 0x0002000025251812 */ /* 0x000fc800078efcff */
[----:B------:R-:W-:-:S04]  /*97f60*/  LOP3.LUT R37, R37, 0xfffeffff, RZ, 0xc0, !PT ;  /* 0xfffeffff25257812 */ /* 0x000fc800078ec0ff */
[----:B------:R-:W-:Y:S02]  /*97f70*/  @P0 LOP3.LUT R37, R37, 0x10000, RZ, 0xfc, !PT ;  /* 0x0001000025250812 */ /* 0x000fe400078efcff */
[----:B------:R-:W-:Y:S01]  /*97f80*/  ISETP.GE.AND P0, PT, R8, UR11, PT ;  /* 0x0000000b08007c0c */ /* 0x000fe2000bf06270 */
[----:B------:R0:W-:Y:S01]  /*97f90*/  STL [R1+0x2dac], R2 ;  /* 0x002dac0201007387 */ /* 0x0001e20000100800 */
[----:B------:R-:W-:Y:S01]  /*97fa0*/  LOP3.LUT R37, R37, 0xffff7fff, RZ, 0xc0, !PT ;  /* 0xffff7fff25257812 */ /* 0x000fe200078ec0ff */
[----:B------:R-:W-:Y:S01]  /*97fb0*/  VIADD R8, R0, 0xee ;  /* 0x000000ee00087836 */ /* 0x000fe20000000000 */
[----:B------:R-:W-:Y:S01]  /*97fc0*/  ISETP.LT.AND P1, PT, R40, UR8, !P0 ;  /* 0x0000000828007c0c */ /* 0x000fe2000c721270 */
[----:B------:R-:W-:Y:S01]  /*97fd0*/  ULDC.64 UR10, c[0x0][0x228] ;  /* 0x00008a00000a7ab9 */ /* 0x000fe20000000a00 */
[----:B0-----:R-:W-:Y:S01]  /*97fe0*/  IMAD.U32 R2, RZ, RZ, UR13 ;  /* 0x0000000dff027e24 */ /* 0x001fe2000f8e00ff */
[----:B------:R-:W-:Y:S02]  /*97ff0*/  ULDC.64 UR12, c[0x0][0x228] ;  /* 0x00008a00000c7ab9 */ /* 0x000fe40000000a00 */
[----:B------:R-:W-:-:S02]  /*98000*/  UMOV UR4, UR12 ;  /* 0x0000000c00047c82 */ /* 0x000fc40008000000 */
[----:B------:R-:W-:-:S06]  /*98010*/  ISETP.LT.AND P0, PT, R41, UR4, !P0 ;  /* 0x0000000429007c0c */ /* 0x000fcc000c701270 */
[----:B------:R-:W-:-:S04]  /*98020*/  @P1 LOP3.LUT R37, R37, 0x8000, RZ, 0xfc, !PT ;  /* 0x0000800025251812 */ /* 0x000fc800078efcff */
[----:B------:R-:W-:-:S04]  /*98030*/  LOP3.LUT R37, R37, 0xffffbfff, RZ, 0xc0, !PT ;  /* 0xffffbfff25257812 */ /* 0x000fc800078ec0ff */
[----:B------:R-:W-:Y:S02]  /*98040*/  @P0 LOP3.LUT R37, R37, 0x4000, RZ, 0xfc, !PT ;  /* 0x0000400025250812 */ /* 0x000fe400078efcff */
[----:B------:R-:W-:Y:S01]  /*98050*/  ISETP.GE.AND P0, PT, R8, UR5, PT ;  /* 0x0000000508007c0c */ /* 0x000fe2000bf06270 */
[----:B------:R0:W-:Y:S03]  /*98060*/  STL [R1+0x2da8], R2 ;  /* 0x002da80201007387 */ /* 0x0001e60000100800 */
[----:B------:R-:W-:Y:S01]  /*98070*/  ISETP.LT.AND P1, PT, R40, UR10, !P0 ;  /* 0x0000000a28007c0c */ /* 0x000fe2000c721270 */
[----:B0-----:R-:W-:Y:S01]  /*98080*/  IMAD.U32 R2, RZ, RZ, UR13 ;  /* 0x0000000dff027e24 */ /* 0x001fe2000f8e00ff */
[----:B------:R-:W-:Y:S02]  /*98090*/  ULDC.64 UR12, c[0x0][0x228] ;  /* 0x00008a00000c7ab9 */ /* 0x000fe40000000a00 */
[----:B------:R-:W-:Y:S01]  /*980a0*/  UMOV UR4, UR12 ;  /* 0x0000000c00047c82 */ /* 0x000fe20008000000 */
[----:B------:R-:W-:-:S02]  /*980b0*/  LOP3.LUT R37, R37, 0xffffdfff, RZ, 0xc0, !PT ;  /* 0xffffdfff25257812 */ /* 0x000fc400078ec0ff */
[----:B------:R-:W-:Y:S01]  /*980c0*/  ISETP.LT.AND P0, PT, R41, UR4, !P0 ;  /* 0x0000000429007c0c */ /* 0x000fe2000c701270 */
[----:B------:R-:W-:-:S05]  /*980d0*/  VIADD R8, R0, 0xec ;  /* 0x000000ec00087836 */ /* 0x000fca0000000000 */
[----:B------:R-:W-:Y:S01]  /*980e0*/  @P1 LOP3.LUT R37, R37, 0x2000, RZ, 0xfc, !PT ;  /* 0x0000200025251812 */ /* 0x000fe200078efcff */
[----:B------:R-:W-:-:S03]  /*980f0*/  ULDC.64 UR4, c[0x0][0x228] ;  /* 0x00008a0000047ab9 */ /* 0x000fc60000000a00 */
        /* <DEDUP_REMOVED lines=68> */
[----:B------:R-:W-:Y:S01]  /*98540*/  IMAD.U32 R46, RZ, RZ, UR13 ;  /* 0x0000000dff2e7e24 */ /* 0x000fe2000f8e00ff */
[----:B------:R-:W-:Y:S01]  /*98550*/  ULDC.64 UR12, c[0x0][0x228] ;  /* 0x00008a00000c7ab9 */ /* 0x000fe20000000a00 */
[----:B------:R-:W-:Y:S01]  /*98560*/  LOP3.LUT R37, R37, 0xfffffffd, RZ, 0xc0, !PT ;  /* 0xfffffffd25257812 */ /* 0x000fe200078ec0ff */
[----:B------:R-:W-:Y:S01]  /*98570*/  VIADD R8, R0, 0xe0 ;  /* 0x000000e000087836 */ /* 0x000fe20000000000 */
[----:B------:R-:W-:Y:S01]  /*98580*/  ISETP.LT.AND P1, PT, R40, UR6, !P0 ;  /* 0x0000000628007c0c */ /* 0x000fe2000c721270 */
[----:B------:R-:W-:Y:S01]  /*98590*/  UMOV UR4, UR12 ;  /* 0x0000000c00047c82 */ /* 0x000fe20008000000 */
[----:B------:R-:W-:Y:S01]  /*985a0*/  ULDC.64 UR8, c[0x0][0x228] ;  /* 0x00008a0000087ab9 */ /* 0x000fe20000000a00 */
[----:B------:R-:W-:-:S10]  /*985b0*/  ISETP.LT.AND P0, PT, R41, UR4, !P0 ;  /* 0x0000000429007c0c */ /* 0x000fd4000c701270 */
[----:B------:R-:W-:-:S04]  /*985c0*/  @P1 LOP3.LUT R37, R37, 0x2, RZ, 0xfc, !PT ;  /* 0x0000000225251812 */ /* 0x000fc800078efcff */
[----:B------:R-:W-:-:S04]  /*985d0*/  LOP3.LUT R37, R37, 0xfffffffe, RZ, 0xc0, !PT ;  /* 0xfffffffe25257812 */ /* 0x000fc800078ec0ff */
[----:B------:R-:W-:Y:S02]  /*985e0*/  @P0 LOP3.LUT R37, R37, 0x1, RZ, 0xfc, !PT ;  /* 0x0000000125250812 */ /* 0x000fe400078efcff */
[----:B------:R-:W-:Y:S01]  /*985f0*/  ISETP.GE.AND P0, PT, R8, UR11, PT ;  /* 0x0000000b08007c0c */ /* 0x000fe2000bf06270 */
[----:B------:R0:W-:Y:S01]  /*98600*/  STL [R1+0x2d90], R2 ;  /* 0x002d900201007387 */ /* 0x0001e20000100800 */
[----:B------:R-:W-:Y:S01]  /*98610*/  VIADD R8, R0, 0xde ;  /* 0x000000de00087836 */ /* 0x000fe20000000000 */
[----:B------:R-:W-:Y:S01]  /*98620*/  ULDC.64 UR10, c[0x0][0x228] ;  /* 0x00008a00000a7ab9 */ /* 0x000fe20000000a00 */
[----:B------:R-:W-:Y:S01]  /*98630*/  ISETP.LT.AND P1, PT, R40, UR8, !P0 ;  /* 0x0000000828007c0c */ /* 0x000fe2000c721270 */
[----:B0-----:R-:W-:Y:S01]  /*98640*/  IMAD.U32 R2, RZ, RZ, UR13 ;  /* 0x0000000dff027e24 */ /* 0x001fe2000f8e00ff */
[----:B------:R-:W-:Y:S02]  /*98650*/  ULDC.64 UR12, c[0x0][0x228] ;  /* 0x00008a00000c7ab9 */ /* 0x000fe40000000a00 */
[----:B------:R-:W-:-:S02]  /*98660*/  UMOV UR4, UR12 ;  /* 0x0000000c00047c82 */ /* 0x000fc40008000000 */
[----:B------:R-:W-:-:S07]  /*98670*/  ISETP.LT.AND P0, PT, R41, UR4, !P0 ;  /* 0x0000000429007c0c */ /* 0x000fce000c701270 */
        /* <DEDUP_REMOVED lines=136> */
[----:B------:R-:W-:Y:S01]  /*98f00*/  UMOV UR25, UR13 ;  /* 0x0000000d00197c82 */ /* 0x000fe20008000000 */
[----:B------:R-:W-:Y:S01]  /*98f10*/  ULDC.64 UR12, c[0x0][0x228] ;  /* 0x00008a00000c7ab9 */ /* 0x000fe20000000a00 */
[----:B------:R-:W-:Y:S01]  /*98f20*/  LOP3.LUT R39, R39, 0xffffff7f, RZ, 0xc0, !PT ;  /* 0xffffff7f27277812 */ /* 0x000fe200078ec0ff */
[----:B------:R-:W-:Y:S01]  /*98f30*/  VIADD R8, R0, 0xc6 ;  /* 0x000000c600087836 */ /* 0x000fe20000000000 */
[----:B------:R-:W-:Y:S01]  /*98f40*/  ISETP.LT.AND P1, PT, R40, UR8, !P0 ;  /* 0x0000000828007c0c */ /* 0x000fe2000c721270 */
[----:B------:R-:W-:Y:S01]  /*98f50*/  UMOV UR4, UR12 ;  /* 0x0000000c00047c82 */ /* 0x000fe20008000000 */
[----:B------:R-:W-:Y:S01]  /*98f60*/  IMAD.U32 R19, RZ, RZ, UR15 ;  /* 0x0000000fff137e24 */ /* 0x000fe2000f8e00ff */
[----:B------:R-:W-:Y:S01]  /*98f70*/  ISETP.LT.AND P0, PT, R41, UR4, !P0 ;  /* 0x0000000429007c0c */ /* 0x000fe2000c701270 */
[----:B------:R-:W-:Y:S01]  /*98f80*/  UMOV UR24, UR13 ;  /* 0x0000000d00187c82 */ /* 0x000fe20008000000 */
[----:B------:R-:W-:Y:S01]  /*98f90*/  ULDC.64 UR12, c[0x0][0x228] ;  /* 0x00008a00000c7ab9 */ /* 0x000fe20000000a00 */
[----:B------:R-:W-:Y:S01]  /*98fa0*/  ULDC.64 UR14, c[0x0][0x228] ;  /* 0x00008a00000e7ab9 */ /* 0x000fe20000000a00 */
[----:B------:R-:W-:-:S06]  /*98fb0*/  ULDC.64 UR10, c[0x0][0x228] ;  /* 0x00008a00000a7ab9 */ /* 0x000fcc0000000a00 */
        /* <DEDUP_REMOVED lines=33> */
[----:B------:R-:W-:Y:S01]  /*991d0*/  VIADD R8, R0, 0xbe ;  /* 0x000000be00087836 */ /* 0x000fe20000000000 */
[----:B------:R-:W-:Y:S01]  /*991e0*/  R2UR UR41, R14 ;  /* 0x000000000e2972ca */ /* 0x000fe200000e0000 */
[----:B------:R-:W-:Y:S01]  /*991f0*/  IMAD.U32 R13, RZ, RZ, UR17 ;  /* 0x00000011ff0d7e24 */ /* 0x000fe2000f8e00ff */
[----:B------:R-:W-:Y:S01]  /*99200*/  ISETP.LT.AND P1, PT, R40, UR28, !P0 ;  /* 0x0000001c28007c0c */ /* 0x000fe2000c721270 */
[----:B------:R-:W-:Y:S01]  /*99210*/  IMAD.U32 R14, RZ, RZ, UR19 ;  /* 0x00000013ff0e7e24 */ /* 0x000fe2000f8e00ff */
[----:B------:R-:W-:Y:S01]  /*99220*/  ISETP.LT.AND P0, PT, R41, UR8, !P0 ;  /* 0x0000000829007c0c */ /* 0x000fe2000c701270 */
[----:B------:R-:W-:Y:S01]  /*99230*/  ULDC.64 UR18, c[0x0][0x228] ;  /* 0x00008a0000127ab9 */ /* 0x000fe20000000a00 */
[----:B------:R-:W-:Y:S01]  /*99240*/  ULDC.64 UR16, c[0x0][0x228] ;  /* 0x00008a0000107ab9 */ /* 0x000fe20000000a00 */
[----:B------:R-:W-:-:S08]  /*99250*/  ULDC.64 UR12, c[0x0][0x228] ;  /* 0x00008a00000c7ab9 */ /* 0x000fd00000000a00 */
        /* <DEDUP_REMOVED lines=17> */
[----:B------:R-:W-:Y:S02]  /*99370*/  ISETP.LT.AND P0, PT, R41, UR10, !P0 ;  /* 0x0000000a29007c0c */ /* 0x000fe4000c701270 */
[----:B------:R-:W-:-:S09]  /*99380*/  R2UR UR57, R16 ;  /* 0x00000000103972ca */ /* 0x000fd200000e0000 */
[----:B------:R-:W-:-:S04]  /*99390*/  @P1 LOP3.LUT R4, R4, 0x4000000, RZ, 0xfc, !PT ;  /* 0x0400000004041812 */ /* 0x000fc800078efcff */
[----:B------:R-:W-:Y:S01]  /*993a0*/  LOP3.LUT R4, R4, 0xfdffffff, RZ, 0xc0, !PT ;  /* 0xfdffffff04047812 */ /* 0x000fe200078ec0ff */
[----:B------:R-:W-:Y:S01]  /*993b0*/  IMAD.U32 R16, RZ, RZ, UR23 ;  /* 0x00000017ff107e24 */ /* 0x000fe2000f8e00ff */
[----:B------:R-:W-:Y:S02]  /*993c0*/  ULDC.64 UR22, c[0x0][0x228] ;  /* 0x00008a0000167ab9 */ /* 0x000fe40000000a00 */
        /* <DEDUP_REMOVED lines=10> */
[----:B------:R-:W-:-:S04]  /*99470*/  ISETP.GE.AND P0, PT, R41, UR26, PT ;  /* 0x0000001a29007c0c */ /* 0x000fc8000bf06270 */
[----:B------:R-:W-:Y:S02]  /*99480*/  ISETP.LT.AND P0, PT, R0, UR61, !P0 ;  /* 0x0000003d00007c0c */ /* 0x000fe4000c701270 */
[----:B------:R-:W-:Y:S01]  /*99490*/  LOP3.LUT R4, R4, 0xdfffffff, RZ, 0xc0, !PT ;  /* 0xdfffffff04047812 */ /* 0x000fe200078ec0ff */
[----:B------:R-:W-:Y:S01]  /*994a0*/  UMOV UR20, UR27 ;  /* 0x0000001b00147c82 */ /* 0x000fe20008000000 */
[----:B------:R-:W-:-:S09]  /*994b0*/  ULDC.64 UR26, c[0x0][0x228] ;  /* 0x00008a00001a7ab9 */ /* 0x000fd20000000a00 */
[----:B------:R-:W-:Y:S02]  /*994c0*/  @P0 LOP3.LUT R4, R4, 0x20000000, RZ, 0xfc, !PT ;  /* 0x2000000004040812 */ /* 0x000fe400078efcff */
[----:B------:R-:W-:-:S04]  /*994d0*/  ISETP.GE.AND P0, PT, R8, UR27, PT ;  /* 0x0000001b08007c0c */ /* 0x000fc8000bf06270 */
[----:B------:R-:W-:Y:S01]  /*994e0*/  ISETP.LT.AND P1, PT, R40, UR28, !P0 ;  /* 0x0000001c28007c0c */ /* 0x000fe2000c721270 */
[----:B------:R-:W-:Y:S01]  /*994f0*/  UMOV UR16, UR30 ;  /* 0x0000001e00107c82 */ /* 0x000fe20008000000 */
[----:B------:R-:W-:Y:S01]  /*99500*/  ULDC.64 UR30, c[0x0][0x228] ;  /* 0x00008a00001e7ab9 */ /* 0x000fe20000000a00 */
[----:B------:R-:W-:Y:S02]  /*99510*/  LOP3.LUT R4, R4, 0xffbfffff, RZ, 0xc0, !PT ;  /* 0xffbfffff04047812 */ /* 0x000fe400078ec0ff */
[----:B------:R-:W-:Y:S01]  /*99520*/  ISETP.LT.AND P0, PT, R41, UR30, !P0 ;  /* 0x0000001e29007c0c */ /* 0x000fe2000c701270 */
[----:B------:R-:W-:Y:S01]  /*99530*/  VIADD R8, R0, 0x4 ;  /* 0x0000000400087836 */ /* 0x000fe20000000000 */
[----:B------:R-:W-:Y:S01]  /*99540*/  UMOV UR12, UR32 ;  /* 0x00000020000c7c82 */ /* 0x000fe20008000000 */
[----:B------:R-:W-:-:S05]  /*99550*/  ULDC.64 UR32, c[0x0][0x228] ;  /* 0x00008a0000207ab9 */ /* 0x000fca0000000a00 */
[----:B------:R-:W-:-:S04]  /*99560*/  @P1 LOP3.LUT R4, R4, 0x400000, RZ, 0xfc, !PT ;  /* 0x0040000004041812 */ /* 0x000fc800078efcff */
[----:B------:R-:W-:Y:S01]  /*99570*/  LOP3.LUT R4, R4, 0xffdfffff, RZ, 0xc0, !PT ;  /* 0xffdfffff04047812 */ /* 0x000fe200078ec0ff */
[----:B------:R-:W-:Y:S01]  /*99580*/  UMOV UR14, UR35 ;  /* 0x00000023000e7c82 */ /* 0x000fe20008000000 */
[----:B------:R-:W-:Y:S01]  /*99590*/  UMOV UR22, UR34 ;  /* 0x0000002200167c82 */ /* 0x000fe20008000000 */
[----:B------:R-:W-:Y:S01]  /*995a0*/  ULDC.64 UR34, c[0x0][0x228] ;  /* 0x00008a0000227ab9 */ /* 0x000fe20000000a00 */
[----:B------:R-:W-:Y:S02]  /*995b0*/  @P0 LOP3.LUT R4, R4, 0x200000, RZ, 0xfc, !PT ;  /* 0x0020000004040812 */ /* 0x000fe400078efcff */
[----:B------:R-:W-:-:S04]  /*995c0*/  ISETP.GE.AND P0, PT, R8, UR33, PT ;  /* 0x0000002108007c0c */ /* 0x000fc8000bf06270 */
[----:B------:R-:W-:Y:S01]  /*995d0*/  ISETP.LT.AND P1, PT, R40, UR34, !P0 ;  /* 0x0000002228007c0c */ /* 0x000fe2000c721270 */
[----:B------:R-:W-:Y:S01]  /*995e0*/  UMOV UR10, UR37 ;  /* 0x00000025000a7c82 */ /* 0x000fe20008000000 */
[----:B------:R-:W-:Y:S01]  /*995f0*/  UMOV UR28, UR36 ;  /* 0x00000024001c7c82 */ /* 0x000fe20008000000 */
[----:B------:R-:W-:Y:S01]  /*99600*/  ULDC.64 UR36, c[0x0][0x228] ;  /* 0x00008a0000247ab9 */ /* 0x000fe20000000a00 */
[----:B------:R-:W-:Y:S02]  /*99610*/  LOP3.LUT R4, R4, 0xffefffff, RZ, 0xc0, !PT ;  /* 0xffefffff04047812 */ /* 0x000fe400078ec0ff */
[----:B------:R-:W-:Y:S01]  /*99620*/  ISETP.LT.AND P0, PT, R41, UR36, !P0 ;  /* 0x0000002429007c0c */ /* 0x000fe2000c701270 */
[----:B------:R-:W-:-:S06]  /*99630*/  VIADD R8, R0, 0x3 ;  /* 0x0000000300087836 */ /* 0x000fcc0000000000 */
[----:B------:R-:W-:Y:S01]  /*99640*/  @P1 LOP3.LUT R4, R4, 0x100000, RZ, 0xfc, !PT ;  /* 0x0010000004041812 */ /* 0x000fe200078efcff */
[----:B------:R-:W-:Y:S01]  /*99650*/  UMOV UR6, UR39 ;  /* 0x0000002700067c82 */ /* 0x000fe20008000000 */
[----:B------:R-:W-:Y:S01]  /*99660*/  UMOV UR27, UR38 ;  /* 0x00000026001b7c82 */ /* 0x000fe20008000000 */
[----:B------:R-:W-:Y:S01]  /*99670*/  ULDC.64 UR38, c[0x0][0x228] ;  /* 0x00008a0000267ab9 */ /* 0x000fe20000000a00 */
[----:B------:R-:W-:Y:S01]  /*99680*/  LOP3.LUT R4, R4, 0xfffbffff, RZ, 0xc0, !PT ;  /* 0xfffbffff04047812 */ /* 0x000fe200078ec0ff */
[----:B------:R-:W-:Y:S01]  /*99690*/  UMOV UR33, UR41 ;  /* 0x0000002900217c82 */ /* 0x000fe20008000000 */
[----:B------:R-:W-:Y:S01]  /*996a0*/  UMOV UR34, UR40 ;  /* 0x0000002800227c82 */ /* 0x000fe20008000000 */
[----:B------:R-:W-:Y:S01]  /*996b0*/  UMOV UR61, UR43 ;  /* 0x0000002b003d7c82 */ /* 0x000fe20008000000 */
[----:B------:R-:W-:Y:S01]  /*996c0*/  @P0 LOP3.LUT R4, R4, 0x40000, RZ, 0xfc, !PT ;  /* 0x0004000004040812 */ /* 0x000fe200078efcff */
[----:B------:R-:W-:Y:S01]  /*996d0*/  UMOV UR30, UR42 ;  /* 0x0000002a001e7c82 */ /* 0x000fe20008000000 */
[----:B------:R-:W-:Y:S01]  /*996e0*/  ISETP.GE.AND P0, PT, R8, UR39, PT ;  /* 0x0000002708007c0c */ /* 0x000fe2000bf06270 */
[----:B------:R-:W-:Y:S01]  /*996f0*/  ULDC.64 UR40, c[0x0][0x228] ;  /* 0x00008a0000287ab9 */ /* 0x000fe20000000a00 */
[----:B------:R-:W-:-:S02]  /*99700*/  ULDC.64 UR42, c[0x0][0x228] ;  /* 0x00008a00002a7ab9 */ /* 0x000fc40000000a00 */
[----:B------:R-:W-:Y:S02]  /*99710*/  ISETP.LT.AND P1, PT, R40, UR40, !P0 ;  /* 0x0000002828007c0c */ /* 0x000fe4000c721270 */
[----:B------:R-:W-:Y:S01]  /*99720*/  ISETP.LT.AND P0, PT, R41, UR42, !P0 ;  /* 0x0000002a29007c0c */ /* 0x000fe2000c701270 */
[----:B------:R-:W-:Y:S01]  /*99730*/  VIADD R8, R0, 0x2 ;  /* 0x0000000200087836 */ /* 0x000fe20000000000 */
[----:B------:R-:W-:Y:S01]  /*99740*/  LOP3.LUT R3, R3, 0xffffff7f, RZ, 0xc0, !PT ;  /* 0xffffff7f03037812 */ /* 0x000fe200078ec0ff */
[----:B------:R-:W-:Y:S01]  /*99750*/  UMOV UR18, UR45 ;  /* 0x0000002d00127c82 */ /* 0x000fe20008000000 */
[----:B------:R-:W-:Y:S01]  /*99760*/  UMOV UR4, UR44 ;  /* 0x0000002c00047c82 */ /* 0x000fe20008000000 */
[----:B------:R-:W-:Y:S01]  /*99770*/  ULDC.64 UR44, c[0x0][0x228] ;  /* 0x00008a00002c7ab9 */ /* 0x000fe20000000a00 */
[----:B------:R-:W-:Y:S01]  /*99780*/  LOP3.LUT R4, R4, 0xffff7fff, RZ, 0xc0, !PT ;  /* 0xffff7fff04047812 */ /* 0x000fe200078ec0ff */
[----:B------:R-:W-:Y:S01]  /*99790*/  UMOV UR8, UR46 ;  /* 0x0000002e00087c82 */ /* 0x000fe20008000000 */
[----:B------:R-:W-:-:S05]  /*997a0*/  ULDC.64 UR46, c[0x0][0x228] ;  /* 0x00008a00002e7ab9 */ /* 0x000fca0000000a00 */
[----:B------:R-:W-:Y:S02]  /*997b0*/  @P0 LOP3.LUT R3, R3, 0x80, RZ, 0xfc, !PT ;  /* 0x0000008003030812 */ /* 0x000fe400078efcff */
[----:B------:R-:W-:Y:S02]  /*997c0*/  ISETP.GE.AND P0, PT, R8, UR45, PT ;  /* 0x0000002d08007c0c */ /* 0x000fe4000bf06270 */
[----:B------:R-:W-:Y:S02]  /*997d0*/  @P1 LOP3.LUT R4, R4, 0x8000, RZ, 0xfc, !PT ;  /* 0x0000800004041812 */ /* 0x000fe400078efcff */
[----:B------:R-:W-:Y:S01]  /*997e0*/  ISETP.LT.AND P1, PT, R40, UR46, !P0 ;  /* 0x0000002e28007c0c */ /* 0x000fe2000c721270 */
[----:B------:R-:W-:Y:S01]  /*997f0*/  IMAD.U32 R24, RZ, RZ, UR49 ;  /* 0x00000031ff187e24 */ /* 0x000fe2000f8e00ff */
[----:B------:R-:W-:Y:S01]  /*99800*/  ULDC.64 UR48, c[0x0][0x228] ;  /* 0x00008a0000307ab9 */ /* 0x000fe20000000a00 */
[----:B------:R-:W-:Y:S02]  /*99810*/  LOP3.LUT R3, R3, 0xffffffbf, RZ, 0xc0, !PT ;  /* 0xffffffbf03037812 */ /* 0x000fe400078ec0ff */
[----:B------:R-:W-:Y:S01]  /*99820*/  ISETP.LT.AND P0, PT, R41, UR48, !P0 ;  /* 0x0000003029007c0c */ /* 0x000fe2000c701270 */
[----:B------:R-:W-:Y:S01]  /*99830*/  VIADD R8, R0, 0x1 ;  /* 0x0000000100087836 */ /* 0x000fe20000000000 */
[----:B------:R-:W-:-:S06]  /*99840*/  UMOV UR39, UR20 ;  /* 0x0000001400277c82 */ /* 0x000fcc0008000000 */
        /* <DEDUP_REMOVED lines=11> */
[----:B------:R-:W-:Y:S01]  /*99900*/  UMOV UR33, UR52 ;  /* 0x0000003400217c82 */ /* 0x000fe20008000000 */
[----:B------:R-:W-:-:S02]  /*99910*/  ULDC.64 UR52, c[0x0][0x228] ;  /* 0x00008a0000347ab9 */ /* 0x000fc40000000a00 */
        /* <DEDUP_REMOVED lines=13> */
[----:B------:R-:W-:Y:S02]  /*999f0*/  UMOV UR18, UR59 ;  /* 0x0000003b00127c82 */ /* 0x000fe40008000000 */
[----:B------:R-:W-:Y:S01]  /*99a00*/  @P0 LOP3.LUT R3, R3, 0x4, RZ, 0xfc, !PT ;  /* 0x0000000403030812 */ /* 0x000fe200078efcff */
[----:B------:R-:W-:Y:S01]  /*99a10*/  UMOV UR51, UR58 ;  /* 0x0000003a00337c82 */ /* 0x000fe20008000000 */
[----:B------:R-:W-:Y:S01]  /*99a20*/  ISETP.GE.AND P0, PT, R8, UR57, PT ;  /* 0x0000003908007c0c */ /* 0x000fe2000bf06270 */
[----:B------:R-:W-:Y:S01]  /*99a30*/  ULDC.64 UR58, c[0x0][0x228] ;  /* 0x00008a00003a7ab9 */ /* 0x000fe20000000a00 */
[----:B------:R-:W-:-:S02]  /*99a40*/  UMOV UR57, UR61 ;  /* 0x0000003d00397c82 */ /* 0x000fc40008000000 */
[----:B------:R-:W-:Y:S01]  /*99a50*/  ISETP.LT.AND P2, PT, R41, UR60, !P0 ;  /* 0x0000003c29007c0c */ /* 0x000fe2000c741270 */
[----:B------:R-:W-:Y:S01]  /*99a60*/  ULDC.64 UR60, c[0x0][0x228] ;  /* 0x00008a00003c7ab9 */ /* 0x000fe20000000a00 */
[----:B------:R-:W-:Y:S02]  /*99a70*/  ISETP.LT.AND P1, PT, R40, UR58, !P0 ;  /* 0x0000003a28007c0c */ /* 0x000fe4000c721270 */
[----:B------:R-:W-:Y:S02]  /*99a80*/  ISETP.GE.AND P0, PT, R0, UR59, PT ;  /* 0x0000003b00007c0c */ /* 0x000fe4000bf06270 */
[----:B------:R-:W-:Y:S01]  /*99a90*/  LOP3.LUT R4, R4, 0xfff7ffff, RZ, 0xc0, !PT ;  /* 0xfff7ffff04047812 */ /* 0x000fe200078ec0ff */
[----:B------:R-:W-:Y:S01]  /*99aa0*/  VIADD R8, R0, 0x153 ;  /* 0x0000015300087836 */ /* 0x000fe20000000000 */
[----:B------:R-:W-:Y:S01]  /*99ab0*/  ISETP.LT.AND P0, PT, R40, UR60, !P0 ;  /* 0x0000003c28007c0c */ /* 0x000fe2000c701270 */
[----:B------:R-:W-:Y:S01]  /*99ac0*/  ULDC.64 UR58, c[0x0][0x228] ;  /* 0x00008a00003a7ab9 */ /* 0x000fe20000000a00 */
[----:B------:R-:W-:-:S03]  /*99ad0*/  LOP3.LUT R3, R3, 0xfffffffd, RZ, 0xc0, !PT ;  /* 0xfffffffd03037812 */ /* 0x000fc600078ec0ff */
[----:B------:R-:W-:-:S04]  /*99ae0*/  @P2 LOP3.LUT R4, R4, 0x80000, RZ, 0xfc, !PT ;  /* 0x0008000004042812 */ /* 0x000fc800078efcff */
[----:B------:R-:W-:-:S04]  /*99af0*/  LOP3.LUT R4, R4, 0xfffdffff, RZ, 0xc0, !PT ;  /* 0xfffdffff04047812 */ /* 0x000fc800078ec0ff */
[----:B------:R-:W-:Y:S02]  /*99b00*/  @P0 LOP3.LUT R3, R3, 0x2, RZ, 0xfc, !PT ;  /* 0x0000000203030812 */ /* 0x000fe400078efcff */
[----:B------:R-:W-:Y:S02]  /*99b10*/  ISETP.GE.AND P0, PT, R8, UR57, PT ;  /* 0x0000003908007c0c */ /* 0x000fe4000bf06270 */
[----:B------:R-:W-:Y:S02]  /*99b20*/  @P1 LOP3.LUT R4, R4, 0x20000, RZ, 0xfc, !PT ;  /* 0x0002000004041812 */ /* 0x000fe400078efcff */
[----:B------:R-:W-:Y:S01]  /*99b30*/  ISETP.LT.AND P1, PT, R40, UR58, !P0 ;  /* 0x0000003a28007c0c */ /* 0x000fe2000c721270 */
[----:B------:R-:W-:Y:S01]  /*99b40*/  UMOV UR60, UR4 ;  /* 0x00000004003c7c82 */ /* 0x000fe20008000000 */
[----:B------:R-:W-:Y:S01]  /*99b50*/  ULDC UR4, c[0x0][0x228] ;  /* 0x00008a0000047ab9 */ /* 0x000fe20000000800 */
[----:B------:R-:W-:Y:S01]  /*99b60*/  LOP3.LUT R4, R4, 0xfffeffff, RZ, 0xc0, !PT ;  /* 0xfffeffff04047812 */ /* 0x000fe200078ec0ff */
[----:B------:R-:W-:Y:S01]  /*99b70*/  VIADD R8, R0, 0x151 ;  /* 0x0000015100087836 */ /* 0x000fe20000000000 */
[----:B------:R-:W-:Y:S01]  /*99b80*/  ISETP.LT.AND P0, PT, R41, UR4, !P0 ;  /* 0x0000000429007c0c */ /* 0x000fe2000c701270 */
[----:B------:R-:W-:Y:S01]  /*99b90*/  UMOV UR57, UR54 ;  /* 0x0000003600397c82 */ /* 0x000fe20008000000 */
[----:B------:R-:W-:Y:S01]  /*99ba0*/  UMOV UR54, UR52 ;  /* 0x0000003400367c82 */ /* 0x000fe20008000000 */
[----:B------:R-:W-:-:S02]  /*99bb0*/  LOP3.LUT R5, R5, 0x7fffffff, RZ, 0xc0, !PT ;  /* 0x7fffffff05057812 */ /* 0x000fc400078ec0ff */
[----:B------:R-:W-:Y:S01]  /*99bc0*/  LOP3.LUT R7, R7, 0x7fffffff, RZ, 0xc0, !PT ;  /* 0x7fffffff07077812 */ /* 0x000fe200078ec0ff */
[----:B------:R0:W-:Y:S01]  /*99bd0*/  STL [R1+0x3108], R46 ;  /* 0x0031082e01007387 */ /* 0x0001e20000100800 */
[----:B------:R-:W-:Y:S01]  /*99be0*/  LOP3.LUT R38, R38, 0x7fffffff, RZ, 0xc0, !PT ;  /* 0x7fffffff26267812 */ /* 0x000fe200078ec0ff */
[----:B------:R-:W-:Y:S01]  /*99bf0*/  ULDC UR58, c[0x0][0x228] ;  /* 0x00008a00003a7ab9 */ /* 0x000fe20000000800 */
[----:B------:R-:W-:Y:S01]  /*99c00*/  @P1 LOP3.LUT R4, R4, 0x10000, RZ, 0xfc, !PT ;  /* 0x0001000004041812 */ /* 0x000fe200078efcff */
[----:B------:R-:W-:Y:S01]  /*99c10*/  UMOV UR52, UR48 ;  /* 0x0000003000347c82 */ /* 0x000fe20008000000 */
[----:B------:R-:W-:Y:S02]  /*99c20*/  ULDC UR4, c[0x0][0x228] ;  /* 0x00008a0000047ab9 */ /* 0x000fe40000000800 */
[----:B------:R-:W-:Y:S01]  /*99c30*/  LOP3.LUT R4, R4, 0xffffbfff, RZ, 0xc0, !PT ;  /* 0xffffbfff04047812 */ /* 0x000fe200078ec0ff */
[----:B------:R-:W-:Y:S01]  /*99c40*/  UMOV UR48, UR34 ;  /* 0x0000002200307c82 */ /* 0x000fe20008000000 */
[----:B------:R-:W-:Y:S01]  /*99c50*/  UMOV UR34, UR8 ;  /* 0x0000000800227c82 */ /* 0x000fe20008000000 */
[----:B0-----:R-:W2:Y:S01]  /*99c60*/  LDL.LU R46, [R1+0x1310] ;  /* 0x00131000012e7983 */ /* 0x001ea20000300800 */
[----:B------:R-:W-:Y:S01]  /*99c70*/  @P0 LOP3.LUT R4, R4, 0x4000, RZ, 0xfc, !PT ;  /* 0x0000400004040812 */ /* 0x000fe200078efcff */
[----:B------:R-:W-:Y:S01]  /*99c80*/  UMOV UR8, UR6 ;  /* 0x0000000600087c82 */ /* 0x000fe20008000000 */
[----:B------:R-:W-:Y:S01]  /*99c90*/  ISETP.GE.AND P0, PT, R8, UR60, PT ;  /* 0x0000003c08007c0c */ /* 0x000fe2000bf06270 */
[----:B------:R-:W-:Y:S01]  /*99ca0*/  ULDC UR6, c[0x0][0x228] ;  /* 0x00008a0000067ab9 */ /* 0x000fe20000000800 */
[----:B------:R-:W2:Y:S02]  /*99cb0*/  LDL.LU R9, [R1+0x1314] ;  /* 0x0013140001097983 */ /* 0x000ea40000300800 */
[----:B------:R-:W-:-:S02]  /*99cc0*/  ISETP.LT.AND P1, PT, R40, UR6, !P0 ;  /* 0x0000000628007c0c */ /* 0x000fc4000c721270 */
[----:B------:R-:W-:Y:S01]  /*99cd0*/  LOP3.LUT R4, R4, 0xffffdfff, RZ, 0xc0, !PT ;  /* 0xffffdfff04047812 */ /* 0x000fe200078ec0ff */
[----:B------:R-:W-:Y:S01]  /*99ce0*/  VIADD R8, R0, 0x14f ;  /* 0x0000014f00087836 */ /* 0x000fe20000000000 */
[----:B------:R-:W-:Y:S01]  /*99cf0*/  ISETP.LT.AND P0, PT, R41, UR4, !P0 ;  /* 0x0000000429007c0c */ /* 0x000fe2000c701270 */
[----:B------:R-:W-:Y:S01]  /*99d00*/  ULDC UR6, c[0x0][0x228] ;  /* 0x00008a0000067ab9 */ /* 0x000fe20000000800 */
[----:B------:R-:W-:-:S07]  /*99d10*/  ULDC UR4, c[0x0][0x228] ;  /* 0x00008a0000047ab9 */ /* 0x000fce0000000800 */
[----:B------:R-:W-:-:S04]  /*99d20*/  @P1 LOP3.LUT R4, R4, 0x2000, RZ, 0xfc, !PT ;  /* 0x0000200004041812 */ /* 0x000fc800078efcff */
[----:B------:R-:W-:-:S04]  /*99d30*/  LOP3.LUT R4, R4, 0xffffefff, RZ, 0xc0, !PT ;  /* 0xffffefff04047812 */ /* 0x000fc800078ec0ff */
[----:B------:R-:W-:Y:S02]  /*99d40*/  @P0 LOP3.LUT R4, R4, 0x1000, RZ, 0xfc, !PT ;  /* 0x0000100004040812 */ /* 0x000fe400078efcff */
[----:B------:R-:W-:Y:S02]  /*99d50*/  ISETP.GE.AND P0, PT, R8, UR57, PT ;  /* 0x0000003908007c0c */ /* 0x000fe4000bf06270 */
[----:B------:R-:W-:Y:S01]  /*99d60*/  LOP3.LUT R4, R4, 0xfffff7ff, RZ, 0xc0, !PT ;  /* 0xfffff7ff04047812 */ /* 0x000fe200078ec0ff */
[----:B------:R-:W-:Y:S01]  /*99d70*/  VIADD R8, R0, 0x14d ;  /* 0x0000014d00087836 */ /* 0x000fe20000000000 */
[----:B------:R-:W-:Y:S01]  /*99d80*/  ISETP.LT.AND P1, PT, R40, UR6, !P0 ;  /* 0x0000000628007c0c */ /* 0x000fe2000c721270 */
[----:B------:R-:W-:Y:S01]  /*99d90*/  ULDC UR6, c[0x0][0x228] ;  /* 0x00008a0000067ab9 */ /* 0x000fe20000000800 */
[----:B------:R-:W-:Y:S01]  /*99da0*/  ISETP.LT.AND P0, PT, R41, UR4, !P0 ;  /* 0x0000000429007c0c */ /* 0x000fe2000c701270 */
[----:B------:R-:W-:Y:S01]  /*99db0*/  ULDC UR4, c[0x0][0x228] ;  /* 0x00008a0000047ab9 */ /* 0x000fe20000000800 */
[----:B------:R0:W-:Y:S01]  /*99dc0*/  STL [R1+0x2d88], R2 ;  /* 0x002d880201007387 */ /* 0x0001e20000100800 */
[----:B------:R-:W-:-:S03]  /*99dd0*/  ULDC UR57, c[0x0][0x228] ;  /* 0x00008a0000397ab9 */ /* 0x000fc60000000800 */
[----:B------:R-:W3:Y:S04]  /*99de0*/  LDL.LU R36, [R1+0x1318] ;  /* 0x0013180001247983 */ /* 0x000ee80000300800 */
[----:B------:R-:W3:Y:S01]  /*99df0*/  LDL.LU R6, [R1+0x131c] ;  /* 0x00131c0001067983 */ /* 0x000ee20000300800 */
[----:B------:R-:W-:-:S03]  /*99e00*/  @P1 LOP3.LUT R4, R4, 0x800, RZ, 0xfc, !PT ;  /* 0x0000080004041812 */ /* 0x000fc600078efcff */
[----:B0-----:R-:W4:Y:S01]  /*99e10*/  LDL.LU R2, [R1+0xf00] ;  /* 0x000f000001027983 */ /* 0x001f220000300800 */
[----:B------:R-:W-:-:S03]  /*99e20*/  LOP3.LUT R4, R4, 0xfffffbff, RZ, 0xc0, !PT ;  /* 0xfffffbff04047812 */ /* 0x000fc600078ec0ff */
[----:B------:R-:W4:Y:S01]  /*99e30*/  LDL.LU R58, [R1+0xf04] ;  /* 0x000f0400013a7983 */ /* 0x000f220000300800 */
[----:B------:R-:W-:Y:S02]  /*99e40*/  @P0 LOP3.LUT R4, R4, 0x400, RZ, 0xfc, !PT ;  /* 0x0000040004040812 */ /* 0x000fe400078efcff */
[----:B------:R-:W-:Y:S01]  /*99e50*/  ISETP.GE.AND P0, PT, R8, UR59, PT ;  /* 0x0000003b08007c0c */ /* 0x000fe2000bf06270 */
[----:B------:R-:W2:Y:S01]  /*99e60*/  LDL.LU R61, [R1+0xf08] ;  /* 0x000f0800013d7983 */ /* 0x000ea20000300800 */
[----:B------:R-:W-:Y:S01]  /*99e70*/  LOP3.LUT R4, R4, 0xfffffdff, RZ, 0xc0, !PT ;  /* 0xfffffdff04047812 */ /* 0x000fe200078ec0ff */
[----:B------:R-:W-:Y:S01]  /*99e80*/  VIADD R8, R0, 0x14b ;  /* 0x0000014b00087836 */ /* 0x000fe20000000000 */
[----:B------:R-:W-:Y:S01]  /*99e90*/  ISETP.LT.AND P1, PT, R40, UR6, !P0 ;  /* 0x0000000628007c0c */ /* 0x000fe2000c721270 */
[----:B------:R-:W-:Y:S01]  /*99ea0*/  ULDC UR6, c[0x0][0x228] ;  /* 0x00008a0000067ab9 */ /* 0x000fe20000000800 */
[----:B------:R-:W-:Y:S01]  /*99eb0*/  ISETP.LT.AND P0, PT, R41, UR4, !P0 ;  /* 0x0000000429007c0c */ /* 0x000fe2000c701270 */
[----:B------:R-:W-:Y:S01]  /*99ec0*/  ULDC UR4, c[0x0][0x228] ;  /* 0x00008a0000047ab9 */ /* 0x000fe20000000800 */
[----:B------:R-:W2:Y:S01]  /*99ed0*/  LDL.LU R60, [R1+0xf0c] ;  /* 0x000f0c00013c7983 */ /* 0x000ea20000300800 */
[----:B------:R-:W-:-:S03]  /*99ee0*/  ULDC UR59, c[0x0][0x228] ;  /* 0x00008a00003b7ab9 */ /* 0x000fc60000000800 */
[----:B------:R-:W4:Y:S04]  /*99ef0*/  LDL.LU R59, [R1+0xef0] ;  /* 0x000ef000013b7983 */ /* 0x000f280000300800 */
[----:B------:R-:W4:Y:S01]  /*99f00*/  LDL.LU R57, [R1+0xef4] ;  /* 0x000ef40001397983 */ /* 0x000f220000300800 */
[----:B------:R-:W-:-:S03]  /*99f10*/  @P1 LOP3.LUT R4, R4, 0x200, RZ, 0xfc, !PT ;  /* 0x0000020004041812 */ /* 0x000fc600078efcff */
[----:B------:R-:W4:Y:S01]  /*99f20*/  LDL.LU R56, [R1+0xef8] ;  /* 0x000ef80001387983 */ /* 0x000f220000300800 */
[----:B------:R-:W-:-:S03]  /*99f30*/  LOP3.LUT R4, R4, 0xfffffeff, RZ, 0xc0, !PT ;  /* 0xfffffeff04047812 */ /* 0x000fc600078ec0ff */
[----:B------:R-:W4:Y:S01]  /*99f40*/  LDL.LU R55, [R1+0xefc] ;  /* 0x000efc0001377983 */ /* 0x000f220000300800 */
[----:B------:R-:W-:Y:S02]  /*99f50*/  @P0 LOP3.LUT R4, R4, 0x100, RZ, 0xfc, !PT ;  /* 0x0000010004040812 */ /* 0x000fe400078efcff */
[----:B------:R-:W-:Y:S01]  /*99f60*/  ISETP.GE.AND P0, PT, R8, UR54, PT ;  /* 0x0000003608007c0c */ /* 0x000fe2000bf06270 */
[----:B------:R-:W4:Y:S01]  /*99f70*/  LDL.LU R45, [R1+0xee0] ;  /* 0x000ee000012d7983 */ /* 0x000f220000300800 */
[----:B------:R-:W-:Y:S01]  /*99f80*/  LOP3.LUT R4, R4, 0xffffff7f, RZ, 0xc0, !PT ;  /* 0xffffff7f04047812 */ /* 0x000fe200078ec0ff */
[----:B------:R-:W-:Y:S01]  /*99f90*/  VIADD R8, R0, 0x149 ;  /* 0x0000014900087836 */ /* 0x000fe20000000000 */
[----:B------:R-:W-:Y:S01]  /*99fa0*/  ISETP.LT.AND P1, PT, R40, UR6, !P0 ;  /* 0x0000000628007c0c */ /* 0x000fe2000c721270 */
[----:B------:R-:W-:Y:S01]  /*99fb0*/  ULDC UR6, c[0x0][0x228] ;  /* 0x00008a0000067ab9 */ /* 0x000fe20000000800 */
[----:B------:R-:W-:Y:S01]  /*99fc0*/  ISETP.LT.AND P0, PT, R41, UR4, !P0 ;  /* 0x0000000429007c0c */ /* 0x000fe2000c701270 */
[----:B------:R-:W-:Y:S01]  /*99fd0*/  ULDC UR4, c[0x0][0x228] ;  /* 0x00008a0000047ab9 */ /* 0x000fe20000000800 */
[----:B------:R-:W4:Y:S01]  /*99fe0*/  LDL.LU R35, [R1+0xee4] ;  /* 0x000ee40001237983 */ /* 0x000f220000300800 */
[----:B------:R-:W-:-:S03]  /*99ff0*/  ULDC UR54, c[0x0][0x228] ;  /* 0x00008a0000367ab9 */ /* 0x000fc60000000800 */
[----:B------:R-:W4:Y:S04]  /*9a000*/  LDL.LU R34, [R1+0xee8] ;  /* 0x000ee80001227983 */ /* 0x000f280000300800 */
[----:B------:R-:W4:Y:S01]  /*9a010*/  LDL.LU R33, [R1+0xeec] ;  /* 0x000eec0001217983 */ /* 0x000f220000300800 */
        /* <DEDUP_REMOVED lines=11> */
[----:B------:R-:W-:-:S08]  /*9a0d0*/  ULDC UR52, c[0x0][0x228] ;  /* 0x00008a0000347ab9 */ /* 0x000fd00000000800 */
[----:B------:R-:W-:Y:S01]  /*9a0e0*/  @P1 LOP3.LUT R4, R4, 0x20, RZ, 0xfc, !PT ;  /* 0x0000002004041812 */ /* 0x000fe200078efcff */
[----:B0-----:R-:W3:Y:S03]  /*9a0f0*/  LDL.LU R37, [R1+0x132c] ;  /* 0x00132c0001257983 */ /* 0x001ee60000300800 */
        /* <DEDUP_REMOVED lines=25> */
[----:B0-----:R-:W2:Y:S03]  /*9a290*/  LDL.LU R50, [R1+0x1324] ;  /* 0x0013240001327983 */ /* 0x001ea60000300800 */
[----:B------:R-:W-:-:S04]  /*9a2a0*/  LOP3.LUT R4, R4, 0xfffffffe, RZ, 0xc0, !PT ;  /* 0xfffffffe04047812 */ /* 0x000fc800078ec0ff */
[----:B------:R-:W-:Y:S02]  /*9a2b0*/  @P0 LOP3.LUT R4, R4, 0x1, RZ, 0xfc, !PT ;  /* 0x0000000104040812 */ /* 0x000fe400078efcff */
[----:B------:R-:W-:Y:S01]  /*9a2c0*/  ISETP.GE.AND P0, PT, R8, UR46, PT ;  /* 0x0000002e08007c0c */ /* 0x000fe2000bf06270 */
[----:B------:R-:W-:Y:S01]  /*9a2d0*/  VIADD R8, R0, 0x141 ;  /* 0x0000014100087836 */ /* 0x000fe20000000000 */
[----:B------:R0:W-:Y:S01]  /*9a2e0*/  STL [R1+0x3114], R54 ;  /* 0x0031143601007387 */ /* 0x0001e20000100800 */
[----:B------:R-:W-:Y:S01]  /*9a2f0*/  ULDC UR46, c[0x0][0x228] ;  /* 0x00008a00002e7ab9 */ /* 0x000fe20000000800 */
[----:B------:R-:W-:Y:S01]  /*9a300*/  ISETP.LT.AND P1, PT, R40, UR6, !P0 ;  /* 0x0000000628007c0c */ /* 0x000fe2000c721270 */
[----:B------:R-:W-:Y:S01]  /*9a310*/  ULDC UR6, c[0x0][0x228] ;  /* 0x00008a0000067ab9 */ /* 0x000fe20000000800 */
[----:B------:R-:W-:Y:S01]  /*9a320*/  ISETP.LT.AND P0, PT, R41, UR4, !P0 ;  /* 0x0000000429007c0c */ /* 0x000fe2000c701270 */
[----:B------:R-:W-:Y:S01]  /*9a330*/  ULDC UR4, c[0x0][0x228] ;  /* 0x00008a0000047ab9 */ /* 0x000fe20000000800 */
[----:B0-----:R-:W2:Y:S09]  /*9a340*/  LDL.LU R54, [R1+0x1320] ;  /* 0x0013200001367983 */ /* 0x001eb20000300800 */
[----:B------:R-:W-:-:S04]  /*9a350*/  @P1 LOP3.LUT R5, R5, 0x80000000, RZ, 0xfc, !PT ;  /* 0x8000000005051812 */ /* 0x000fc800078efcff */
[----:B------:R-:W-:-:S04]  /*9a360*/  LOP3.LUT R5, R5, 0xbfffffff, RZ, 0xc0, !PT ;  /* 0xbfffffff05057812 */ /* 0x000fc800078ec0ff */
[----:B------:R-:W-:Y:S02]  /*9a370*/  @P0 LOP3.LUT R5, R5, 0x40000000, RZ, 0xfc, !PT ;  /* 0x4000000005050812 */ /* 0x000fe400078efcff */
[----:B------:R-:W-:-:S04]  /*9a380*/  ISETP.GE.AND P0, PT, R8, UR45, PT ;  /* 0x0000002d08007c0c */ /* 0x000fc8000bf06270 */
[----:B------:R-:W-:Y:S02]  /*9a390*/  ISETP.LT.AND P1, PT, R40, UR6, !P0 ;  /* 0x0000000628007c0c */ /* 0x000fe4000c721270 */
        /* <DEDUP_REMOVED lines=18> */
[----:B0-----:R-:W4:Y:S03]  /*9a4c0*/  LDL.LU R53, [R1+0xf1c] ;  /* 0x000f1c0001357983 */ /* 0x001f260000300800 */
        /* <DEDUP_REMOVED lines=139> */
[----:B------:R-:W-:Y:S01]  /*9ad80*/  ISETP.LT.AND P1, PT, R40, UR6, !P0 ;  /* 0x0000000628007c0c */ /* 0x000fe2000c721270 */
[----:B------:R-:W-:Y:S01]  /*9ad90*/  VIADD R8, R0, 0x121 ;  /* 0x0000012100087836 */ /* 0x000fe20000000000 */
[----:B------:R-:W-:Y:S01]  /*9ada0*/  ISETP.LT.AND P0, PT, R41, UR4, !P0 ;  /* 0x0000000429007c0c */ /* 0x000fe2000c701270 */
[----:B------:R-:W-:Y:S01]  /*9adb0*/  ULDC UR6, c[0x0][0x228] ;  /* 0x00008a0000067ab9 */ /* 0x000fe20000000800 */
[----:B------:R-:W-:-:S09]  /*9adc0*/  ULDC UR4, c[0x0][0x228] ;  /* 0x00008a0000047ab9 */ /* 0x000fd20000000800 */
        /* <DEDUP_REMOVED lines=15> */
[----:B------:R-:W-:Y:S02]  /*9aec0*/  R2UR UR18, R32 ;  /* 0x00000000201272ca */ /* 0x000fe400000e0000 */
[----:B------:R-:W-:Y:S01]  /*9aed0*/  LOP3.LUT R7, R7, 0xf7ffffff, RZ, 0xc0, !PT ;  /* 0xf7ffffff07077812 */ /* 0x000fe200078ec0ff */
[----:B------:R-:W-:Y:S01]  /*9aee0*/  VIADD R8, R0, 0x11d ;  /* 0x0000011d00087836 */ /* 0x000fe20000000000 */
[----:B------:R-:W-:Y:S01]  /*9aef0*/  ISETP.LT.AND P0, PT, R41, UR4, !P0 ;  /* 0x0000000429007c0c */ /* 0x000fe2000c701270 */
[----:B------:R-:W-:Y:S01]  /*9af00*/  ULDC UR6, c[0x0][0x228] ;  /* 0x00008a0000067ab9 */ /* 0x000fe20000000800 */
[----:B------:R-:W-:-:S05]  /*9af10*/  ULDC UR4, c[0x0][0x228] ;  /* 0x00008a0000047ab9 */ /* 0x000fca0000000800 */
        /* <DEDUP_REMOVED lines=70> */
[----:B------:R-:W-:Y:S01]  /*9b380*/  ISETP.LT.AND P1, PT, R40, UR6, !P0 ;  /* 0x0000000628007c0c */ /* 0x000fe2000c721270 */
[----:B------:R0:W-:Y:S01]  /*9b390*/  STL [R1+0x3124], R48 ;  /* 0x0031243001007387 */ /* 0x0001e20000100800 */
[----:B------:R-:W-:Y:S02]  /*9b3a0*/  ISETP.LT.AND P0, PT, R41, UR4, !P0 ;  /* 0x0000000429007c0c */ /* 0x000fe4000c701270 */
[----:B------:R-:W-:Y:S02]  /*9b3b0*/  R2UR UR14, R25 ;  /* 0x00000000190e72ca */ /* 0x000fe400000e0000 */
[----:B------:R-:W-:Y:S01]  /*9b3c0*/  LOP3.LUT R7, R7, 0xffffdfff, RZ, 0xc0, !PT ;  /* 0xffffdfff07077812 */ /* 0x000fe200078ec0ff */
[----:B------:R-:W-:Y:S01]  /*9b3d0*/  VIADD R8, R0, 0x10f ;  /* 0x0000010f00087836 */ /* 0x000fe20000000000 */
[----:B------:R-:W-:Y:S01]  /*9b3e0*/  ULDC UR6, c[0x0][0x228] ;  /* 0x00008a0000067ab9 */ /* 0x000fe20000000800 */
[----:B------:R-:W-:Y:S01]  /*9b3f0*/  ULDC UR4, c[0x0][0x228] ;  /* 0x00008a0000047ab9 */ /* 0x000fe20000000800 */
[----:B0-----:R-:W3:Y:S03]  /*9b400*/  LDL.LU R48, [R1+0xf10] ;  /* 0x000f100001307983 */ /* 0x001ee60000300800 */
[----:B------:R-:W-:Y:S01]  /*9b410*/  @P1 LOP3.LUT R7, R7, 0x2000, RZ, 0xfc, !PT ;  /* 0x0000200007071812 */ /* 0x000fe200078efcff */
[----:B------:R0:W-:Y:S03]  /*9b420*/  STL [R1+0x3128], R49 ;  /* 0x0031283101007387 */ /* 0x0001e60000100800 */
[----:B------:R-:W-:Y:S01]  /*9b430*/  LOP3.LUT R7, R7, 0xffffefff, RZ, 0xc0, !PT ;  /* 0xffffefff07077812 */ /* 0x000fe200078ec0ff */
[----:B0-----:R-:W2:Y:S04]  /*9b440*/  LDL.LU R49, [R1+0xf2c] ;  /* 0x000f2c0001317983 */ /* 0x001ea80000300800 */
[----:B------:R0:W-:Y:S01]  /*9b450*/  STL [R1+0x312c], R43 ;  /* 0x00312c2b01007387 */ /* 0x0001e20000100800 */
[----:B------:R-:W-:-:S03]  /*9b460*/  @P0 LOP3.LUT R7, R7, 0x1000, RZ, 0xfc, !PT ;  /* 0x0000100007070812 */ /* 0x000fc600078efcff */
[----:B0-----:R-:W2:Y:S04]  /*9b470*/  LDL.LU R43, [R1+0xf28] ;  /* 0x000f2800012b7983 */ /* 0x001ea80000300800 */
[----:B------:R0:W-:Y:S01]  /*9b480*/  STL [R1+0x3130], R44 ;  /* 0x0031302c01007387 */ /* 0x0001e20000100800 */
[----:B------:R-:W-:-:S03]  /*9b490*/  ISETP.GE.AND P0, PT, R8, UR14, PT ;  /* 0x0000000e08007c0c */ /* 0x000fc6000bf06270 */
[----:B0-----:R-:W4:Y:S04]  /*9b4a0*/  LDL.LU R44, [R1+0xf24] ;  /* 0x000f2400012c7983 */ /* 0x001f280000300800 */
[----:B------:R0:W-:Y:S01]  /*9b4b0*/  STL [R1+0x3134], R47 ;  /* 0x0031342f01007387 */ /* 0x0001e20000100800 */
[----:B------:R-:W-:Y:S02]  /*9b4c0*/  ISETP.LT.AND P1, PT, R40, UR6, !P0 ;  /* 0x0000000628007c0c */ /* 0x000fe4000c721270 */
[----:B------:R-:W-:Y:S02]  /*9b4d0*/  R2UR UR12, R24 ;  /* 0x00000000180c72ca */ /* 0x000fe400000e0000 */
[----:B------:R-:W-:Y:S01]  /*9b4e0*/  LOP3.LUT R7, R7, 0xfffff7ff, RZ, 0xc0, !PT ;  /* 0xfffff7ff07077812 */ /* 0x000fe200078ec0ff */
[----:B------:R-:W-:Y:S01]  /*9b4f0*/  VIADD R8, R0, 0x10d ;  /* 0x0000010d00087836 */ /* 0x000fe20000000000 */
[----:B0-----:R-:W4:Y:S01]  /*9b500*/  LDL.LU R47, [R1+0xf20] ;  /* 0x000f2000012f7983 */ /* 0x001f220000300800 */
[----:B------:R-:W-:-:S03]  /*9b510*/  ULDC UR6, c[0x0][0x228] ;  /* 0x00008a0000067ab9 */ /* 0x000fc60000000800 */
[----:B------:R0:W-:Y:S04]  /*9b520*/  STL [R1+0x3028], R39 ;  /* 0x0030282701007387 */ /* 0x0001e80000100800 */
[----:B0-----:R-:W2:Y:S04]  /*9b530*/  LDL.LU R39, [R1+0xf3c] ;  /* 0x000f3c0001277983 */ /* 0x001ea80000300800 */
[----:B------:R0:W-:Y:S04]  /*9b540*/  STL [R1+0x3138], R3 ;  /* 0x0031380301007387 */ /* 0x0001e80000100800 */
[----:B0-----:R-:W2:Y:S01]  /*9b550*/  LDL.LU R3, [R1+0xf38] ;  /* 0x000f380001037983 */ /* 0x001ea20000300800 */
[----:B------:R-:W-:Y:S01]  /*9b560*/  ISETP.LT.AND P0, PT, R41, UR4, !P0 ;  /* 0x0000000429007c0c */ /* 0x000fe2000c701270 */
[----:B------:R-:W-:Y:S01]  /*9b570*/  ULDC UR4, c[0x0][0x228] ;  /* 0x00008a0000047ab9 */ /* 0x000fe20000000800 */
[----:B------:R-:W-:-:S04]  /*9b580*/  @P1 LOP3.LUT R7, R7, 0x800, RZ, 0xfc, !PT ;  /* 0x0000080007071812 */ /* 0x000fc800078efcff */
[----:B------:R-:W-:-:S07]  /*9b590*/  LOP3.LUT R7, R7, 0xfffffbff, RZ, 0xc0, !PT ;  /* 0xfffffbff07077812 */ /* 0x000fce00078ec0ff */
        /* <DEDUP_REMOVED lines=56> */
[----:B------:R-:W-:Y:S02]  /*9b920*/  ISETP.GE.AND P0, PT, R8, UR10, PT ;  /* 0x0000000a08007c0c */ /* 0x000fe4000bf06270 */
[----:B------:R-:W-:Y:S01]  /*9b930*/  R2UR UR12, R16 ;  /* 0x00000000100c72ca */ /* 0x000fe200000e0000 */
[----:B------:R-:W-:Y:S01]  /*9b940*/  VIADD R8, R0, 0x101 ;  /* 0x0000010100087836 */ /* 0x000fe20000000000 */
[----:B------:R-:W-:Y:S01]  /*9b950*/  ISETP.LT.AND P1, PT, R40, UR6, !P0 ;  /* 0x0000000628007c0c */ /* 0x000fe2000c721270 */
[----:B------:R-:W-:Y:S01]  /*9b960*/  ULDC UR6, c[0x0][0x228] ;  /* 0x00008a0000067ab9 */ /* 0x000fe20000000800 */
[----:B------:R-:W-:Y:S01]  /*9b970*/  ISETP.LT.AND P0, PT, R41, UR4, !P0 ;  /* 0x0000000429007c0c */ /* 0x000fe2000c701270 */
[----:B------:R-:W-:Y:S01]  /*9b980*/  ULDC UR4, c[0x0][0x228] ;  /* 0x00008a0000047ab9 */ /* 0x000fe20000000800 */
[----:B------:R-:W-:Y:S01]  /*9b990*/  R2UR UR16, R15 ;  /* 0x000000000f1072ca */ /* 0x000fe200000e0000 */
[----:B------:R3:W-:Y:S01]  /*9b9a0*/  STL [R1+0x302c], R4 ;  /* 0x00302c0401007387 */ /* 0x0007e20000100800 */
[----:B------:R-:W-:Y:S01]  /*9b9b0*/  R2UR UR18, R14 ;  /* 0x000000000e1272ca */ /* 0x000fe200000e0000 */
[----:B------:R-:W-:-:S06]  /*9b9c0*/  ULDC UR10, c[0x0][0x228] ;  /* 0x00008a00000a7ab9 */ /* 0x000fcc0000000800 */
        /* <DEDUP_REMOVED lines=47> */
[----:B------:R-:W-:Y:S01]  /*9bcc0*/  STL [R1+0x3030], R5 ;  /* 0x0030300501007387 */ /* 0x000fe20000100800 */
[----:B------:R-:W-:Y:S01]  /*9bcd0*/  ISETP.LT.AND P0, PT, R41, UR4, !P0 ;  /* 0x0000000429007c0c */ /* 0x000fe2000c701270 */
[----:B------:R-:W-:Y:S01]  /*9bce0*/  ULDC UR6, c[0x0][0x228] ;  /* 0x00008a0000067ab9 */ /* 0x000fe20000000800 */
[----:B------:R-:W-:Y:S01]  /*9bcf0*/  LOP3.LUT R38, R38, 0xffdfffff, RZ, 0xc0, !PT ;  /* 0xffdfffff26267812 */ /* 0x000fe200078ec0ff */
[----:B------:R-:W-:Y:S01]  /*9bd00*/  STL [R1+0x3034], R7 ;  /* 0x0030340701007387 */ /* 0x000fe20000100800 */
[----:B---3--:R-:W-:Y:S01]  /*9bd10*/  F2FP.SATFINITE.E4M3.F32.PACK_AB_MERGE_C R4, R51, R48, RZ ;  /* 0x000000303304723e */ /* 0x008fe200048070ff */
[----:B------:R-:W-:Y:S02]  /*9bd20*/  ULDC UR4, c[0x0][0x228] ;  /* 0x00008a0000047ab9 */ /* 0x000fe40000000800 */
[----:B------:R2:W-:Y:S04]  /*9bd30*/  STL [R1+0x313c], R0 ;  /* 0x00313c0001007387 */ /* 0x0005e80000100800 */
[----:B------:R-:W-:Y:S01]  /*9bd40*/  STL [R1+0x3140], R40 ;  /* 0x0031402801007387 */ /* 0x000fe20000100800 */
[----:B------:R-:W-:-:S02]  /*9bd50*/  @P1 LOP3.LUT R38, R38, 0x200000, RZ, 0xfc, !PT ;  /* 0x0020000026261812 */ /* 0x000fc400078efcff */
[----:B--2---:R-:W-:Y:S01]  /*9bd60*/  F2FP.SATFINITE.E4M3.F32.PACK_AB_MERGE_C R0, R39, R3, RZ ;  /* 0x000000032700723e */ /* 0x004fe200048070ff */
[----:B------:R-:W-:Y:S01]  /*9bd70*/  STL [R1+0x3144], R41 ;  /* 0x0031442901007387 */ /* 0x000fe20000100800 */
[----:B------:R-:W-:-:S03]  /*9bd80*/  LOP3.LUT R38, R38, 0xffefffff, RZ, 0xc0, !PT ;  /* 0xffefffff26267812 */ /* 0x000fc600078ec0ff */
[----:B------:R4:W-:Y:S01]  /*9bd90*/  STL [R1+0x2ac], R0 ;  /* 0x0002ac0001007387 */ /* 0x0009e20000100800 */
[----:B------:R-:W-:Y:S02]  /*9bda0*/  @P0 LOP3.LUT R38, R38, 0x100000, RZ, 0xfc, !PT ;  /* 0x0010000026260812 */ /* 0x000fe400078efcff */
[----:B----4-:R-:W-:-:S05]  /*9bdb0*/  F2FP.SATFINITE.E4M3.F32.PACK_AB_MERGE_C R0, R44, R47, RZ ;  /* 0x0000002f2c00723e */ /* 0x010fca00048070ff */
[----:B------:R0:W-:Y:S01]  /*9bdc0*/  STL [R1+0x2a8], R0 ;  /* 0x0002a80001007387 */ /* 0x0001e20000100800 */
[----:B------:R-:W-:-:S03]  /*9bdd0*/  F2FP.SATFINITE.E4M3.F32.PACK_AB_MERGE_C R3, R53, R52, RZ ;  /* 0x000000343503723e */ /* 0x000fc600048070ff */
[----:B------:R-:W-:Y:S01]  /*9bde0*/  STL [R1+0x3148], R38 ;  /* 0x0031482601007387 */ /* 0x000fe20000100800 */
[----:B0-----:R-:W-:-:S05]  /*9bdf0*/  F2FP.SATFINITE.E4M3.F32.PACK_AB_MERGE_C R0, R49, R43, RZ ;  /* 0x0000002b3100723e */ /* 0x001fca00048070ff */
[----:B------:R0:W-:Y:S04]  /*9be00*/  STL [R1+0xf20], R0 ;  /* 0x000f200001007387 */ /* 0x0001e80000100800 */
[----:B------:R-:W-:Y:S01]  /*9be10*/  STL [R1+0x2a4], R4 ;  /* 0x0002a40401007387 */ /* 0x000fe20000100800 */
[----:B0-----:R-:W-:Y:S02]  /*9be20*/  F2FP.SATFINITE.E4M3.F32.PACK_AB_MERGE_C R0, R50, R54, RZ ;  /* 0x000000363200723e */ /* 0x001fe400048070ff */
[----:B------:R-:W-:Y:S01]  /*9be30*/  F2FP.SATFINITE.E4M3.F32.PACK_AB_MERGE_C R50, R37, R42, RZ ;  /* 0x0000002a2532723e */ /* 0x000fe200048070ff */
[----:B------:R-:W-:Y:S01]  /*9be40*/  STL [R1+0x2a0], R3 ;  /* 0x0002a00301007387 */ /* 0x000fe20000100800 */
[----:B------:R-:W-:-:S03]  /*9be50*/  F2FP.SATFINITE.E4M3.F32.PACK_AB_MERGE_C R54, R6, R36, RZ ;  /* 0x000000240636723e */ /* 0x000fc600048070ff */
[----:B------:R-:W-:Y:S04]  /*9be60*/  STL [R1+0x314c], R50 ;  /* 0x00314c3201007387 */ /* 0x000fe80000100800 */
[----:B------:R0:W-:Y:S01]  /*9be70*/  STL [R1+0x29c], R0 ;  /* 0x00029c0001007387 */ /* 0x0001e20000100800 */
[----:B------:R-:W-:-:S03]  /*9be80*/  F2FP.SATFINITE.E4M3.F32.PACK_AB_MERGE_C R53, R60, R61, RZ ;  /* 0x0000003d3c35723e */ /* 0x000fc600048070ff */
[----:B------:R-:W-:Y:S01]  /*9be90*/  STL [R1+0x3150], R54 ;  /* 0x0031503601007387 */ /* 0x000fe20000100800 */
[----:B0-----:R-:W-:-:S05]  /*9bea0*/  F2FP.SATFINITE.E4M3.F32.PACK_AB_MERGE_C R0, R9, R46, RZ ;  /* 0x0000002e0900723e */ /* 0x001fca00048070ff */
[----:B------:R0:W-:Y:S01]  /*9beb0*/  STL [R1+0x298], R0 ;  /* 0x0002980001007387 */ /* 0x0001e20000100800 */
[----:B------:R-:W-:-:S03]  /*9bec0*/  F2FP.SATFINITE.E4M3.F32.PACK_AB_MERGE_C R3, R55, R56, RZ ;  /* 0x000000383703723e */ /* 0x000fc600048070ff */
[----:B------:R-:W-:Y:S01]  /*9bed0*/  STL [R1+0x3154], R53 ;  /* 0x0031543501007387 */ /* 0x000fe20000100800 */
[----:B0-----:R-:W-:-:S05]  /*9bee0*/  F2FP.SATFINITE.E4M3.F32.PACK_AB_MERGE_C R0, R58, R2, RZ ;  /* 0x000000023a00723e */ /* 0x001fca00048070ff */
[----:B------:R0:W-:Y:S01]  /*9bef0*/  STL [R1+0x294], R0 ;  /* 0x0002940001007387 */ /* 0x0001e20000100800 */
[----:B------:R-:W-:Y:S02]  /*9bf00*/  F2FP.SATFINITE.E4M3.F32.PACK_AB_MERGE_C R2, R35, R45, RZ ;  /* 0x0000002d2302723e */ /* 0x000fe400048070ff */
[----:B0-----:R-:W-:-:S05]  /*9bf10*/  F2FP.SATFINITE.E4M3.F32.PACK_AB_MERGE_C R0, R57, R59, RZ ;  /* 0x0000003b3900723e */ /* 0x001fca00048070ff */
[----:B------:R0:W-:Y:S04]  /*9bf20*/  STL [R1+0xef4], R0 ;  /* 0x000ef40001007387 */ /* 0x0001e80000100800 */
[----:B------:R-:W-:Y:S04]  /*9bf30*/  STL [R1+0xef0], R3 ;  /* 0x000ef00301007387 */ /* 0x000fe80000100800 */
[----:B------:R-:W2:Y:S04]  /*9bf40*/  LDL.LU R53, [R1+0xed4] ;  /* 0x000ed40001357983 */ /* 0x000ea80000300800 */
[----:B------:R-:W-:Y:S04]  /*9bf50*/  STL [R1+0xee0], R2 ;  /* 0x000ee00201007387 */ /* 0x000fe80000100800 */
[----:B------:R-:W3:Y:S01]  /*9bf60*/  LDL.LU R54, [R1+0xed8] ;  /* 0x000ed80001367983 */ /* 0x000ee20000300800 */
[----:B0-----:R-:W-:-:S05]  /*9bf70*/  F2FP.SATFINITE.E4M3.F32.PACK_AB_MERGE_C R0, R33, R34, RZ ;  /* 0x000000222100723e */ /* 0x001fca00048070ff */
[----:B------:R-:W-:Y:S01]  /*9bf80*/  STL [R1+0xee4], R0 ;  /* 0x000ee40001007387 */ /* 0x000fe20000100800 */
[----:B------:R-:W-:Y:S02]  /*9bf90*/  R2UR UR14, R11 ;  /* 0x000000000b0e72ca */ /* 0x000fe400000e0000 */
[----:B------:R-:W-:Y:S02]  /*9bfa0*/  R2UR UR16, R12 ;  /* 0x000000000c1072ca */ /* 0x000fe400000e0000 */
[----:B------:R-:W-:Y:S02]  /*9bfb0*/  R2UR UR12, R19 ;  /* 0x00000000130c72ca */ /* 0x000fe400000e0000 */
[----:B------:R-:W-:Y:S01]  /*9bfc0*/  R2UR UR8, R23 ;  /* 0x00000000170872ca */ /* 0x000fe200000e0000 */
[----:B---3--:R0:W-:Y:S04]  /*9bfd0*/  STL [R1+0x32f4], R54 ;  /* 0x0032f43601007387 */ /* 0x0081e80000100800 */
[----:B0-----:R-:W2:Y:S04]  /*9bfe0*/  LDL.LU R54, [R1+0xed0] ;  /* 0x000ed00001367983 */ /* 0x001ea80000300800 */
        /* <DEDUP_REMOVED lines=59> */
[----:B--2---:R-:W-:-:S03]  /*9c3a0*/  F2FP.SATFINITE.E4M3.F32.PACK_AB_MERGE_C R53, R53, R54, RZ ;  /* 0x000000363535723e */ /* 0x004fc600048070ff */
[----:B------:R-:W2:Y:S04]  /*9c3b0*/  LDL.LU R54, [R1+0x32f4] ;  /* 0x0032f40001367983 */ /* 0x000ea80000300800 */
[----:B------:R-:W-:Y:S01]  /*9c3c0*/  STL [R1+0xed0], R53 ;  /* 0x000ed03501007387 */ /* 0x000fe20000100800 */
[----:B----4-:R-:W-:Y:S02]  /*9c3d0*/  F2FP.SATFINITE.E4M3.F32.PACK_AB_MERGE_C R41, R41, R38, RZ ;  /* 0x000000262929723e */ /* 0x010fe400048070ff */
[----:B---3--:R-:W-:Y:S02]  /*9c3e0*/  F2FP.SATFINITE.E4M3.F32.PACK_AB_MERGE_C R38, R11, R40, RZ ;  /* 0x000000280b26723e */ /* 0x008fe400048070ff */
[----:B------:R-:W-:Y:S02]  /*9c3f0*/  F2FP.SATFINITE.E4M3.F32.PACK_AB_MERGE_C R12, R19, R12, RZ ;  /* 0x0000000c130c723e */ /* 0x000fe400048070ff */
[----:B------:R-:W-:-:S02]  /*9c400*/  F2FP.SATFINITE.E4M3.F32.PACK_AB_MERGE_C R11, R8, R23, RZ ;  /* 0x00000017080b723e */ /* 0x000fc400048070ff */
[----:B------:R-:W-:Y:S02]  /*9c410*/  F2FP.SATFINITE.E4M3.F32.PACK_AB_MERGE_C R7, R7, R0, RZ ;  /* 0x000000000707723e */ /* 0x000fe400048070ff */
[----:B------:R-:W-:Y:S02]  /*9c420*/  F2FP.SATFINITE.E4M3.F32.PACK_AB_MERGE_C R8, R13, R10, RZ ;  /* 0x0000000a0d08723e */ /* 0x000fe400048070ff */
[----:B------:R-:W-:Y:S02]  /*9c430*/  F2FP.SATFINITE.E4M3.F32.PACK_AB_MERGE_C R0, R15, R14, RZ ;  /* 0x0000000e0f00723e */ /* 0x000fe400048070ff */
[----:B------:R-:W-:Y:S02]  /*9c440*/  F2FP.SATFINITE.E4M3.F32.PACK_AB_MERGE_C R5, R5, R30, RZ ;  /* 0x0000001e0505723e */ /* 0x000fe400048070ff */
[----:B------:R-:W-:Y:S02]  /*9c450*/  F2FP.SATFINITE.E4M3.F32.PACK_AB_MERGE_C R3, R3, R4, RZ ;  /* 0x000000040303723e */ /* 0x000fe400048070ff */
[----:B------:R-:W-:-:S02]  /*9c460*/  F2FP.SATFINITE.E4M3.F32.PACK_AB_MERGE_C R4, R47, R39, RZ ;  /* 0x000000272f04723e */ /* 0x000fc400048070ff */
[----:B--2---:R-:W-:-:S05]  /*9c470*/  F2FP.SATFINITE.E4M3.F32.PACK_AB_MERGE_C R50, R50, R54, RZ ;  /* 0x000000363232723e */ /* 0x004fca00048070ff */
[----:B------:R-:W-:Y:S04]  /*9c480*/  STL [R1+0xed4], R50 ;  /* 0x000ed43201007387 */ /* 0x000fe80000100800 */
[----:B------:R-:W-:Y:S04]  /*9c490*/  STL [R1+0xec4], R41 ;  /* 0x000ec42901007387 */ /* 0x000fe80000100800 */
[----:B------:R-:W-:Y:S04]  /*9c4a0*/  STL [R1+0xec0], R38 ;  /* 0x000ec02601007387 */ /* 0x000fe80000100800 */
[----:B------:R-:W-:Y:S04]  /*9c4b0*/  STL [R1+0xeb0], R12 ;  /* 0x000eb00c01007387 */ /* 0x000fe80000100800 */
[----:B------:R-:W-:Y:S04]  /*9c4c0*/  STL [R1+0x310], R11 ;  /* 0x0003100b01007387 */ /* 0x000fe80000100800 */
[----:B------:R0:W-:Y:S04]  /*9c4d0*/  STL [R1+0x30c], R7 ;  /* 0x00030c0701007387 */ /* 0x0001e80000100800 */
[----:B------:R1:W-:Y:S01]  /*9c4e0*/  STL [R1+0x308], R8 ;  /* 0x0003080801007387 */ /* 0x0003e20000100800 */
[----:B0-----:R-:W-:-:S05]  /*9c4f0*/  F2FP.SATFINITE.E4M3.F32.PACK_AB_MERGE_C R7, R17, R16, RZ ;  /* 0x000000101107723e */ /* 0x001fca00048070ff */
[----:B------:R0:W-:Y:S04]  /*9c500*/  STL [R1+0x2fc], R7 ;  /* 0x0002fc0701007387 */ /* 0x0001e80000100800 */
[----:B------:R2:W-:Y:S01]  /*9c510*/  STL [R1+0x304], R0 ;  /* 0x0003040001007387 */ /* 0x0005e20000100800 */
[----:B-1----:R-:W-:Y:S02]  /*9c520*/  F2FP.SATFINITE.E4M3.F32.PACK_AB_MERGE_C R8, R25, R24, RZ ;  /* 0x000000181908723e */ /* 0x002fe400048070ff */
[----:B0-----:R-:W-:Y:S02]  /*9c530*/  F2FP.SATFINITE.E4M3.F32.PACK_AB_MERGE_C R7, R22, R21, RZ ;  /* 0x000000151607723e */ /* 0x001fe400048070ff */
[----:B--2---:R-:W-:-:S05]  /*9c540*/  F2FP.SATFINITE.E4M3.F32.PACK_AB_MERGE_C R0, R20, R18, RZ ;  /* 0x000000121400723e */ /* 0x004fca00048070ff */
[----:B------:R0:W-:Y:S04]  /*9c550*/  STL [R1+0x2f8], R0 ;  /* 0x0002f80001007387 */ /* 0x0001e80000100800 */
[----:B------:R1:W-:Y:S01]  /*9c560*/  STL [R1+0x2f4], R7 ;  /* 0x0002f40701007387 */ /* 0x0003e20000100800 */
[----:B0-----:R-:W-:-:S03]  /*9c570*/  F2FP.SATFINITE.E4M3.F32.PACK_AB_MERGE_C R0, R27, R26, RZ ;  /* 0x0000001a1b00723e */ /* 0x001fc600048070ff */
[----:B------:R-:W-:Y:S01]  /*9c580*/  STL [R1+0x2f0], R8 ;  /* 0x0002f00801007387 */ /* 0x000fe20000100800 */
[----:B-1----:R-:W-:-:S03]  /*9c590*/  F2FP.SATFINITE.E4M3.F32.PACK_AB_MERGE_C R7, R29, R28, RZ ;  /* 0x0000001c1d07723e */ /* 0x002fc600048070ff */
[----:B------:R0:W-:Y:S04]  /*9c5a0*/  STL [R1+0x2ec], R0 ;  /* 0x0002ec0001007387 */ /* 0x0001e80000100800 */
[----:B------:R-:W-:Y:S01]  /*9c5b0*/  STL [R1+0x2e4], R7 ;  /* 0x0002e40701007387 */ /* 0x000fe20000100800 */
[----:B0-----:R-:W-:-:S03]  /*9c5c0*/  F2FP.SATFINITE.E4M3.F32.PACK_AB_MERGE_C R0, R32, R31, RZ ;  /* 0x0000001f2000723e */ /* 0x001fc600048070ff */
[----:B------:R-:W-:Y:S04]  /*9c5d0*/  STL [R1+0x2e8], R5 ;  /* 0x0002e80501007387 */ /* 0x000fe80000100800 */
[----:B------:R0:W-:Y:S04]  /*9c5e0*/  STL [R1+0x2d4], R0 ;  /* 0x0002d40001007387 */ /* 0x0001e80000100800 */
[----:B------:R1:W-:Y:S01]  /*9c5f0*/  STL [R1+0x2e0], R3 ;  /* 0x0002e00301007387 */ /* 0x0003e20000100800 */
[----:B0-----:R-:W-:-:S03]  /*9c600*/  F2FP.SATFINITE.E4M3.F32.PACK_AB_MERGE_C R0, R43, R44, RZ ;  /* 0x0000002c2b00723e */ /* 0x001fc600048070ff */
[----:B------:R0:W-:Y:S01]  /*9c610*/  STL [R1+0x2d0], R4 ;  /* 0x0002d00401007387 */ /* 0x0001e20000100800 */
[----:B-1----:R-:W-:-:S03]  /*9c620*/  F2FP.SATFINITE.E4M3.F32.PACK_AB_MERGE_C R3, R48, R49, RZ ;  /* 0x000000313003723e */ /* 0x002fc600048070ff */
[----:B------:R1:W-:Y:S04]  /*9c630*/  STL [R1+0x2cc], R0 ;  /* 0x0002cc0001007387 */ /* 0x0003e80000100800 */
[----:B------:R2:W-:Y:S01]  /*9c640*/  STL [R1+0x2c4], R3 ;  /* 0x0002c40301007387 */ /* 0x0005e20000100800 */
[----:B0-----:R-:W-:Y:S02]  /*9c650*/  F2FP.SATFINITE.E4M3.F32.PACK_AB_MERGE_C R4, R52, R51, RZ ;  /* 0x000000333404723e */ /* 0x001fe400048070ff */
[----:B-1----:R-:W-:-:S03]  /*9c660*/  F2FP.SATFINITE.E4M3.F32.PACK_AB_MERGE_C R0, R37, R42, RZ ;  /* 0x0000002a2500723e */ /* 0x002fc600048070ff */
[----:B------:R0:W-:Y:S01]  /*9c670*/  STL [R1+0x2c0], R4 ;  /* 0x0002c00401007387 */ /* 0x0001e20000100800 */
[----:B--2---:R-:W-:-:S03]  /*9c680*/  F2FP.SATFINITE.E4M3.F32.PACK_AB_MERGE_C R3, R9, R46, RZ ;  /* 0x0000002e0903723e */ /* 0x004fc600048070ff */
[----:B------:R1:W-:Y:S04]  /*9c690*/  STL [R1+0x290], R0 ;  /* 0x0002900001007387 */ /* 0x0003e80000100800 */
[----:B------:R2:W-:Y:S01]  /*9c6a0*/  STL [R1+0x28c], R3 ;  /* 0x00028c0301007387 */ /* 0x0005e20000100800 */
[----:B0-----:R-:W-:Y:S02]  /*9c6b0*/  F2FP.SATFINITE.E4M3.F32.PACK_AB_MERGE_C R4, R6, R36, RZ ;  /* 0x000000240604723e */ /* 0x001fe400048070ff */
[----:B-1----:R-:W-:-:S03]  /*9c6c0*/  F2FP.SATFINITE.E4M3.F32.PACK_AB_MERGE_C R0, R58, R2, RZ ;  /* 0x000000023a00723e */ /* 0x002fc600048070ff */
[----:B------:R-:W-:Y:S01]  /*9c6d0*/  STL [R1+0x288], R4 ;  /* 0x0002880401007387 */ /* 0x000fe20000100800 */
[----:B------:R-:W-:Y:S02]  /*9c6e0*/  F2FP.SATFINITE.E4M3.F32.PACK_AB_MERGE_C R2, R57, R59, RZ ;  /* 0x0000003b3902723e */ /* 0x000fe400048070ff */
[----:B--2---:R-:W-:Y:S01]  /*9c6f0*/  F2FP.SATFINITE.E4M3.F32.PACK_AB_MERGE_C R3, R60, R61, RZ ;  /* 0x0000003d3c03723e */ /* 0x004fe200048070ff */
[----:B------:R0:W-:Y:S04]  /*9c700*/  STL [R1+0x284], R0 ;  /* 0x0002840001007387 */ /* 0x0001e80000100800 */
[----:B------:R1:W-:Y:S01]  /*9c710*/  STL [R1+0x280], R3 ;  /* 0x0002800301007387 */ /* 0x0003e20000100800 */
[----:B0-----:R-:W-:-:S03]  /*9c720*/  F2FP.SATFINITE.E4M3.F32.PACK_AB_MERGE_C R0, R55, R56, RZ ;  /* 0x000000383700723e */ /* 0x001fc600048070ff */
[----:B------:R0:W-:Y:S01]  /*9c730*/  STL [R1+0x26c], R2 ;  /* 0x00026c0201007387 */ /* 0x0001e20000100800 */
[----:B-1----:R-:W-:-:S03]  /*9c740*/  F2FP.SATFINITE.E4M3.F32.PACK_AB_MERGE_C R3, R35, R45, RZ ;  /* 0x0000002d2303723e */ /* 0x002fc600048070ff */
[----:B------:R1:W-:Y:S01]  /*9c750*/  STL [R1+0x268], R0 ;  /* 0x0002680001007387 */ /* 0x0003e20000100800 */
[----:B0-----:R-:W-:-:S03]  /*9c760*/  F2FP.SATFINITE.E4M3.F32.PACK_AB_MERGE_C R2, R33, R34, RZ ;  /* 0x000000222102723e */ /* 0x001fc600048070ff */
[----:B-1----:R-:W2:Y:S04]  /*9c770*/  LDL.LU R0, [R1+0xde8] ;  /* 0x000de80001007983 */ /* 0x002ea80000300800 */
[----:B------:R0:W-:Y:S04]  /*9c780*/  STL [R1+0x264], R3 ;  /* 0x0002640301007387 */ /* 0x0001e80000100800 */
[----:B------:R-:W2:Y:S04]  /*9c790*/  LDL.LU R7, [R1+0xdec] ;  /* 0x000dec0001077983 */ /* 0x000ea80000300800 */
[----:B------:R1:W-:Y:S04]  /*9c7a0*/  STL [R1+0x260], R2 ;  /* 0x0002600201007387 */ /* 0x0003e80000100800 */
        /* <DEDUP_REMOVED lines=48> */
[----:B--2---:R-:W-:-:S05]  /*9cab0*/  F2FP.SATFINITE.E4M3.F32.PACK_AB_MERGE_C R8, R7, R0, RZ ;  /* 0x000000000708723e */ /* 0x004fca00048070ff */
[----:B------:R0:W-:Y:S01]  /*9cac0*/  STL [R1+0x25c], R8 ;  /* 0x00025c0801007387 */ /* 0x0001e20000100800 */
[----:B---3--:R-:W-:-:S05]  /*9cad0*/  F2FP.SATFINITE.E4M3.F32.PACK_AB_MERGE_C R0, R13, R10, RZ ;  /* 0x0000000a0d00723e */ /* 0x008fca00048070ff */
[----:B------:R1:W-:Y:S01]  /*9cae0*/  STL [R1+0x258], R0 ;  /* 0x0002580001007387 */ /* 0x0003e20000100800 */
[----:B----4-:R-:W-:Y:S02]  /*9caf0*/  F2FP.SATFINITE.E4M3.F32.PACK_AB_MERGE_C R7, R15, R14, RZ ;  /* 0x0000000e0f07723e */ /* 0x010fe400048070ff */
        /* <DEDUP_REMOVED lines=9> */
[----:B------:R-:W-:Y:S04]  /*9cb90*/  STL [R1+0x244], R8 ;  /* 0x0002440801007387 */ /* 0x000fe80000100800 */
[----:B------:R1:W-:Y:S01]  /*9cba0*/  STL [R1+0x240], R0 ;  /* 0x0002400001007387 */ /* 0x0003e20000100800 */
[----:B0-----:R-:W-:Y:S02]  /*9cbb0*/  F2FP.SATFINITE.E4M3.F32.PACK_AB_MERGE_C R7, R29, R28, RZ ;  /* 0x0000001c1d07723e */ /* 0x001fe400048070ff */
[----:B------:R-:W-:-:S03]  /*9cbc0*/  F2FP.SATFINITE.E4M3.F32.PACK_AB_MERGE_C R5, R5, R30, RZ ;  /* 0x0000001e0505723e */ /* 0x000fc600048070ff */
[----:B------:R-:W-:Y:S01]  /*9cbd0*/  STL [R1+0x23c], R7 ;  /* 0x00023c0701007387 */ /* 0x000fe20000100800 */
[----:B-1----:R-:W-:-:S03]  /*9cbe0*/  F2FP.SATFINITE.E4M3.F32.PACK_AB_MERGE_C R0, R32, R31, RZ ;  /* 0x0000001f2000723e */ /* 0x002fc600048070ff */
[----:B------:R-:W-:Y:S04]  /*9cbf0*/  STL [R1+0x238], R5 ;  /* 0x0002380501007387 */ /* 0x000fe80000100800 */
[----:B------:R0:W-:Y:S01]  /*9cc00*/  STL [R1+0x234], R0 ;  /* 0x0002340001007387 */ /* 0x0001e20000100800 */
[----:B------:R-:W-:Y:S02]  /*9cc10*/  F2FP.SATFINITE.E4M3.F32.PACK_AB_MERGE_C R4, R3, R4, RZ ;  /* 0x000000040304723e */ /* 0x000fe400048070ff */
[----:B------:R-:W-:-:S03]  /*9cc20*/  F2FP.SATFINITE.E4M3.F32.PACK_AB_MERGE_C R3, R47, R39, RZ ;  /* 0x000000272f03723e */ /* 0x000fc600048070ff */
[----:B------:R1:W-:Y:S04]  /*9cc30*/  STL [R1+0x230], R4 ;  /* 0x0002300401007387 */ /* 0x0003e80000100800 */
[----:B------:R2:W-:Y:S01]  /*9cc40*/  STL [R1+0x22c], R3 ;  /* 0x00022c0301007387 */ /* 0x0005e20000100800 */
[----:B0-----:R-:W-:-:S05]  /*9cc50*/  F2FP.SATFINITE.E4M3.F32.PACK_AB_MERGE_C R0, R43, R44, RZ ;  /* 0x0000002c2b00723e */ /* 0x001fca00048070ff */
[----:B------:R0:W-:Y:S01]  /*9cc60*/  STL [R1+0x228], R0 ;  /* 0x0002280001007387 */ /* 0x0001e20000100800 */
[----:B-1----:R-:W-:Y:S02]  /*9cc70*/  F2FP.SATFINITE.E4M3.F32.PACK_AB_MERGE_C R4, R48, R49, RZ ;  /* 0x000000313004723e */ /* 0x002fe400048070ff */
[----:B--2---:R-:W-:-:S03]  /*9cc80*/  F2FP.SATFINITE.E4M3.F32.PACK_AB_MERGE_C R3, R52, R51, RZ ;  /* 0x000000333403723e */ /* 0x004fc600048070ff */
[----:B------:R-:W-:Y:S04]  /*9cc90*/  STL [R1+0x224], R4 ;  /* 0x0002240401007387 */ /* 0x000fe80000100800 */
[----:B------:R-:W-:Y:S01]  /*9cca0*/  STL [R1+0x220], R3 ;  /* 0x0002200301007387 */ /* 0x000fe20000100800 */
[----:B0-----:R-:W-:Y:S02]  /*9ccb0*/  F2FP.SATFINITE.E4M3.F32.PACK_AB_MERGE_C R0, R37, R42, RZ ;  /* 0x0000002a2500723e */ /* 0x001fe400048070ff */
[----:B------:R-:W-:-:S05]  /*9ccc0*/  F2FP.SATFINITE.E4M3.F32.PACK_AB_MERGE_C R6, R6, R46, RZ ;  /* 0x0000002e0606723e */ /* 0x000fca00048070ff */
[----:B------:R-:W-:Y:S04]  /*9ccd0*/  STL [R1+0x3194], R6 ;  /* 0x0031940601007387 */ /* 0x000fe80000100800 */
[----:B------:R0:W-:Y:S01]  /*9cce0*/  STL [R1+0x21c], R0 ;  /* 0x00021c0001007387 */ /* 0x0001e20000100800 */
[----:B------:R-:W-:Y:S02]  /*9ccf0*/  F2FP.SATFINITE.E4M3.F32.PACK_AB_MERGE_C R5, R58, R2, RZ ;  /* 0x000000023a05723e */ /* 0x000fe400048070ff */
[----:B0-----:R-:W-:-:S03]  /*9cd00*/  F2FP.SATFINITE.E4M3.F32.PACK_AB_MERGE_C R0, R36, R9, RZ ;  /* 0x000000092400723e */ /* 0x001fc600048070ff */
[----:B------:R-:W-:Y:S01]  /*9cd10*/  STL [R1+0x3198], R5 ;  /* 0x0031980501007387 */ /* 0x000fe20000100800 */
[----:B------:R-:W-:-:S03]  /*9cd20*/  F2FP.SATFINITE.E4M3.F32.PACK_AB_MERGE_C R4, R60, R61, RZ ;  /* 0x0000003d3c04723e */ /* 0x000fc600048070ff */
[----:B------:R-:W-:Y:S01]  /*9cd30*/  STL [R1+0x214], R0 ;  /* 0x0002140001007387 */ /* 0x000fe20000100800 */
[----:B------:R-:W-:-:S03]  /*9cd40*/  F2FP.SATFINITE.E4M3.F32.PACK_AB_MERGE_C R39, R57, R59, RZ ;  /* 0x0000003b3927723e */ /* 0x000fc600048070ff */
[----:B------:R0:W-:Y:S01]  /*9cd50*/  STL [R1+0x319c], R4 ;  /* 0x00319c0401007387 */ /* 0x0001e20000100800 */
[----:B------:R-:W-:-:S03]  /*9cd60*/  F2FP.SATFINITE.E4M3.F32.PACK_AB_MERGE_C R37, R55, R56, RZ ;  /* 0x000000383725723e */ /* 0x000fc600048070ff */
[----:B------:R1:W-:Y:S01]  /*9cd70*/  STL [R1+0x31a0], R39 ;  /* 0x0031a02701007387 */ /* 0x0003e20000100800 */
[----:B------:R-:W-:-:S03]  /*9cd80*/  F2FP.SATFINITE.E4M3.F32.PACK_AB_MERGE_C R44, R35, R45, RZ ;  /* 0x0000002d232c723e */ /* 0x000fc600048070ff */
[----:B------:R-:W-:Y:S04]  /*9cd90*/  STL [R1+0x31a4], R37 ;  /* 0x0031a42501007387 */ /* 0x000fe80000100800 */
[----:B------:R-:W-:Y:S04]  /*9cda0*/  STL [R1+0x31a8], R44 ;  /* 0x0031a82c01007387 */ /* 0x000fe80000100800 */
[----:B------:R-:W2:Y:S04]  /*9cdb0*/  LDL.LU R22, [R1+0xd10] ;  /* 0x000d100001167983 */ /* 0x000ea80000300800 */
[----:B------:R-:W2:Y:S04]  /*9cdc0*/  LDL.LU R47, [R1+0xd14] ;  /* 0x000d1400012f7983 */ /* 0x000ea80000300800 */
        /* <DEDUP_REMOVED lines=8> */
[----:B------:R-:W0:Y:S04]  /*9ce50*/  LDL.LU R30, [R1+0xcf8] ;  /* 0x000cf800011e7983 */ /* 0x000e280000300800 */
[----:B------:R-:W0:Y:S04]  /*9ce60*/  LDL.LU R31, [R1+0xcfc] ;  /* 0x000cfc00011f7983 */ /* 0x000e280000300800 */
[----:B------:R-:W1:Y:S04]  /*9ce70*/  LDL.LU R32, [R1+0xce0] ;  /* 0x000ce00001207983 */ /* 0x000e680000300800 */
[----:B------:R-:W1:Y:S04]  /*9ce80*/  LDL.LU R3, [R1+0xce4] ;  /* 0x000ce40001037983 */ /* 0x000e680000300800 */
        /* <DEDUP_REMOVED lines=16> */
[----:B------:R-:W-:-:S03]  /*9cf90*/  F2FP.SATFINITE.E4M3.F32.PACK_AB_MERGE_C R43, R33, R34, RZ ;  /* 0x00000022212b723e */ /* 0x000fc600048070ff */
[----:B------:R-:W4:Y:S04]  /*9cfa0*/  LDL.LU R34, [R1+0xca8] ;  /* 0x000ca80001227983 */ /* 0x000f280000300800 */
[----:B------:R-:W4:Y:S04]  /*9cfb0*/  LDL.LU R33, [R1+0xcac] ;  /* 0x000cac0001217983 */ /* 0x000f280000300800 */
[----:B------:R-:W-:Y:S01]  /*9cfc0*/  STL [R1+0x31ac], R43 ;  /* 0x0031ac2b01007387 */ /* 0x000fe20000100800 */
[----:B--2---:R-:W-:Y:S02]  /*9cfd0*/  F2FP.SATFINITE.E4M3.F32.PACK_AB_MERGE_C R47, R47, R22, RZ ;  /* 0x000000162f2f723e */ /* 0x004fe400048070ff */
[----:B---3--:R-:W-:-:S03]  /*9cfe0*/  F2FP.SATFINITE.E4M3.F32.PACK_AB_MERGE_C R41, R25, R24, RZ ;  /* 0x000000181929723e */ /* 0x008fc600048070ff */
[----:B------:R2:W-:Y:S01]  /*9cff0*/  STL [R1+0x31b0], R47 ;  /* 0x0031b02f01007387 */ /* 0x0005e20000100800 */
[----:B----4-:R-:W-:-:S03]  /*9d000*/  F2FP.SATFINITE.E4M3.F32.PACK_AB_MERGE_C R51, R51, R26, RZ ;  /* 0x0000001a3333723e */ /* 0x010fc600048070ff */
[----:B------:R-:W-:Y:S01]  /*9d010*/  STL [R1+0x31b4], R41 ;  /* 0x0031b42901007387 */ /* 0x000fe20000100800 */
[----:B------:R-:W-:-:S03]  /*9d020*/  F2FP.SATFINITE.E4M3.F32.PACK_AB_MERGE_C R48, R48, R27, RZ ;  /* 0x0000001b3030723e */ /* 0x000fc600048070ff */
[----:B------:R-:W-:Y:S01]  /*9d030*/  STL [R1+0x31b8], R51 ;  /* 0x0031b83301007387 */ /* 0x000fe20000100800 */
[----:B------:R-:W-:-:S03]  /*9d040*/  F2FP.SATFINITE.E4M3.F32.PACK_AB_MERGE_C R53, R29, R28, RZ ;  /* 0x0000001c1d35723e */ /* 0x000fc600048070ff */
[----:B------:R-:W-:Y:S01]  /*9d050*/  STL [R1+0x31bc], R48 ;  /* 0x0031bc3001007387 */ /* 0x000fe20000100800 */
[----:B0-----:R-:W-:-:S03]  /*9d060*/  F2FP.SATFINITE.E4M3.F32.PACK_AB_MERGE_C R4, R31, R30, RZ ;  /* 0x0000001e1f04723e */ /* 0x001fc600048070ff */
[----:B------:R0:W-:Y:S01]  /*9d070*/  STL [R1+0x31c0], R53 ;  /* 0x0031c03501007387 */ /* 0x0001e20000100800 */
[----:B-1----:R-:W-:-:S03]  /*9d080*/  F2FP.SATFINITE.E4M3.F32.PACK_AB_MERGE_C R39, R3, R32, RZ ;  /* 0x000000200327723e */ /* 0x002fc600048070ff */
[----:B------:R-:W-:Y:S01]  /*9d090*/  STL [R1+0x31c4], R4 ;  /* 0x0031c40401007387 */ /* 0x000fe20000100800 */
[----:B------:R-:W-:-:S03]  /*9d0a0*/  F2FP.SATFINITE.E4M3.F32.PACK_AB_MERGE_C R5, R52, R49, RZ ;  /* 0x000000313405723e */ /* 0x000fc600048070ff */
[----:B------:R-:W-:Y:S01]  /*9d0b0*/  STL [R1+0x31c8], R39 ;  /* 0x0031c82701007387 */ /* 0x000fe20000100800 */
[----:B--2---:R-:W-:-:S03]  /*9d0c0*/  F2FP.SATFINITE.E4M3.F32.PACK_AB_MERGE_C R47, R46, R42, RZ ;  /* 0x0000002a2e2f723e */ /* 0x004fc600048070ff */
[----:B------:R-:W-:Y:S01]  /*9d0d0*/  STL [R1+0x31cc], R5 ;  /* 0x0031cc0501007387 */ /* 0x000fe20000100800 */
[----:B------:R-:W-:-:S03]  /*9d0e0*/  F2FP.SATFINITE.E4M3.F32.PACK_AB_MERGE_C R61, R61, R9, RZ ;  /* 0x000000093d3d723e */ /* 0x000fc600048070ff */
[----:B------:R1:W-:Y:S01]  /*9d0f0*/  STL [R1+0x31d0], R47 ;  /* 0x0031d02f01007387 */ /* 0x0003e20000100800 */
[----:B------:R-:W-:-:S03]  /*9d100*/  F2FP.SATFINITE.E4M3.F32.PACK_AB_MERGE_C R43, R2, R36, RZ ;  /* 0x00000024022b723e */ /* 0x000fc600048070ff */
[----:B------:R-:W-:Y:S01]  /*9d110*/  STL [R1+0x31d4], R61 ;  /* 0x0031d43d01007387 */ /* 0x000fe20000100800 */
[----:B------:R-:W-:-:S03]  /*9d120*/  F2FP.SATFINITE.E4M3.F32.PACK_AB_MERGE_C R44, R60, R58, RZ ;  /* 0x0000003a3c2c723e */ /* 0x000fc600048070ff */
[----:B------:R-:W-:Y:S01]  /*9d130*/  STL [R1+0x31d8], R43 ;  /* 0x0031d82b01007387 */ /* 0x000fe20000100800 */
[----:B0-----:R-:W-:-:S03]  /*9d140*/  F2FP.SATFINITE.E4M3.F32.PACK_AB_MERGE_C R53, R57, R59, RZ ;  /* 0x0000003b3935723e */ /* 0x001fc600048070ff */
[----:B------:R-:W-:Y:S01]  /*9d150*/  STL [R1+0x31dc], R44 ;  /* 0x0031dc2c01007387 */ /* 0x000fe20000100800 */
[----:B------:R-:W-:-:S03]  /*9d160*/  F2FP.SATFINITE.E4M3.F32.PACK_AB_MERGE_C R48, R55, R56, RZ ;  /* 0x000000383730723e */ /* 0x000fc600048070ff */
[----:B------:R0:W-:Y:S01]  /*9d170*/  STL [R1+0x31e0], R53 ;  /* 0x0031e03501007387 */ /* 0x0001e20000100800 */
[----:B-1----:R-:W-:-:S03]  /*9d180*/  F2FP.SATFINITE.E4M3.F32.PACK_AB_MERGE_C R47, R35, R45, RZ ;  /* 0x0000002d232f723e */ /* 0x002fc600048070ff */
[----:B------:R-:W-:Y:S04]  /*9d190*/  STL [R1+0x31e4], R48 ;  /* 0x0031e43001007387 */ /* 0x000fe80000100800 */
[----:B------:R-:W-:Y:S04]  /*9d1a0*/  STL [R1+0x31e8], R47 ;  /* 0x0031e82f01007387 */ /* 0x000fe80000100800 */
[----:B------:R-:W0:Y:S04]  /*9d1b0*/  LDL.LU R17, [R1+0xc90] ;  /* 0x000c900001117983 */ /* 0x000e280000300800 */
[----:B------:R-:W0:Y:S04]  /*9d1c0*/  LDL.LU R18, [R1+0xc94] ;  /* 0x000c940001127983 */ /* 0x000e280000300800 */
        /* <DEDUP_REMOVED lines=31> */
[----:B------:R3:W-:Y:S01]  /*9d3c0*/  STL [R1+0x31ec], R5 ;  /* 0x0031ec0501007387 */ /* 0x0007e20000100800 */
[----:B0-----:R-:W-:Y:S02]  /*9d3d0*/  F2FP.SATFINITE.E4M3.F32.PACK_AB_MERGE_C R53, R18, R17, RZ ;  /* 0x000000111235723e */ /* 0x001fe400048070ff */
[----:B--2---:R-:W-:-:S03]  /*9d3e0*/  F2FP.SATFINITE.E4M3.F32.PACK_AB_MERGE_C R44, R21, R20, RZ ;  /* 0x00000014152c723e */ /* 0x004fc600048070ff */
[----:B------:R-:W-:Y:S01]  /*9d3f0*/  STL [R1+0x31f0], R53 ;  /* 0x0031f03501007387 */ /* 0x000fe20000100800 */
[----:B---3--:R-:W-:-:S03]  /*9d400*/  F2FP.SATFINITE.E4M3.F32.PACK_AB_MERGE_C R5, R24, R22, RZ ;  /* 0x000000161805723e */ /* 0x008fc600048070ff */
[----:B------:R-:W-:Y:S04]  /*9d410*/  STL [R1+0x31f4], R44 ;  /* 0x0031f42c01007387 */ /* 0x000fe80000100800 */
[----:B------:R0:W-:Y:S01]  /*9d420*/  STL [R1+0x31f8], R5 ;  /* 0x0031f80501007387 */ /* 0x0001e20000100800 */
[----:B----4-:R-:W-:Y:S02]  /*9d430*/  F2FP.SATFINITE.E4M3.F32.PACK_AB_MERGE_C R47, R26, R25, RZ ;  /* 0x000000191a2f723e */ /* 0x010fe400048070ff */
[----:B0-----:R-:W-:-:S03]  /*9d440*/  F2FP.SATFINITE.E4M3.F32.PACK_AB_MERGE_C R5, R28, R27, RZ ;  /* 0x0000001b1c05723e */ /* 0x001fc600048070ff */
[----:B------:R-:W-:Y:S04]  /*9d450*/  STL [R1+0x31fc], R47 ;  /* 0x0031fc2f01007387 */ /* 0x000fe80000100800 */
[----:B------:R0:W-:Y:S01]  /*9d460*/  STL [R1+0x3200], R5 ;  /* 0x0032000501007387 */ /* 0x0001e20000100800 */
[----:B------:R-:W-:Y:S02]  /*9d470*/  F2FP.SATFINITE.E4M3.F32.PACK_AB_MERGE_C R44, R30, R29, RZ ;  /* 0x0000001d1e2c723e */ /* 0x000fe400048070ff */
[----:B0-----:R-:W-:-:S03]  /*9d480*/  F2FP.SATFINITE.E4M3.F32.PACK_AB_MERGE_C R5, R32, R31, RZ ;  /* 0x0000001f2005723e */ /* 0x001fc600048070ff */
[----:B------:R-:W-:Y:S04]  /*9d490*/  STL [R1+0x3204], R44 ;  /* 0x0032042c01007387 */ /* 0x000fe80000100800 */
[----:B------:R0:W-:Y:S01]  /*9d4a0*/  STL [R1+0x3208], R5 ;  /* 0x0032080501007387 */ /* 0x0001e20000100800 */
[----:B------:R-:W-:-:S05]  /*9d4b0*/  F2FP.SATFINITE.E4M3.F32.PACK_AB_MERGE_C R53, R49, R3, RZ ;  /* 0x000000033135723e */ /* 0x000fca00048070ff */
[----:B------:R-:W-:Y:S01]  /*9d4c0*/  STL [R1+0x320c], R53 ;  /* 0x00320c3501007387 */ /* 0x000fe20000100800 */
[----:B------:R-:W-:Y:S02]  /*9d4d0*/  F2FP.SATFINITE.E4M3.F32.PACK_AB_MERGE_C R0, R42, R52, RZ ;  /* 0x000000342a00723e */ /* 0x000fe400048070ff */
[----:B------:R-:W-:-:S05]  /*9d4e0*/  F2FP.SATFINITE.E4M3.F32.PACK_AB_MERGE_C R47, R9, R46, RZ ;  /* 0x0000002e092f723e */ /* 0x000fca00048070ff */
[----:B------:R1:W-:Y:S01]  /*9d4f0*/  STL [R1+0x3210], R47 ;  /* 0x0032102f01007387 */ /* 0x0003e20000100800 */
[----:B0-----:R-:W-:-:S03]  /*9d500*/  F2FP.SATFINITE.E4M3.F32.PACK_AB_MERGE_C R5, R2, R36, RZ ;  /* 0x000000240205723e */ /* 0x001fc600048070ff */
[----:B------:R-:W-:Y:S01]  /*9d510*/  STL [R1+0x198], R0 ;  /* 0x0001980001007387 */ /* 0x000fe20000100800 */
[----:B------:R-:W-:-:S03]  /*9d520*/  F2FP.SATFINITE.E4M3.F32.PACK_AB_MERGE_C R44, R60, R58, RZ ;  /* 0x0000003a3c2c723e */ /* 0x000fc600048070ff */
[----:B------:R-:W-:Y:S04]  /*9d530*/  STL [R1+0x3214], R5 ;  /* 0x0032140501007387 */ /* 0x000fe80000100800 */
[----:B------:R0:W-:Y:S01]  /*9d540*/  STL [R1+0x3218], R44 ;  /* 0x0032182c01007387 */ /* 0x0001e20000100800 */
[----:B-1----:R-:W-:Y:S02]  /*9d550*/  F2FP.SATFINITE.E4M3.F32.PACK_AB_MERGE_C R47, R57, R59, RZ ;  /* 0x0000003b392f723e */ /* 0x002fe400048070ff */
[----:B------:R-:W-:-:S03]  /*9d560*/  F2FP.SATFINITE.E4M3.F32.PACK_AB_MERGE_C R53, R55, R56, RZ ;  /* 0x000000383735723e */ /* 0x000fc600048070ff */
[----:B------:R-:W-:Y:S01]  /*9d570*/  STL [R1+0x321c], R47 ;  /* 0x00321c2f01007387 */ /* 0x000fe20000100800 */
[----:B0-----:R-:W-:-:S03]  /*9d580*/  F2FP.SATFINITE.E4M3.F32.PACK_AB_MERGE_C R44, R35, R45, RZ ;  /* 0x0000002d232c723e */ /* 0x001fc600048070ff */
[----:B------:R0:W-:Y:S04]  /*9d590*/  STL [R1+0x3220], R53 ;  /* 0x0032203501007387 */ /* 0x0001e80000100800 */
        /* <DEDUP_REMOVED lines=95> */
[----:B------:R-:W4:Y:S04]  /*9db90*/  LDL.LU R35, [R1+0x1304] ;  /* 0x0013040001237983 */ /* 0x000f280000300800 */
[----:B------:R-:W4:Y:S04]  /*9dba0*/  LDL.LU R34, [R1+0x1308] ;  /* 0x0013080001227983 */ /* 0x000f280000300800 */
[----:B------:R-:W4:Y:S04]  /*9dbb0*/  LDL.LU R33, [R1+0x130c] ;  /* 0x00130c0001217983 */ /* 0x000f280000300800 */
[----:B------:R3:W-:Y:S01]  /*9dbc0*/  STL [R1+0x3264], R5 ;  /* 0x0032640501007387 */ /* 0x0007e20000100800 */
[----:B0-----:R-:W-:-:S02]  /*9dbd0*/  F2FP.SATFINITE.E4M3.F32.PACK_AB_MERGE_C R53, R18, R17, RZ ;  /* 0x000000111235723e */ /* 0x001fc400048070ff */
        /* <DEDUP_REMOVED lines=11> */
[----:B------:R-:W-:Y:S01]  /*9dc90*/  STL [R1+0x327c], R44 ;  /* 0x00327c2c01007387 */ /* 0x000fe20000100800 */
[----:B------:R-:W-:-:S03]  /*9dca0*/  F2FP.SATFINITE.E4M3.F32.PACK_AB_MERGE_C R53, R49, R3, RZ ;  /* 0x000000033135723e */ /* 0x000fc600048070ff */
[----:B------:R-:W-:Y:S04]  /*9dcb0*/  STL [R1+0x3280], R5 ;  /* 0x0032800501007387 */ /* 0x000fe80000100800 */
[----:B------:R0:W-:Y:S01]  /*9dcc0*/  STL [R1+0x3284], R53 ;  /* 0x0032843501007387 */ /* 0x0001e20000100800 */
        /* <DEDUP_REMOVED lines=13> */
[----:B------:R-:W-:Y:S01]  /*9dda0*/  STL [R1+0x32a8], R44 ;  /* 0x0032a82c01007387 */ /* 0x000fe20000100800 */
[----:B------:R-:W-:-:S03]  /*9ddb0*/  F2FP.SATFINITE.E4M3.F32.PACK_AB_MERGE_C R0, R33, R34, RZ ;  /* 0x000000222100723e */ /* 0x000fc600048070ff */
[----:B0-----:R-:W2:Y:S04]  /*9ddc0*/  LDL.LU R5, [R1+0x12f0] ;  /* 0x0012f00001057983 */ /* 0x001ea80000300800 */
        /* <DEDUP_REMOVED lines=61> */
[----:B------:R-:W-:Y:S01]  /*9e1a0*/  STL [R1+0x32bc], R47 ;  /* 0x0032bc2f01007387 */ /* 0x000fe20000100800 */
[----:B---3--:R-:W-:-:S05]  /*9e1b0*/  F2FP.SATFINITE.E4M3.F32.PACK_AB_MERGE_C R5, R48, R53, RZ ;  /* 0x000000353005723e */ /* 0x008fca00048070ff */
[----:B------:R0:W-:Y:S01]  /*9e1c0*/  STL [R1+0x32c0], R5 ;  /* 0x0032c00501007387 */ /* 0x0001e20000100800 */
[----:B----4-:R-:W-:Y:S02]  /*9e1d0*/  F2FP.SATFINITE.E4M3.F32.PACK_AB_MERGE_C R8, R8, R43, RZ ;  /* 0x0000002b0808723e */ /* 0x010fe400048070ff */
[----:B0-----:R-:W-:-:S03]  /*9e1e0*/  F2FP.SATFINITE.E4M3.F32.PACK_AB_MERGE_C R5, R39, R61, RZ ;  /* 0x0000003d2705723e */ /* 0x001fc600048070ff */
[----:B------:R0:W-:Y:S01]  /*9e1f0*/  STL [R1+0x32c4], R8 ;  /* 0x0032c40801007387 */ /* 0x0001e20000100800 */
[----:B------:R-:W-:-:S03]  /*9e200*/  F2FP.SATFINITE.E4M3.F32.PACK_AB_MERGE_C R4, R51, R4, RZ ;  /* 0x000000043304723e */ /* 0x000fc600048070ff */
[----:B------:R1:W-:Y:S04]  /*9e210*/  STL [R1+0xdc], R5 ;  /* 0x0000dc0501007387 */ /* 0x0003e80000100800 */
[----:B------:R2:W-:Y:S01]  /*9e220*/  STL [R1+0xb00], R4 ;  /* 0x000b000401007387 */ /* 0x0005e20000100800 */
[----:B0-----:R-:W-:Y:S02]  /*9e230*/  F2FP.SATFINITE.E4M3.F32.PACK_AB_MERGE_C R8, R37, R41, RZ ;  /* 0x000000292508723e */ /* 0x001fe400048070ff */
[----:B-1----:R-:W-:-:S03]  /*9e240*/  F2FP.SATFINITE.E4M3.F32.PACK_AB_MERGE_C R5, R54, R6, RZ ;  /* 0x000000063605723e */ /* 0x002fc600048070ff */
[----:B------:R-:W-:Y:S01]  /*9e250*/  STL [R1+0x330], R8 ;  /* 0x0003300801007387 */ /* 0x000fe20000100800 */
[----:B--2---:R-:W-:-:S03]  /*9e260*/  F2FP.SATFINITE.E4M3.F32.PACK_AB_MERGE_C R4, R38, R50, RZ ;  /* 0x000000322604723e */ /* 0x004fc600048070ff */
[----:B------:R0:W-:Y:S04]  /*9e270*/  STL [R1+0x300], R5 ;  /* 0x0003000501007387 */ /* 0x0001e80000100800 */
[----:B------:R1:W-:Y:S01]  /*9e280*/  STL [R1+0x320], R4 ;  /* 0x0003200401007387 */ /* 0x0003e20000100800 */
[----:B------:R-:W-:Y:S02]  /*9e290*/  F2FP.SATFINITE.E4M3.F32.PACK_AB_MERGE_C R6, R11, R40, RZ ;  /* 0x000000280b06723e */ /* 0x000fe400048070ff */
[----:B0-----:R-:W-:-:S03]  /*9e2a0*/  F2FP.SATFINITE.E4M3.F32.PACK_AB_MERGE_C R5, R19, R12, RZ ;  /* 0x0000000c1305723e */ /* 0x001fc600048070ff */
[----:B------:R-:W-:Y:S01]  /*9e2b0*/  STL [R1+0x2dc], R6 ;  /* 0x0002dc0601007387 */ /* 0x000fe20000100800 */
[----:B-1----:R-:W-:-:S03]  /*9e2c0*/  F2FP.SATFINITE.E4M3.F32.PACK_AB_MERGE_C R4, R0, R23, RZ ;  /* 0x000000170004723e */ /* 0x002fc600048070ff */
[----:B------:R0:W-:Y:S01]  /*9e2d0*/  STL [R1+0x2d8], R5 ;  /* 0x0002d80501007387 */ /* 0x0001e20000100800 */
[----:B------:R-:W-:-:S03]  /*9e2e0*/  F2FP.SATFINITE.E4M3.F32.PACK_AB_MERGE_C R0, R10, R7, RZ ;  /* 0x000000070a00723e */ /* 0x000fc600048070ff */
        /* <DEDUP_REMOVED lines=20> */
[----:B------:R-:W-:-:S05]  /*9e430*/  F2FP.SATFINITE.E4M3.F32.PACK_AB_MERGE_C R3, R49, R3, RZ ;  /* 0x000000033103723e */ /* 0x000fca00048070ff */
[----:B------:R2:W-:Y:S01]  /*9e440*/  STL [R1+0xbc], R3 ;  /* 0x0000bc0301007387 */ /* 0x0005e20000100800 */
[----:B0-----:R-:W-:Y:S02]  /*9e450*/  F2FP.SATFINITE.E4M3.F32.PACK_AB_MERGE_C R4, R42, R52, RZ ;  /* 0x000000342a04723e */ /* 0x001fe400048070ff */
[----:B-1----:R-:W-:-:S03]  /*9e460*/  F2FP.SATFINITE.E4M3.F32.PACK_AB_MERGE_C R0, R9, R46, RZ ;  /* 0x0000002e0900723e */ /* 0x002fc600048070ff */
[----:B------:R-:W-:Y:S04]  /*9e470*/  STL [R1+0xb8], R4 ;  /* 0x0000b80401007387 */ /* 0x000fe80000100800 */
[----:B------:R0:W-:Y:S01]  /*9e480*/  STL [R1+0x31c], R0 ;  /* 0x00031c0001007387 */ /* 0x0001e20000100800 */
[----:B--2---:R-:W-:-:S05]  /*9e490*/  F2FP.SATFINITE.E4M3.F32.PACK_AB_MERGE_C R3, R2, R36, RZ ;  /* 0x000000240203723e */ /* 0x004fca00048070ff */
[----:B------:R1:W-:Y:S01]  /*9e4a0*/  STL [R1+0xb4], R3 ;  /* 0x0000b40301007387 */ /* 0x0003e20000100800 */
[----:B------:R-:W-:-:S05]  /*9e4b0*/  F2FP.SATFINITE.E4M3.F32.PACK_AB_MERGE_C R2, R60, R58, RZ ;  /* 0x0000003a3c02723e */ /* 0x000fca00048070ff */
[----:B------:R2:W-:Y:S01]  /*9e4c0*/  STL [R1+0xb0], R2 ;  /* 0x0000b00201007387 */ /* 0x0005e20000100800 */
[----:B0-----:R-:W-:-:S05]  /*9e4d0*/  F2FP.SATFINITE.E4M3.F32.PACK_AB_MERGE_C R0, R57, R59, RZ ;  /* 0x0000003b3900723e */ /* 0x001fca00048070ff */
[----:B------:R0:W-:Y:S01]  /*9e4e0*/  STL [R1+0xac], R0 ;  /* 0x0000ac0001007387 */ /* 0x0001e20000100800 */
[----:B-1----:R-:W-:-:S05]  /*9e4f0*/  F2FP.SATFINITE.E4M3.F32.PACK_AB_MERGE_C R3, R55, R56, RZ ;  /* 0x000000383703723e */ /* 0x002fca00048070ff */
[----:B------:R-:W-:Y:S01]  /*9e500*/  STL [R1+0x314], R3 ;  /* 0x0003140301007387 */ /* 0x000fe20000100800 */
[----:B--2---:R-:W-:-:S03]  /*9e510*/  F2FP.SATFINITE.E4M3.F32.PACK_AB_MERGE_C R2, R35, R45, RZ ;  /* 0x0000002d2302723e */ /* 0x004fc600048070ff */
[----:B------:R-:W2:Y:S04]  /*9e520*/  LDL.LU R5, [R1+0x970] ;  /* 0x0009700001057983 */ /* 0x000ea80000300800 */
[----:B------:R-:W-:Y:S01]  /*9e530*/  STL [R1+0xa8], R2 ;  /* 0x0000a80201007387 */ /* 0x000fe20000100800 */
[----:B0-----:R-:W-:-:S03]  /*9e540*/  F2FP.SATFINITE.E4M3.F32.PACK_AB_MERGE_C R0, R33, R34, RZ ;  /* 0x000000222100723e */ /* 0x001fc600048070ff */
        /* <DEDUP_REMOVED lines=62> */
[----:B---3--:R-:W-:Y:S02]  /*9e930*/  F2FP.SATFINITE.E4M3.F32.PACK_AB_MERGE_C R44, R53, R44, RZ ;  /* 0x0000002c352c723e */ /* 0x008fe400048070ff */
[----:B----4-:R-:W-:-:S03]  /*9e940*/  F2FP.SATFINITE.E4M3.F32.PACK_AB_MERGE_C R5, R43, R48, RZ ;  /* 0x000000302b05723e */ /* 0x010fc600048070ff */
[----:B------:R-:W-:Y:S04]  /*9e950*/  STL [R1+0x970], R44 ;  /* 0x0009702c01007387 */ /* 0x000fe80000100800 */
[----:B------:R1:W-:Y:S01]  /*9e960*/  STL [R1+0x9c], R5 ;  /* 0x00009c0501007387 */ /* 0x0003e20000100800 */
[----:B0-----:R-:W-:Y:S02]  /*9e970*/  F2FP.SATFINITE.E4M3.F32.PACK_AB_MERGE_C R8, R39, R61, RZ ;  /* 0x0000003d2708723e */ /* 0x001fe400048070ff */
[----:B------:R-:W-:-:S03]  /*9e980*/  F2FP.SATFINITE.E4M3.F32.PACK_AB_MERGE_C R4, R51, R4, RZ ;  /* 0x000000043304723e */ /* 0x000fc600048070ff */
[----:B------:R-:W-:Y:S01]  /*9e990*/  STL [R1+0x98], R8 ;  /* 0x0000980801007387 */ /* 0x000fe20000100800 */
[----:B-1----:R-:W-:-:S03]  /*9e9a0*/  F2FP.SATFINITE.E4M3.F32.PACK_AB_MERGE_C R5, R37, R41, RZ ;  /* 0x000000292505723e */ /* 0x002fc600048070ff */
[----:B------:R0:W-:Y:S04]  /*9e9b0*/  STL [R1+0x94], R4 ;  /* 0x0000940401007387 */ /* 0x0001e80000100800 */
[----:B------:R1:W-:Y:S01]  /*9e9c0*/  STL [R1+0x32c], R5 ;  /* 0x00032c0501007387 */ /* 0x0003e20000100800 */
[----:B------:R-:W-:Y:S02]  /*9e9d0*/  F2FP.SATFINITE.E4M3.F32.PACK_AB_MERGE_C R6, R54, R6, RZ ;  /* 0x000000063606723e */ /* 0x000fe400048070ff */
[----:B0-----:R-:W-:-:S03]  /*9e9e0*/  F2FP.SATFINITE.E4M3.F32.PACK_AB_MERGE_C R4, R38, R50, RZ ;  /* 0x000000322604723e */ /* 0x001fc600048070ff */
[----:B------:R0:W-:Y:S01]  /*9e9f0*/  STL [R1+0x90], R6 ;  /* 0x0000900601007387 */ /* 0x0001e20000100800 */
[----:B-1----:R-:W-:-:S03]  /*9ea00*/  F2FP.SATFINITE.E4M3.F32.PACK_AB_MERGE_C R5, R11, R40, RZ ;  /* 0x000000280b05723e */ /* 0x002fc600048070ff */
[----:B------:R1:W-:Y:S04]  /*9ea10*/  STL [R1+0x8c], R4 ;  /* 0x00008c0401007387 */ /* 0x0003e80000100800 */
[----:B------:R2:W-:Y:S01]  /*9ea20*/  STL [R1+0x88], R5 ;  /* 0x0000880501007387 */ /* 0x0005e20000100800 */
[----:B0-----:R-:W-:Y:S02]  /*9ea30*/  F2FP.SATFINITE.E4M3.F32.PACK_AB_MERGE_C R6, R19, R12, RZ ;  /* 0x0000000c1306723e */ /* 0x001fe400048070ff */
[----:B-1----:R-:W-:-:S03]  /*9ea40*/  F2FP.SATFINITE.E4M3.F32.PACK_AB_MERGE_C R4, R0, R23, RZ ;  /* 0x000000170004723e */ /* 0x002fc600048070ff */
[----:B------:R-:W-:Y:S01]  /*9ea50*/  STL [R1+0x328], R6 ;  /* 0x0003280601007387 */ /* 0x000fe20000100800 */
[----:B--2---:R-:W-:-:S03]  /*9ea60*/  F2FP.SATFINITE.E4M3.F32.PACK_AB_MERGE_C R5, R10, R7, RZ ;  /* 0x000000070a05723e */ /* 0x004fc600048070ff */
        /* <DEDUP_REMOVED lines=26> */
[----:B------:R0:W-:Y:S01]  /*9ec10*/  STL [R1+0x5c], R3 ;  /* 0x00005c0301007387 */ /* 0x0001e20000100800 */
[----:B------:R-:W-:-:S03]  /*9ec20*/  F2FP.SATFINITE.E4M3.F32.PACK_AB_MERGE_C R2, R60, R58, RZ ;  /* 0x0000003a3c02723e */ /* 0x000fc600048070ff */
[----:B------:R1:W-:Y:S04]  /*9ec30*/  STL [R1+0x58], R0 ;  /* 0x0000580001007387 */ /* 0x0003e80000100800 */
[----:B------:R2:W-:Y:S01]  /*9ec40*/  STL [R1+0x348], R2 ;  /* 0x0003480201007387 */ /* 0x0005e20000100800 */
[----:B0-----:R-:W-:-:S05]  /*9ec50*/  F2FP.SATFINITE.E4M3.F32.PACK_AB_MERGE_C R3, R57, R59, RZ ;  /* 0x0000003b3903723e */ /* 0x001fca00048070ff */
[----:B------:R-:W-:Y:S01]  /*9ec60*/  STL [R1+0x54], R3 ;  /* 0x0000540301007387 */ /* 0x000fe20000100800 */
[----:B-1----:R-:W-:Y:S02]  /*9ec70*/  F2FP.SATFINITE.E4M3.F32.PACK_AB_MERGE_C R0, R55, R56, RZ ;  /* 0x000000383700723e */ /* 0x002fe400048070ff */
[----:B--2---:R-:W-:-:S05]  /*9ec80*/  F2FP.SATFINITE.E4M3.F32.PACK_AB_MERGE_C R2, R35, R45, RZ ;  /* 0x0000002d2302723e */ /* 0x004fca00048070ff */
[----:B------:R-:W-:Y:S04]  /*9ec90*/  STL [R1+0x3294], R2 ;  /* 0x0032940201007387 */ /* 0x000fe80000100800 */
[----:B------:R0:W-:Y:S04]  /*9eca0*/  STL [R1+0x50], R0 ;  /* 0x0000500001007387 */ /* 0x0001e80000100800 */
[----:B------:R-:W2:Y:S04]  /*9ecb0*/  LDL.LU R10, [R1+0x790] ;  /* 0x00079000010a7983 */ /* 0x000ea80000300800 */
[----:B------:R-:W2:Y:S01]  /*9ecc0*/  LDL.LU R36, [R1+0x794] ;  /* 0x0007940001247983 */ /* 0x000ea20000300800 */
[----:B0-----:R-:W-:-:S05]  /*9ecd0*/  F2FP.SATFINITE.E4M3.F32.PACK_AB_MERGE_C R0, R33, R34, RZ ;  /* 0x000000222100723e */ /* 0x001fca00048070ff */
[----:B------:R0:W-:Y:S04]  /*9ece0*/  STL [R1+0x340], R0 ;  /* 0x0003400001007387 */ /* 0x0001e80000100800 */
[----:B------:R-:W3:Y:S04]  /*9ecf0*/  LDL.LU R13, [R1+0x798] ;  /* 0x00079800010d7983 */ /* 0x000ee80000300800 */
[----:B------:R-:W3:Y:S04]  /*9ed00*/  LDL.LU R14, [R1+0x79c] ;  /* 0x00079c00010e7983 */ /* 0x000ee80000300800 */
[----:B------:R-:W4:Y:S04]  /*9ed10*/  LDL.LU R15, [R1+0x770] ;  /* 0x00077000010f7983 */ /* 0x000f280000300800 */
[----:B------:R-:W4:Y:S04]  /*9ed20*/  LDL.LU R3, [R1+0x774] ;  /* 0x0007740001037983 */ /* 0x000f280000300800 */
[----:B------:R-:W0:Y:S04]  /*9ed30*/  LDL.LU R16, [R1+0x778] ;  /* 0x0007780001107983 */ /* 0x000e280000300800 */
[----:B------:R-:W0:Y:S04]  /*9ed40*/  LDL.LU R17, [R1+0x77c] ;  /* 0x00077c0001117983 */ /* 0x000e280000300800 */
        /* <DEDUP_REMOVED lines=30> */
[----:B---3--:R-:W-:Y:S02]  /*9ef30*/  F2FP.SATFINITE.E4M3.F32.PACK_AB_MERGE_C R7, R14, R13, RZ ;  /* 0x0000000d0e07723e */ /* 0x008fe400048070ff */
[----:B----4-:R-:W-:-:S03]  /*9ef40*/  F2FP.SATFINITE.E4M3.F32.PACK_AB_MERGE_C R3, R3, R15, RZ ;  /* 0x0000000f0303723e */ /* 0x010fc600048070ff */
[----:B------:R-:W-:Y:S04]  /*9ef50*/  STL [R1+0x32a4], R7 ;  /* 0x0032a40701007387 */ /* 0x000fe80000100800 */
[----:B------:R-:W-:Y:S01]  /*9ef60*/  STL [R1+0x32ac], R3 ;  /* 0x0032ac0301007387 */ /* 0x000fe20000100800 */
[----:B0-----:R-:W-:Y:S02]  /*9ef70*/  F2FP.SATFINITE.E4M3.F32.PACK_AB_MERGE_C R0, R17, R16, RZ ;  /* 0x000000101100723e */ /* 0x001fe400048070ff */
[----:B------:R-:W-:-:S05]  /*9ef80*/  F2FP.SATFINITE.E4M3.F32.PACK_AB_MERGE_C R40, R20, R18, RZ ;  /* 0x000000121428723e */ /* 0x000fca00048070ff */
[----:B------:R-:W-:Y:S04]  /*9ef90*/  STL [R1+0x32b0], R40 ;  /* 0x0032b02801007387 */ /* 0x000fe80000100800 */
[----:B------:R0:W-:Y:S02]  /*9efa0*/  STL [R1+0x390], R0 ;  /* 0x0003900001007387 */ /* 0x0001e40000100800 */
[----:B0-----:R-:W-:Y:S02]  /*9efb0*/  F2FP.SATFINITE.E4M3.F32.PACK_AB_MERGE_C R0, R22, R21, RZ ;  /* 0x000000151600723e */ /* 0x001fe400048070ff */
[----:B------:R-:W-:-:S03]  /*9efc0*/  F2FP.SATFINITE.E4M3.F32.PACK_AB_MERGE_C R38, R25, R24, RZ ;  /* 0x000000181926723e */ /* 0x000fc600048070ff */
[----:B------:R0:W-:Y:S04]  /*9efd0*/  STL [R1+0x32b4], R0 ;  /* 0x0032b40001007387 */ /* 0x0001e80000100800 */
[----:B------:R-:W-:Y:S01]  /*9efe0*/  STL [R1+0x32b8], R38 ;  /* 0x0032b82601007387 */ /* 0x000fe20000100800 */
[----:B------:R-:W-:Y:S02]  /*9eff0*/  F2FP.SATFINITE.E4M3.F32.PACK_AB_MERGE_C R50, R29, R28, RZ ;  /* 0x0000001c1d32723e */ /* 0x000fe400048070ff */
[----:B0-----:R-:W-:-:S03]  /*9f000*/  F2FP.SATFINITE.E4M3.F32.PACK_AB_MERGE_C R0, R27, R26, RZ ;  /* 0x0000001a1b00723e */ /* 0x001fc600048070ff */
[----:B------:R-:W-:Y:S01]  /*9f010*/  STL [R1+0x32c8], R50 ;  /* 0x0032c83201007387 */ /* 0x000fe20000100800 */
[----:B------:R-:W-:-:S03]  /*9f020*/  F2FP.SATFINITE.E4M3.F32.PACK_AB_MERGE_C R49, R49, R30, RZ ;  /* 0x0000001e3131723e */ /* 0x000fc600048070ff */
[----:B------:R0:W-:Y:S01]  /*9f030*/  STL [R1+0x38c], R0 ;  /* 0x00038c0001007387 */ /* 0x0001e20000100800 */
[----:B------:R-:W-:-:S03]  /*9f040*/  F2FP.SATFINITE.E4M3.F32.PACK_AB_MERGE_C R6, R32, R31, RZ ;  /* 0x0000001f2006723e */ /* 0x000fc600048070ff */
[----:B------:R-:W-:Y:S04]  /*9f050*/  STL [R1+0x32cc], R49 ;  /* 0x0032cc3101007387 */ /* 0x000fe80000100800 */
[----:B------:R-:W-:Y:S01]  /*9f060*/  STL [R1+0x32d0], R6 ;  /* 0x0032d00601007387 */ /* 0x000fe20000100800 */
[----:B0-----:R-:W-:Y:S02]  /*9f070*/  F2FP.SATFINITE.E4M3.F32.PACK_AB_MERGE_C R0, R42, R52, RZ ;  /* 0x000000342a00723e */ /* 0x001fe400048070ff */
[----:B------:R-:W-:-:S05]  /*9f080*/  F2FP.SATFINITE.E4M3.F32.PACK_AB_MERGE_C R60, R60, R46, RZ ;  /* 0x0000002e3c3c723e */ /* 0x000fca00048070ff */
        /* <DEDUP_REMOVED lines=8> */
[----:B------:R0:W-:Y:S04]  /*9f110*/  STL [R1+0x32e0], R51 ;  /* 0x0032e03301007387 */ /* 0x0001e80000100800 */
[----:B------:R1:W-:Y:S04]  /*9f120*/  STL [R1+0x360], R0 ;  /* 0x0003600001007387 */ /* 0x0003e80000100800 */
[----:B0-----:R-:W2:Y:S04]  /*9f130*/  LDL.LU R51, [R1+0x670] ;  /* 0x0006700001337983 */ /* 0x001ea80000300800 */
        /* <DEDUP_REMOVED lines=60> */
[----:B------:R-:W-:Y:S01]  /*9f500*/  STL [R1+0x32e4], R41 ;  /* 0x0032e42901007387 */ /* 0x000fe20000100800 */
[----:B--2---:R-:W-:-:S05]  /*9f510*/  F2FP.SATFINITE.E4M3.F32.PACK_AB_MERGE_C R39, R39, R51, RZ ;  /* 0x000000332727723e */ /* 0x004fca00048070ff */
[----:B------:R-:W-:Y:S01]  /*9f520*/  STL [R1+0x32e8], R39 ;  /* 0x0032e82701007387 */ /* 0x000fe20000100800 */
[----:B---3--:R-:W-:Y:S02]  /*9f530*/  F2FP.SATFINITE.E4M3.F32.PACK_AB_MERGE_C R37, R54, R37, RZ ;  /* 0x000000253625723e */ /* 0x008fe400048070ff */
[----:B----4-:R-:W-:-:S05]  /*9f540*/  F2FP.SATFINITE.E4M3.F32.PACK_AB_MERGE_C R43, R43, R60, RZ ;  /* 0x0000003c2b2b723e */ /* 0x010fca00048070ff */
[----:B------:R-:W-:Y:S01]  /*9f550*/  STL [R1+0x32ec], R43 ;  /* 0x0032ec2b01007387 */ /* 0x000fe20000100800 */
[----:B------:R-:W-:-:S03]  /*9f560*/  F2FP.SATFINITE.E4M3.F32.PACK_AB_MERGE_C R4, R4, R6, RZ ;  /* 0x000000060404723e */ /* 0x000fc600048070ff */
[----:B------:R-:W-:Y:S04]  /*9f570*/  STL [R1+0x670], R37 ;  /* 0x0006702501007387 */ /* 0x000fe80000100800 */
[----:B------:R0:W-:Y:S02]  /*9f580*/  STL [R1+0x32f0], R4 ;  /* 0x0032f00401007387 */ /* 0x0001e40000100800 */
[----:B0-----:R-:W-:Y:S02]  /*9f590*/  F2FP.SATFINITE.E4M3.F32.PACK_AB_MERGE_C R4, R38, R50, RZ ;  /* 0x000000322604723e */ /* 0x001fe400048070ff */
[----:B------:R-:W-:-:S03]  /*9f5a0*/  F2FP.SATFINITE.E4M3.F32.PACK_AB_MERGE_C R48, R48, R0, RZ ;  /* 0x000000003030723e */ /* 0x000fc600048070ff */
[----:B------:R-:W-:Y:S01]  /*9f5b0*/  STL [R1+0x398], R4 ;  /* 0x0003980401007387 */ /* 0x000fe20000100800 */
[----:B------:R-:W-:-:S05]  /*9f5c0*/  F2FP.SATFINITE.E4M3.F32.PACK_AB_MERGE_C R0, R36, R7, RZ ;  /* 0x000000072400723e */ /* 0x000fca00048070ff */
[----:B------:R0:W-:Y:S02]  /*9f5d0*/  STL [R1+0x394], R0 ;  /* 0x0003940001007387 */ /* 0x0001e40000100800 */
[----:B0-----:R-:W-:-:S05]  /*9f5e0*/  F2FP.SATFINITE.E4M3.F32.PACK_AB_MERGE_C R0, R44, R47, RZ ;  /* 0x0000002f2c00723e */ /* 0x001fca00048070ff */
[----:B------:R0:W-:Y:S02]  /*9f5f0*/  STL [R1+0x37c], R0 ;  /* 0x00037c0001007387 */ /* 0x0001e40000100800 */
[----:B0-----:R-:W-:-:S05]  /*9f600*/  F2FP.SATFINITE.E4M3.F32.PACK_AB_MERGE_C R0, R23, R19, RZ ;  /* 0x000000131700723e */ /* 0x001fca00048070ff */
[----:B------:R0:W-:Y:S02]  /*9f610*/  STL [R1+0x570], R0 ;  /* 0x0005700001007387 */ /* 0x0001e40000100800 */
[----:B0-----:R-:W-:-:S05]  /*9f620*/  F2FP.SATFINITE.E4M3.F32.PACK_AB_MERGE_C R0, R16, R15, RZ ;  /* 0x0000000f1000723e */ /* 0x001fca00048070ff */
[----:B------:R0:W-:Y:S01]  /*9f630*/  STL [R1+0x39c], R0 ;  /* 0x00039c0001007387 */ /* 0x0001e20000100800 */
[----:B------:R-:W-:Y:S02]  /*9f640*/  F2FP.SATFINITE.E4M3.F32.PACK_AB_MERGE_C R57, R57, R2, RZ ;  /* 0x000000023939723e */ /* 0x000fe400048070ff */
[----:B------:R-:W-:Y:S02]  /*9f650*/  F2FP.SATFINITE.E4M3.F32.PACK_AB_MERGE_C R45, R45, R53, RZ ;  /* 0x000000352d2d723e */ /* 0x000fe400048070ff */
[----:B0-----:R-:W-:-:S05]  /*9f660*/  F2FP.SATFINITE.E4M3.F32.PACK_AB_MERGE_C R0, R22, R21, RZ ;  /* 0x000000151600723e */ /* 0x001fca00048070ff */
[----:B------:R0:W-:Y:S01]  /*9f670*/  STL [R1+0x380], R0 ;  /* 0x0003800001007387 */ /* 0x0001e20000100800 */
[----:B------:R-:W-:-:S03]  /*9f680*/  F2FP.SATFINITE.E4M3.F32.PACK_AB_MERGE_C R27, R27, R24, RZ ;  /* 0x000000181b1b723e */ /* 0x000fc600048070ff */
[----:B------:R-:W2:Y:S04]  /*9f690*/  LDL.LU R23, [R1+0x490] ;  /* 0x0004900001177983 */ /* 0x000ea80000300800 */
[----:B------:R-:W2:Y:S01]  /*9f6a0*/  LDL.LU R24, [R1+0x494] ;  /* 0x0004940001187983 */ /* 0x000ea20000300800 */
[----:B------:R-:W-:Y:S02]  /*9f6b0*/  F2FP.SATFINITE.E4M3.F32.PACK_AB_MERGE_C R26, R26, R25, RZ ;  /* 0x000000191a1a723e */ /* 0x000fe400048070ff */
[----:B------:R-:W-:Y:S02]  /*9f6c0*/  F2FP.SATFINITE.E4M3.F32.PACK_AB_MERGE_C R25, R42, R52, RZ ;  /* 0x000000342a19723e */ /* 0x000fe400048070ff */
[----:B0-----:R-:W-:-:S05]  /*9f6d0*/  F2FP.SATFINITE.E4M3.F32.PACK_AB_MERGE_C R0, R9, R46, RZ ;  /* 0x0000002e0900723e */ /* 0x001fca00048070ff */
[----:B------:R0:W-:Y:S04]  /*9f6e0*/  STL [R1+0x374], R0 ;  /* 0x0003740001007387 */ /* 0x0001e80000100800 */
[----:B------:R-:W3:Y:S04]  /*9f6f0*/  LDL.LU R52, [R1+0x498] ;  /* 0x0004980001347983 */ /* 0x000ee80000300800 */
[----:B------:R-:W3:Y:S04]  /*9f700*/  LDL.LU R9, [R1+0x49c] ;  /* 0x00049c0001097983 */ /* 0x000ee80000300800 */
        /* <DEDUP_REMOVED lines=23> */
[----:B------:R-:W4:Y:S01]  /*9f880*/  LDL.LU R60, [R1+0x44c] ;  /* 0x00044c00013c7983 */ /* 0x000f220000300800 */
[----:B------:R-:W-:-:S03]  /*9f890*/  F2FP.SATFINITE.E4M3.F32.PACK_AB_MERGE_C R61, R61, R49, RZ ;  /* 0x000000313d3d723e */ /* 0x000fc600048070ff */
        /* <DEDUP_REMOVED lines=9> */
[----:B------:R-:W4:Y:S01]  /*9f930*/  LDL.LU R8, [R1+0x42c] ;  /* 0x00042c0001087983 */ /* 0x000f220000300800 */
[----:B------:R-:W-:-:S02]  /*9f940*/  F2FP.SATFINITE.E4M3.F32.PACK_AB_MERGE_C R55, R55, R5, RZ ;  /* 0x000000053737723e */ /* 0x000fc400048070ff */
[----:B------:R-:W-:Y:S01]  /*9f950*/  F2FP.SATFINITE.E4M3.F32.PACK_AB_MERGE_C R34, R34, R12, RZ ;  /* 0x0000000c2222723e */ /* 0x000fe200048070ff */
[----:B------:R-:W4:Y:S01]  /*9f960*/  LDL.LU R5, [R1+0x410] ;  /* 0x0004100001057983 */ /* 0x000f220000300800 */
[----:B------:R-:W-:-:S03]  /*9f970*/  F2FP.SATFINITE.E4M3.F32.PACK_AB_MERGE_C R35, R35, R11, RZ ;  /* 0x0000000b2323723e */ /* 0x000fc600048070ff */
[----:B------:R-:W4:Y:S01]  /*9f980*/  LDL.LU R12, [R1+0x414] ;  /* 0x00041400010c7983 */ /* 0x000f220000300800 */
[----:B------:R-:W-:-:S03]  /*9f990*/  F2FP.SATFINITE.E4M3.F32.PACK_AB_MERGE_C R59, R59, R40, RZ ;  /* 0x000000283b3b723e */ /* 0x000fc600048070ff */
[----:B------:R-:W4:Y:S01]  /*9f9a0*/  LDL.LU R38, [R1+0x418] ;  /* 0x0004180001267983 */ /* 0x000f220000300800 */
[----:B------:R-:W-:-:S03]  /*9f9b0*/  F2FP.SATFINITE.E4M3.F32.PACK_AB_MERGE_C R33, R33, R10, RZ ;  /* 0x0000000a2121723e */ /* 0x000fc600048070ff */
[----:B------:R-:W4:Y:S01]  /*9f9c0*/  LDL.LU R11, [R1+0x41c] ;  /* 0x00041c00010b7983 */ /* 0x000f220000300800 */
[----:B------:R-:W-:-:S03]  /*9f9d0*/  F2FP.SATFINITE.E4M3.F32.PACK_AB_MERGE_C R58, R58, R3, RZ ;  /* 0x000000033a3a723e */ /* 0x000fc600048070ff */
[----:B------:R-:W4:Y:S04]  /*9f9e0*/  LDL.LU R40, [R1+0x2bfc] ;  /* 0x002bfc0001287983 */ /* 0x000f280000300800 */
[----:B------:R-:W4:Y:S04]  /*9f9f0*/  LDL.LU R10, [R1+0x404] ;  /* 0x00040400010a7983 */ /* 0x000f280000300800 */
[----:B------:R-:W4:Y:S04]  /*9fa00*/  LDL.LU R3, [R1+0x408] ;  /* 0x0004080001037983 */ /* 0x000f280000300800 */
[----:B------:R-:W4:Y:S04]  /*9fa10*/  LDL.LU R46, [R1+0x40c] ;  /* 0x00040c00012e7983 */ /* 0x000f280000300800 */
[----:B------:R-:W4:Y:S01]  /*9fa20*/  LDL.LU R47, [R1+0x3d0] ;  /* 0x0003d000012f7983 */ /* 0x000f220000300800 */
[----:B--2---:R-:W-:-:S02]  /*9fa30*/  F2FP.SATFINITE.E4M3.F32.PACK_AB_MERGE_C R24, R24, R23, RZ ;  /* 0x000000171818723e */ /* 0x004fc400048070ff */
[----:B---3--:R-:W-:Y:S02]  /*9fa40*/  F2FP.SATFINITE.E4M3.F32.PACK_AB_MERGE_C R23, R9, R52, RZ ;  /* 0x000000340917723e */ /* 0x008fe400048070ff */
[----:B------:R-:W2:Y:S04]  /*9fa50*/  LDL.LU R9, [R1+0x3d4] ;  /* 0x0003d40001097983 */ /* 0x000ea80000300800 */
[----:B0-----:R-:W3:Y:S01]  /*9fa60*/  LDL.LU R0, [R1+0x3d8] ;  /* 0x0003d80001007983 */ /* 0x001ee20000300800 */
[----:B----4-:R-:W-:-:S03]  /*9fa70*/  F2FP.SATFINITE.E4M3.F32.PACK_AB_MERGE_C R22, R22, R4, RZ ;  /* 0x000000041616723e */ /* 0x010fc600048070ff */
[----:B------:R-:W3:Y:S04]  /*9fa80*/  LDL.LU R52, [R1+0x3dc] ;  /* 0x0003dc0001347983 */ /* 0x000ee80000300800 */
[----:B------:R-:W4:Y:S01]  /*9fa90*/  LDL.LU R4, [R1+0x32f0] ;  /* 0x0032f00001047983 */ /* 0x000f220000300800 */
[----:B------:R-:W-:-:S03]  /*9faa0*/  F2FP.SATFINITE.E4M3.F32.PACK_AB_MERGE_C R39, R39, R43, RZ ;  /* 0x0000002b2727723e */ /* 0x000fc600048070ff */
[----:B------:R-:W4:Y:S04]  /*9fab0*/  LDL.LU R43, [R1+0x32ec] ;  /* 0x0032ec00012b7983 */ /* 0x000f280000300800 */
[----:B------:R0:W-:Y:S01]  /*9fac0*/  STL [R1+0x480], R39 ;  /* 0x0004802701007387 */ /* 0x0001e20000100800 */
[----:B------:R-:W-:-:S03]  /*9fad0*/  F2FP.SATFINITE.E4M3.F32.PACK_AB_MERGE_C R21, R21, R7, RZ ;  /* 0x000000071515723e */ /* 0x000fc600048070ff */
[----:B0-----:R-:W4:Y:S01]  /*9fae0*/  LDL.LU R39, [R1+0x32e8] ;  /* 0x0032e80001277983 */ /* 0x001f220000300800 */
[----:B------:R-:W-:-:S03]  /*9faf0*/  F2FP.SATFINITE.E4M3.F32.PACK_AB_MERGE_C R20, R42, R20, RZ ;  /* 0x000000142a14723e */ /* 0x000fc600048070ff */
[----:B------:R-:W4:Y:S01]  /*9fb00*/  LDL.LU R42, [R1+0x27c] ;  /* 0x00027c00012a7983 */ /* 0x000f220000300800 */
[----:B------:R-:W-:-:S03]  /*9fb10*/  F2FP.SATFINITE.E4M3.F32.PACK_AB_MERGE_C R19, R19, R2, RZ ;  /* 0x000000021313723e */ /* 0x000fc600048070ff */
[----:B------:R-:W4:Y:S04]  /*9fb20*/  LDL.LU R7, [R1+0x2c08] ;  /* 0x002c080001077983 */ /* 0x000f280000300800 */
[----:B------:R-:W4:Y:S01]  /*9fb30*/  LDL.LU R2, [R1+0x2c04] ;  /* 0x002c040001027983 */ /* 0x000f220000300800 */
[----:B------:R-:W-:-:S05]  /*9fb40*/  F2FP.SATFINITE.E4M3.F32.PACK_AB_MERGE_C R44, R53, R44, RZ ;  /* 0x0000002c352c723e */ /* 0x000fca00048070ff */
[----:B------:R0:W-:Y:S01]  /*9fb50*/  STL [R1+0x384], R44 ;  /* 0x0003842c01007387 */ /* 0x0001e20000100800 */
[----:B------:R-:W-:-:S03]  /*9fb60*/  F2FP.SATFINITE.E4M3.F32.PACK_AB_MERGE_C R18, R18, R41, RZ ;  /* 0x000000291212723e */ /* 0x000fc600048070ff */
[----:B0-----:R-:W4:Y:S01]  /*9fb70*/  LDL.LU R44, [R1+0x2c00] ;  /* 0x002c0000012c7983 */ /* 0x001f220000300800 */
[----:B------:R-:W-:-:S03]  /*9fb80*/  F2FP.SATFINITE.E4M3.F32.PACK_AB_MERGE_C R17, R17, R51, RZ ;  /* 0x000000331111723e */ /* 0x000fc600048070ff */
[----:B------:R-:W4:Y:S04]  /*9fb90*/  LDL.LU R53, [R1+0x294] ;  /* 0x0002940001357983 */ /* 0x000f280000300800 */
[----:B------:R-:W4:Y:S01]  /*9fba0*/  LDL.LU R41, [R1+0x32e4] ;  /* 0x0032e40001297983 */ /* 0x000f220000300800 */
[----:B------:R-:W-:-:S03]  /*9fbb0*/  F2FP.SATFINITE.E4M3.F32.PACK_AB_MERGE_C R16, R16, R37, RZ ;  /* 0x000000251010723e */ /* 0x000fc600048070ff */
[----:B------:R-:W4:Y:S04]  /*9fbc0*/  LDL.LU R51, [R1+0x32e0] ;  /* 0x0032e00001337983 */ /* 0x000f280000300800 */
[----:B------:R-:W4:Y:S01]  /*9fbd0*/  LDL.LU R37, [R1+0x32dc] ;  /* 0x0032dc0001257983 */ /* 0x000f220000300800 */
[----:B------:R-:W-:-:S03]  /*9fbe0*/  F2FP.SATFINITE.E4M3.F32.PACK_AB_MERGE_C R60, R60, R54, RZ ;  /* 0x000000363c3c723e */ /* 0x000fc600048070ff */
[----:B------:R-:W4:Y:S04]  /*9fbf0*/  LDL.LU R54, [R1+0x32d8] ;  /* 0x0032d80001367983 */ /* 0x000f280000300800 */
[----:B------:R0:W-:Y:S01]  /*9fc00*/  STL [R1+0x378], R60 ;  /* 0x0003783c01007387 */ /* 0x0001e20000100800 */
[----:B------:R-:W-:Y:S02]  /*9fc10*/  F2FP.SATFINITE.E4M3.F32.PACK_AB_MERGE_C R15, R15, R6, RZ ;  /* 0x000000060f0f723e */ /* 0x000fe400048070ff */
[----:B------:R-:W-:Y:S01]  /*9fc20*/  F2FP.SATFINITE.E4M3.F32.PACK_AB_MERGE_C R14, R14, R36, RZ ;  /* 0x000000240e0e723e */ /* 0x000fe200048070ff */
[----:B0-----:R-:W4:Y:S04]  /*9fc30*/  LDL.LU R60, [R1+0x32d4] ;  /* 0x0032d400013c7983 */ /* 0x001f280000300800 */
[----:B------:R-:W4:Y:S01]  /*9fc40*/  LDL.LU R6, [R1+0x32d0] ;  /* 0x0032d00001067983 */ /* 0x000f220000300800 */
[----:B------:R-:W-:-:S03]  /*9fc50*/  F2FP.SATFINITE.E4M3.F32.PACK_AB_MERGE_C R13, R13, R49, RZ ;  /* 0x000000310d0d723e */ /* 0x000fc600048070ff */
[----:B------:R-:W4:Y:S04]  /*9fc60*/  LDL.LU R36, [R1+0xdc] ;  /* 0x0000dc0001247983 */ /* 0x000f280000300800 */
[----:B------:R-:W4:Y:S01]  /*9fc70*/  LDL.LU R49, [R1+0x32cc] ;  /* 0x0032cc0001317983 */ /* 0x000f220000300800 */
[----:B------:R-:W-:-:S03]  /*9fc80*/  F2FP.SATFINITE.E4M3.F32.PACK_AB_MERGE_C R8, R8, R50, RZ ;  /* 0x000000320808723e */ /* 0x000fc600048070ff */
[----:B------:R-:W4:Y:S04]  /*9fc90*/  LDL.LU R50, [R1+0x32c8] ;  /* 0x0032c80001327983 */ /* 0x000f280000300800 */
[----:B------:R0:W-:Y:S04]  /*9fca0*/  STL [R1+0x370], R8 ;  /* 0x0003700801007387 */ /* 0x0001e80000100800 */
[----:B0-----:R-:W2:Y:S01]  /*9fcb0*/  LDL.LU R8, [R1+0x32c4] ;  /* 0x0032c40001087983 */ /* 0x001ea20000300800 */
[----:B------:R-:W-:Y:S02]  /*9fcc0*/  F2FP.SATFINITE.E4M3.F32.PACK_AB_MERGE_C R12, R12, R5, RZ ;  /* 0x000000050c0c723e */ /* 0x000fe400048070ff */
[----:B------:R-:W-:Y:S01]  /*9fcd0*/  F2FP.SATFINITE.E4M3.F32.PACK_AB_MERGE_C R11, R11, R38, RZ ;  /* 0x000000260b0b723e */ /* 0x000fe200048070ff */
[----:B------:R-:W4:Y:S01]  /*9fce0*/  LDL.LU R5, [R1+0x32c0] ;  /* 0x0032c00001057983 */ /* 0x000f220000300800 */
[----:B--2---:R-:W-:-:S03]  /*9fcf0*/  LOP3.LUT R38, R8, 0xffff, RZ, 0xc0, !PT ;  /* 0x0000ffff08267812 */ /* 0x004fc600078ec0ff */
[----:B------:R-:W2:Y:S01]  /*9fd00*/  LDL.LU R8, [R1+0x400] ;  /* 0x0004000001087983 */ /* 0x000ea20000300800 */
[----:B------:R-:W-:-:S05]  /*9fd10*/  F2FP.SATFINITE.E4M3.F32.PACK_AB_MERGE_C R46, R46, R3, RZ ;  /* 0x000000032e2e723e */ /* 0x000fca00048070ff */
[----:B------:R0:W-:Y:S01]  /*9fd20*/  STL [R1+0x3158], R46 ;  /* 0x0031582e01007387 */ /* 0x0001e20000100800 */
[----:B------:R-:W-:Y:S02]  /*9fd30*/  LOP3.LUT R40, R40, 0xffff, RZ, 0xc0, !PT ;  /* 0x0000ffff28287812 */ /* 0x000fe400078ec0ff */
[----:B------:R-:W-:Y:S01]  /*9fd40*/  F2FP.SATFINITE.E4M3.F32.PACK_AB_MERGE_C R9, R9, R47, RZ ;  /* 0x0000002f0909723e */ /* 0x000fe200048070ff */
[----:B0-----:R-:W4:Y:S01]  /*9fd50*/  LDL.LU R46, [R1+0x278] ;  /* 0x00027800012e7983 */ /* 0x001f220000300800 */
[----:B---3--:R-:W-:-:S03]  /*9fd60*/  F2FP.SATFINITE.E4M3.F32.PACK_AB_MERGE_C R52, R52, R0, RZ ;  /* 0x000000003434723e */ /* 0x008fc600048070ff */
[----:B------:R-:W3:Y:S04]  /*9fd70*/  LDL.LU R47, [R1+0x32bc] ;  /* 0x0032bc00012f7983 */ /* 0x000ee80000300800 */
[----:B------:R0:W-:Y:S04]  /*9fd80*/  STL [R1+0x315c], R52 ;  /* 0x00315c3401007387 */ /* 0x0001e80000100800 */
[----:B0-----:R-:W3:Y:S01]  /*9fd90*/  LDL.LU R52, [R1+0x274] ;  /* 0x0002740001347983 */ /* 0x001ee20000300800 */
[----:B--2---:R-:W-:Y:S02]  /*9fda0*/  F2FP.SATFINITE.E4M3.F32.PACK_AB_MERGE_C R10, R10, R8, RZ ;  /* 0x000000080a0a723e */ /* 0x004fe400048070ff */
[----:B------:R-:W-:-:S04]  /*9fdb0*/  SHF.R.U32.HI R8, RZ, 0x8, R40 ;  /* 0x00000008ff087819 */ /* 0x000fc80000011628 */
[----:B------:R-:W-:Y:S02]  /*9fdc0*/  LOP3.LUT R0, R8, 0xffff, RZ, 0xc0, !PT ;  /* 0x0000ffff08007812 */ /* 0x000fe400078ec0ff */
[----:B------:R-:W2:Y:S01]  /*9fdd0*/  LDL.LU R8, [R1+0x270] ;  /* 0x0002700001087983 */ /* 0x000ea20000300800 */
[----:B------:R-:W-:-:S04]  /*9fde0*/  SHF.R.U32.HI R3, RZ, 0x8, R38 ;  /* 0x00000008ff037819 */ /* 0x000fc80000011626 */
[----:B------:R-:W-:Y:S02]  /*9fdf0*/  LOP3.LUT R3, R3, 0xffff, RZ, 0xc0, !PT ;  /* 0x0000ffff03037812 */ /* 0x000fe400078ec0ff */
[----:B----4-:R-:W-:Y:S02]  /*9fe00*/  F2FP.SATFINITE.E4M3.F32.PACK_AB_MERGE_C R42, R42, R46, RZ ;  /* 0x0000002e2a2a723e */ /* 0x010fe400048070ff */
[----:B------:R-:W-:Y:S02]  /*9fe10*/  PRMT R40, R40, 0x3340, R38 ;  /* 0x0000334028287816 */ /* 0x000fe40000000026 */
[----:B------:R-:W-:Y:S01]  /*9fe20*/  PRMT R0, R0, 0x3340, R3 ;  /* 0x0000334000007816 */ /* 0x000fe20000000003 */
[----:B------:R0:W-:Y:S01]  /*9fe30*/  STL [R1+0x3160], R42 ;  /* 0x0031602a01007387 */ /* 0x0001e20000100800 */
[----:B------:R-:W-:-:S03]  /*9fe40*/  LOP3.LUT R3, R2, 0xffff, RZ, 0xc0, !PT ;  /* 0x0000ffff02037812 */ /* 0x000fc600078ec0ff */
[----:B------:R-:W4:Y:S04]  /*9fe50*/  LDL.LU R38, [R1+0x32b8] ;  /* 0x0032b80001267983 */ /* 0x000f280000300800 */
[----:B------:R1:W-:Y:S01]  /*9fe60*/  STL [R1+0xd3c], R40 ;  /* 0x000d3c2801007387 */ /* 0x0003e20000100800 */
[----:B0-----:R-:W-:Y:S02]  /*9fe70*/  LOP3.LUT R42, R7, 0xffff, RZ, 0xc0, !PT ;  /* 0x0000ffff072a7812 */ /* 0x001fe400078ec0ff */
[----:B---3--:R-:W-:Y:S01]  /*9fe80*/  LOP3.LUT R7, R47, 0xffff, RZ, 0xc0, !PT ;  /* 0x0000ffff2f077812 */ /* 0x008fe200078ec0ff */
[----:B------:R0:W-:Y:S03]  /*9fe90*/  STL [R1+0xbd8], R0 ;  /* 0x000bd80001007387 */ /* 0x0001e60000100800 */
[----:B------:R-:W-:Y:S01]  /*9fea0*/  PRMT R46, R42, 0x3340, R7 ;  /* 0x000033402a2e7816 */ /* 0x000fe20000000007 */
[----:B------:R-:W3:Y:S01]  /*9feb0*/  LDL.LU R2, [R1+0x2c18] ;  /* 0x002c180001027983 */ /* 0x000ee20000300800 */
[----:B-1----:R-:W-:-:S02]  /*9fec0*/  LOP3.LUT R40, R36, 0xffff, RZ, 0xc0, !PT ;  /* 0x0000ffff24287812 */ /* 0x002fc400078ec0ff */
[----:B------:R-:W-:Y:S01]  /*9fed0*/  SHF.R.U32.HI R36, RZ, 0x8, R42 ;  /* 0x00000008ff247819 */ /* 0x000fe2000001162a */
[----:B------:R-:W4:Y:S01]  /*9fee0*/  LDL.LU R47, [R1+0x2c14] ;  /* 0x002c1400012f7983 */ /* 0x000f220000300800 */
[----:B0-----:R-:W-:Y:S02]  /*9fef0*/  LOP3.LUT R0, R5, 0xffff, RZ, 0xc0, !PT ;  /* 0x0000ffff05007812 */ /* 0x001fe400078ec0ff */
[----:B------:R-:W-:Y:S01]  /*9ff00*/  SHF.R.U32.HI R42, RZ, 0x8, R7 ;  /* 0x00000008ff2a7819 */ /* 0x000fe20000011607 */
[----:B------:R-:W4:Y:S01]  /*9ff10*/  LDL.LU R5, [R1+0x29c] ;  /* 0x00029c0001057983 */ /* 0x000f220000300800 */
[----:B------:R-:W-:Y:S02]  /*9ff20*/  SHF.R.U32.HI R7, RZ, 0x8, R3 ;  /* 0x00000008ff077819 */ /* 0x000fe40000011603 */
[----:B------:R-:W-:Y:S02]  /*9ff30*/  PRMT R3, R3, 0x3340, R0 ;  /* 0x0000334003037816 */ /* 0x000fe40000000000 */
[----:B------:R-:W-:-:S02]  /*9ff40*/  LOP3.LUT R44, R44, 0xffff, RZ, 0xc0, !PT ;  /* 0x0000ffff2c2c7812 */ /* 0x000fc400078ec0ff */
[----:B------:R-:W-:Y:S02]  /*9ff50*/  SHF.R.U32.HI R0, RZ, 0x8, R0 ;  /* 0x00000008ff007819 */ /* 0x000fe40000011600 */
[----:B--2---:R-:W-:Y:S02]  /*9ff60*/  F2FP.SATFINITE.E4M3.F32.PACK_AB_MERGE_C R8, R52, R8, RZ ;  /* 0x000000083408723e */ /* 0x004fe400048070ff */
[----:B------:R-:W-:Y:S02]  /*9ff70*/  LOP3.LUT R52, R53, 0xffff, RZ, 0xc0, !PT ;  /* 0x0000ffff35347812 */ /* 0x000fe400078ec0ff */
[----:B------:R-:W2:Y:S04]  /*9ff80*/  LDL.LU R53, [R1+0x298] ;  /* 0x0002980001357983 */ /* 0x000ea80000300800 */
[----:B------:R0:W-:Y:S01]  /*9ff90*/  STL [R1+0xd30], R46 ;  /* 0x000d302e01007387 */ /* 0x0001e20000100800 */
[----:B------:R-:W-:-:S03]  /*9ffa0*/  LOP3.LUT R8, R8, 0xffff, RZ, 0xc0, !PT ;  /* 0x0000ffff08087812 */ /* 0x000fc600078ec0ff */
[----:B0-----:R-:W2:Y:S04]  /*9ffb0*/  LDL.LU R46, [R1+0xe8] ;  /* 0x0000e800012e7983 */ /* 0x001ea80000300800 */
[----:B------:R0:W-:Y:S02]  /*9ffc0*/  STL [R1+0xd2c], R3 ;  /* 0x000d2c0301007387 */ /* 0x0001e40000100800 */
[----:B0-----:R-:W-:Y:S02]  /*9ffd0*/  SHF.R.U32.HI R3, RZ, 0x8, R44 ;  /* 0x00000008ff037819 */ /* 0x001fe4000001162c */
[--C-:B------:R-:W-:Y:S02]  /*9ffe0*/  PRMT R44, R44, 0x3340, R40.reuse ;  /* 0x000033402c2c7816 */ /* 0x100fe40000000028 */
[----:B------:R-:W-:-:S03]  /*9fff0*/  SHF.R.U32.HI R40, RZ, 0x8, R40 ;  /* 0x00000008ff287819 */ /* 0x000fc60000011628 */
[----:B------:R0:W-:Y:S01]  /*a0000*/  STL [R1+0xd38], R44 ;  /* 0x000d382c01007387 */ /* 0x0001e20000100800 */
[----:B------:R-:W-:Y:S02]  /*a0010*/  LOP3.LUT R3, R3, 0xffff, RZ, 0xc0, !PT ;  /* 0x0000ffff03037812 */ /* 0x000fe400078ec0ff */
[----:B------:R-:W-:Y:S02]  /*a0020*/  LOP3.LUT R40, R40, 0xffff, RZ, 0xc0, !PT ;  /* 0x0000ffff28287812 */ /* 0x000fe400078ec0ff */
[----:B0-----:R-:W-:Y:S02]  /*a0030*/  SHF.R.U32.HI R44, RZ, 0x8, R52 ;  /* 0x00000008ff2c7819 */ /* 0x001fe40000011634 */
[--C-:B------:R-:W-:Y:S02]  /*a0040*/  PRMT R52, R52, 0x3340, R8.reuse ;  /* 0x0000334034347816 */ /* 0x100fe40000000008 */
[----:B------:R-:W-:Y:S02]  /*a0050*/  SHF.R.U32.HI R8, RZ, 0x8, R8 ;  /* 0x00000008ff087819 */ /* 0x000fe40000011608 */
[----:B------:R-:W-:Y:S01]  /*a0060*/  PRMT R3, R3, 0x3340, R40 ;  /* 0x0000334003037816 */ /* 0x000fe20000000028 */
[----:B------:R0:W-:Y:S02]  /*a0070*/  STL [R1+0xd34], R52 ;  /* 0x000d343401007387 */ /* 0x0001e40000100800 */
[----:B0-----:R-:W-:-:S02]  /*a0080*/  LOP3.LUT R52, R44, 0xffff, RZ, 0xc0, !PT ;  /* 0x0000ffff2c347812 */ /* 0x001fc400078ec0ff */
[----:B------:R-:W-:Y:S02]  /*a0090*/  LOP3.LUT R44, R8, 0xffff, RZ, 0xc0, !PT ;  /* 0x0000ffff082c7812 */ /* 0x000fe400078ec0ff */
[----:B------:R-:W-:Y:S02]  /*a00a0*/  LOP3.LUT R8, R0, 0xffff, RZ, 0xc0, !PT ;  /* 0x0000ffff00087812 */ /* 0x000fe400078ec0ff */
[----:B------:R-:W2:Y:S01]  /*a00b0*/  LDL.LU R0, [R1+0x32b4] ;  /* 0x0032b40001007983 */ /* 0x000ea20000300800 */
[----:B------:R-:W-:-:S03]  /*a00c0*/  PRMT R52, R52, 0x3340, R44 ;  /* 0x0000334034347816 */ /* 0x000fc6000000002c */
[----:B------:R-:W2:Y:S04]  /*a00d0*/  LDL.LU R40, [R1+0x32b0] ;  /* 0x0032b00001287983 */ /* 0x000ea80000300800 */
[----:B------:R0:W-:Y:S04]  /*a00e0*/  STL [R1+0xbd4], R3 ;  /* 0x000bd40301007387 */ /* 0x0001e80000100800 */
[----:B0-----:R-:W2:Y:S04]  /*a00f0*/  LDL.LU R3, [R1+0x32ac] ;  /* 0x0032ac0001037983 */ /* 0x001ea80000300800 */
[----:B------:R-:W2:Y:S01]  /*a0100*/  LDL.LU R44, [R1+0x32a8] ;  /* 0x0032a800012c7983 */ /* 0x000ea20000300800 */
[----:B------:R-:W-:-:S02]  /*a0110*/  LOP3.LUT R36, R36, 0xffff, RZ, 0xc0, !PT ;  /* 0x0000ffff24247812 */ /* 0x000fc400078ec0ff */
[----:B------:R-:W-:Y:S02]  /*a0120*/  LOP3.LUT R42, R42, 0xffff, RZ, 0xc0, !PT ;  /* 0x0000ffff2a2a7812 */ /* 0x000fe400078ec0ff */
[----:B------:R-:W-:Y:S01]  /*a0130*/  LOP3.LUT R7, R7, 0xffff, RZ, 0xc0, !PT ;  /* 0x0000ffff07077812 */ /* 0x000fe200078ec0ff */
[----:B------:R3:W-:Y:S01]  /*a0140*/  STL [R1+0xbcc], R52 ;  /* 0x000bcc3401007387 */ /* 0x0007e20000100800 */
[----:B------:R-:W-:Y:S02]  /*a0150*/  PRMT R36, R36, 0x3340, R42 ;  /* 0x0000334024247816 */ /* 0x000fe4000000002a */
[----:B------:R-:W-:-:S03]  /*a0160*/  PRMT R7, R7, 0x3340, R8 ;  /* 0x0000334007077816 */ /* 0x000fc60000000008 */
[----:B------:R-:W-:Y:S01]  /*a0170*/  STL [R1+0xbc4], R36 ;  /* 0x000bc42401007387 */ /* 0x000fe20000100800 */
[----:B---3--:R-:W-:-:S03]  /*a0180*/  LOP3.LUT R52, R2, 0xffff, RZ, 0xc0, !PT ;  /* 0x0000ffff02347812 */ /* 0x008fc600078ec0ff */
[----:B------:R2:W-:Y:S01]  /*a0190*/  STL [R1+0xbc0], R7 ;  /* 0x000bc00701007387 */ /* 0x0005e20000100800 */
[----:B----4-:R-:W-:-:S03]  /*a01a0*/  LOP3.LUT R47, R47, 0xffff, RZ, 0xc0, !PT ;  /* 0x0000ffff2f2f7812 */ /* 0x010fc600078ec0ff */
[----:B------:R-:W3:Y:S01]  /*a01b0*/  LDL.LU R2, [R1+0x2c24] ;  /* 0x002c240001027983 */ /* 0x000ee20000300800 */
[----:B------:R-:W-:Y:S02]  /*a01c0*/  LOP3.LUT R9, R9, 0xffff, RZ, 0xc0, !PT ;  /* 0x0000ffff09097812 */ /* 0x000fe400078ec0ff */
[----:B------:R-:W-:Y:S02]  /*a01d0*/  LOP3.LUT R5, R5, 0xffff, RZ, 0xc0, !PT ;  /* 0x0000ffff05057812 */ /* 0x000fe400078ec0ff */
[----:B------:R-:W-:Y:S02]  /*a01e0*/  LOP3.LUT R10, R10, 0xffff, RZ, 0xc0, !PT ;  /* 0x0000ffff0a0a7812 */ /* 0x000fe400078ec0ff */
[----:B--2---:R-:W-:Y:S02]  /*a01f0*/  LOP3.LUT R7, R53, 0xffff, RZ, 0xc0, !PT ;  /* 0x0000ffff35077812 */ /* 0x004fe400078ec0ff */
[----:B------:R-:W2:Y:S04]  /*a0200*/  LDL.LU R53, [R1+0x2c20] ;  /* 0x002c200001357983 */ /* 0x000ea80000300800 */
[----:B------:R-:W4:Y:S01]  /*a0210*/  LDL.LU R36, [R1+0x2a4] ;  /* 0x0002a40001247983 */ /* 0x000f220000300800 */
[----:B------:R-:W-:-:S02]  /*a0220*/  LOP3.LUT R8, R46, 0xffff, RZ, 0xc0, !PT ;  /* 0x0000ffff2e087812 */ /* 0x000fc400078ec0ff */
[----:B------:R-:W-:Y:S02]  /*a0230*/  SHF.R.U32.HI R46, RZ, 0x8, R52 ;  /* 0x00000008ff2e7819 */ /* 0x000fe40000011634 */
[----:B------:R-:W-:Y:S02]  /*a0240*/  LOP3.LUT R42, R44, 0xffff, RZ, 0xc0, !PT ;  /* 0x0000ffff2c2a7812 */ /* 0x000fe400078ec0ff */
[----:B------:R-:W4:Y:S02]  /*a0250*/  LDL.LU R44, [R1+0x2a0] ;  /* 0x0002a000012c7983 */ /* 0x000f240000300800 */
[----:B------:R-:W-:-:S05]  /*a0260*/  PRMT R52, R52, 0x3340, R42 ;  /* 0x0000334034347816 */ /* 0x000fca000000002a */
[----:B------:R0:W-:Y:S02]  /*a0270*/  STL [R1+0xd24], R52 ;  /* 0x000d243401007387 */ /* 0x0001e40000100800 */
[----:B0-----:R-:W-:Y:S02]  /*a0280*/  SHF.R.U32.HI R52, RZ, 0x8, R42 ;  /* 0x00000008ff347819 */ /* 0x001fe4000001162a */
[----:B------:R-:W-:Y:S02]  /*a0290*/  SHF.R.U32.HI R42, RZ, 0x8, R47 ;  /* 0x00000008ff2a7819 */ /* 0x000fe4000001162f */
[----:B------:R-:W-:-:S05]  /*a02a0*/  PRMT R47, R47, 0x3340, R8 ;  /* 0x000033402f2f7816 */ /* 0x000fca0000000008 */
[----:B------:R0:W-:Y:S02]  /*a02b0*/  STL [R1+0xd20], R47 ;  /* 0x000d202f01007387 */ /* 0x0001e40000100800 */
[----:B0-----:R-:W-:Y:S02]  /*a02c0*/  SHF.R.U32.HI R47, RZ, 0x8, R8 ;  /* 0x00000008ff2f7819 */ /* 0x001fe40000011608 */
[----:B------:R-:W-:Y:S02]  /*a02d0*/  SHF.R.U32.HI R8, RZ, 0x8, R7 ;  /* 0x00000008ff087819 */ /* 0x000fe40000011607 */
[----:B------:R-:W-:-:S05]  /*a02e0*/  PRMT R7, R7, 0x3340, R9 ;  /* 0x0000334007077816 */ /* 0x000fca0000000009 */
[----:B------:R0:W-:Y:S01]  /*a02f0*/  STL [R1+0xd28], R7 ;  /* 0x000d280701007387 */ /* 0x0001e20000100800 */
[----:B------:R-:W-:Y:S02]  /*a0300*/  SHF.R.U32.HI R9, RZ, 0x8, R9 ;  /* 0x00000008ff097819 */ /* 0x000fe40000011609 */
[----:B0-----:R-:W-:Y:S02]  /*a0310*/  SHF.R.U32.HI R7, RZ, 0x8, R5 ;  /* 0x00000008ff077819 */ /* 0x001fe40000011605 */
[----:B------:R-:W-:-:S05]  /*a0320*/  PRMT R5, R5, 0x3340, R10 ;  /* 0x0000334005057816 */ /* 0x000fca000000000a */
[----:B------:R0:W-:Y:S02]  /*a0330*/  STL [R1+0xd1c], R5 ;  /* 0x000d1c0501007387 */ /* 0x0001e40000100800 */
[----:B0-----:R-:W-:Y:S01]  /*a0340*/  SHF.R.U32.HI R5, RZ, 0x8, R10 ;  /* 0x00000008ff057819 */ /* 0x001fe2000001160a */
[----:B------:R-:W-:Y:S01]  /*a0350*/  IMAD.MOV.U32 R10, RZ, RZ, R47 ;  /* 0x000000ffff0a7224 */ /* 0x000fe200078e002f */
[----:B------:R-:W-:-:S03]  /*a0360*/  LOP3.LUT R47, R8, 0xffff, RZ, 0xc0, !PT ;  /* 0x0000ffff082f7812 */ /* 0x000fc600078ec0ff */
[----:B------:R-:W-:Y:S01]  /*a0370*/  IMAD.MOV.U32 R8, RZ, RZ, R5 ;  /* 0x000000ffff087224 */ /* 0x000fe200078e0005 */
[----:B------:R-:W-:Y:S02]  /*a0380*/  LOP3.LUT R5, R9, 0xffff, RZ, 0xc0, !PT ;  /* 0x0000ffff09057812 */ /* 0x000fe400078ec0ff */
[----:B------:R-:W-:Y:S02]  /*a0390*/  LOP3.LUT R9, R7, 0xffff, RZ, 0xc0, !PT ;  /* 0x0000ffff07097812 */ /* 0x000fe400078ec0ff */
[----:B------:R-:W-:Y:S01]  /*a03a0*/  PRMT R47, R47, 0x3340, R5 ;  /* 0x000033402f2f7816 */ /* 0x000fe20000000005 */
[----:B------:R-:W4:Y:S04]  /*a03b0*/  LDL.LU R7, [R1+0x32a4] ;  /* 0x0032a40001077983 */ /* 0x000f280000300800 */
[----:B------:R-:W4:Y:S04]  /*a03c0*/  LDL.LU R5, [R1+0x32a0] ;  /* 0x0032a00001057983 */ /* 0x000f280000300800 */
[----:B------:R0:W-:Y:S04]  /*a03d0*/  STL [R1+0xbb8], R47 ;  /* 0x000bb82f01007387 */ /* 0x0001e80000100800 */
[----:B0-----:R-:W4:Y:S01]  /*a03e0*/  LDL.LU R47, [R1+0x329c] ;  /* 0x00329c00012f7983 */ /* 0x001f220000300800 */
[----:B------:R-:W-:-:S02]  /*a03f0*/  LOP3.LUT R46, R46, 0xffff, RZ, 0xc0, !PT ;  /* 0x0000ffff2e2e7812 */ /* 0x000fc400078ec0ff */
[----:B------:R-:W-:Y:S02]  /*a0400*/  LOP3.LUT R52, R52, 0xffff, RZ, 0xc0, !PT ;  /* 0x0000ffff34347812 */ /* 0x000fe400078ec0ff */
[----:B------:R-:W-:Y:S02]  /*a0410*/  LOP3.LUT R42, R42, 0xffff, RZ, 0xc0, !PT ;  /* 0x0000ffff2a2a7812 */ /* 0x000fe400078ec0ff */
[----:B------:R-:W-:Y:S02]  /*a0420*/  LOP3.LUT R10, R10, 0xffff, RZ, 0xc0, !PT ;  /* 0x0000ffff0a0a7812 */ /* 0x000fe400078ec0ff */
[----:B------:R-:W-:Y:S02]  /*a0430*/  LOP3.LUT R8, R8, 0xffff, RZ, 0xc0, !PT ;  /* 0x0000ffff08087812 */ /* 0x000fe400078ec0ff */
[----:B------:R-:W-:Y:S02]  /*a0440*/  PRMT R46, R46, 0x3340, R52 ;  /* 0x000033402e2e7816 */ /* 0x000fe40000000034 */
[----:B------:R-:W-:-:S02]  /*a0450*/  PRMT R10, R42, 0x3340, R10 ;  /* 0x000033402a0a7816 */ /* 0x000fc4000000000a */
[----:B------:R-:W-:Y:S01]  /*a0460*/  PRMT R8, R9, 0x3340, R8 ;  /* 0x0000334009087816 */ /* 0x000fe20000000008 */
[----:B------:R-:W-:Y:S01]  /*a0470*/  STL [R1+0xbb4], R46 ;  /* 0x000bb42e01007387 */ /* 0x000fe20000100800 */
[----:B---3--:R-:W-:-:S03]  /*a0480*/  LOP3.LUT R2, R2, 0xffff, RZ, 0xc0, !PT ;  /* 0x0000ffff02027812 */ /* 0x008fc600078ec0ff */
[----:B------:R0:W-:Y:S04]  /*a0490*/  STL [R1+0xbb0], R10 ;  /* 0x000bb00a01007387 */ /* 0x0001e80000100800 */
[----:B------:R1:W-:Y:S01]  /*a04a0*/  STL [R1+0xbac], R8 ;  /* 0x000bac0801007387 */ /* 0x0003e20000100800 */
[----:B------:R-:W-:Y:S02]  /*a04b0*/  LOP3.LUT R12, R12, 0xffff, RZ, 0xc0, !PT ;  /* 0x0000ffff0c0c7812 */ /* 0x000fe400078ec0ff */
[----:B------:R-:W-:Y:S02]  /*a04c0*/  LOP3.LUT R11, R11, 0xffff, RZ, 0xc0, !PT ;  /* 0x0000ffff0b0b7812 */ /* 0x000fe400078ec0ff */
[----:B--2---:R-:W-:Y:S02]  /*a04d0*/  LOP3.LUT R53, R53, 0xffff, RZ, 0xc0, !PT ;  /* 0x0000ffff35357812 */ /* 0x004fe400078ec0ff */
[----:B----4-:R-:W-:-:S02]  /*a04e0*/  LOP3.LUT R36, R36, 0xffff, RZ, 0xc0, !PT ;  /* 0x0000ffff24247812 */ /* 0x010fc400078ec0ff */
[----:B0-----:R-:W-:Y:S02]  /*a04f0*/  LOP3.LUT R10, R44, 0xffff, RZ, 0xc0, !PT ;  /* 0x0000ffff2c0a7812 */ /* 0x001fe400078ec0ff */
[----:B------:R-:W-:-:S04]  /*a0500*/  SHF.R.U32.HI R44, RZ, 0x8, R2 ;  /* 0x00000008ff2c7819 */ /* 0x000fc80000011602 */
[----:B------:R-:W-:Y:S02]  /*a0510*/  LOP3.LUT R44, R44, 0xffff, RZ, 0xc0, !PT ;  /* 0x0000ffff2c2c7812 */ /* 0x000fe400078ec0ff */
[----:B-1----:R-:W-:Y:S02]  /*a0520*/  LOP3.LUT R8, R5, 0xffff, RZ, 0xc0, !PT ;  /* 0x0000ffff05087812 */ /* 0x002fe400078ec0ff */
[----:B------:R-:W2:Y:S01]  /*a0530*/  LDL.LU R5, [R1+0x2c3c] ;  /* 0x002c3c0001057983 */ /* 0x000ea20000300800 */
[----:B------:R-:W-:-:S03]  /*a0540*/  LOP3.LUT R9, R47, 0xffff, RZ, 0xc0, !PT ;  /* 0x0000ffff2f097812 */ /* 0x000fc600078ec0ff */
[----:B------:R-:W3:Y:S01]  /*a0550*/  LDL.LU R47, [R1+0x2c34] ;  /* 0x002c3400012f7983 */ /* 0x000ee20000300800 */
[----:B------:R-:W-:-:S03]  /*a0560*/  PRMT R2, R2, 0x3340, R9 ;  /* 0x0000334002027816 */ /* 0x000fc60000000009 */
[----:B------:R-:W4:Y:S04]  /*a0570*/  LDL.LU R42, [R1+0x2c30] ;  /* 0x002c3000012a7983 */ /* 0x000f280000300800 */
[----:B------:R-:W4:Y:S04]  /*a0580*/  LDL.LU R52, [R1+0x2a8] ;  /* 0x0002a80001347983 */ /* 0x000f280000300800 */
[----:B------:R-:W4:Y:S04]  /*a0590*/  LDL.LU R46, [R1+0x104] ;  /* 0x00010400012e7983 */ /* 0x000f280000300800 */
[----:B------:R0:W-:Y:S02]  /*a05a0*/  STL [R1+0xd18], R2 ;  /* 0x000d180201007387 */ /* 0x0001e40000100800 */
[----:B0-----:R-:W-:-:S02]  /*a05b0*/  SHF.R.U32.HI R2, RZ, 0x8, R9 ;  /* 0x00000008ff027819 */ /* 0x001fc40000011609 */
        /* <DEDUP_REMOVED lines=9> */
[----:B------:R-:W-:Y:S02]  /*a0650*/  SHF.R.U32.HI R8, RZ, 0x8, R10 ;  /* 0x00000008ff087819 */ /* 0x000fe4000001160a */
[--C-:B------:R-:W-:Y:S02]  /*a0660*/  PRMT R10, R10, 0x3340, R11.reuse ;  /* 0x000033400a0a7816 */ /* 0x100fe4000000000b */
[----:B------:R-:W-:-:S03]  /*a0670*/  SHF.R.U32.HI R11, RZ, 0x8, R11 ;  /* 0x00000008ff0b7819 */ /* 0x000fc6000001160b */
[----:B------:R0:W-:Y:S01]  /*a0680*/  STL [R1+0xd0c], R10 ;  /* 0x000d0c0a01007387 */ /* 0x0001e20000100800 */
[----:B------:R-:W-:Y:S02]  /*a0690*/  LOP3.LUT R2, R2, 0xffff, RZ, 0xc0, !PT ;  /* 0x0000ffff02027812 */ /* 0x000fe400078ec0ff */
[----:B------:R-:W-:Y:S02]  /*a06a0*/  LOP3.LUT R12, R12, 0xffff, RZ, 0xc0, !PT ;  /* 0x0000ffff0c0c7812 */ /* 0x000fe400078ec0ff */
[----:B------:R-:W-:Y:S01]  /*a06b0*/  PRMT R44, R44, 0x3340, R2 ;  /* 0x000033402c2c7816 */ /* 0x000fe20000000002 */
[----:B0-----:R-:W-:Y:S01]  /*a06c0*/  IMAD.MOV.U32 R10, RZ, RZ, R53 ;  /* 0x000000ffff0a7224 */ /* 0x001fe200078e0035 */
[----:B------:R-:W-:Y:S01]  /*a06d0*/  LOP3.LUT R53, R9, 0xffff, RZ, 0xc0, !PT ;  /* 0x0000ffff09357812 */ /* 0x000fe200078ec0ff */
[----:B------:R-:W-:Y:S01]  /*a06e0*/  IMAD.MOV.U32 R9, RZ, RZ, R11 ;  /* 0x000000ffff097224 */ /* 0x000fe200078e000b */
[----:B------:R-:W-:-:S03]  /*a06f0*/  LOP3.LUT R11, R8, 0xffff, RZ, 0xc0, !PT ;  /* 0x0000ffff080b7812 */ /* 0x000fc600078ec0ff */
[----:B------:R-:W-:Y:S01]  /*a0700*/  IMAD.MOV.U32 R8, RZ, RZ, R9 ;  /* 0x000000ffff087224 */ /* 0x000fe200078e0009 */
[----:B------:R-:W-:Y:S02]  /*a0710*/  LOP3.LUT R9, R36, 0xffff, RZ, 0xc0, !PT ;  /* 0x0000ffff24097812 */ /* 0x000fe400078ec0ff */
[----:B------:R-:W4:Y:S01]  /*a0720*/  LDL.LU R36, [R1+0x3298] ;  /* 0x0032980001247983 */ /* 0x000f220000300800 */
[----:B------:R-:W-:-:S03]  /*a0730*/  PRMT R12, R53, 0x3340, R12 ;  /* 0x00003340350c7816 */ /* 0x000fc6000000000c */
[----:B------:R-:W4:Y:S04]  /*a0740*/  LDL.LU R2, [R1+0x3294] ;  /* 0x0032940001027983 */ /* 0x000f280000300800 */
[----:B------:R0:W-:Y:S04]  /*a0750*/  STL [R1+0xba8], R44 ;  /* 0x000ba82c01007387 */ /* 0x0001e80000100800 */
[----:B0-----:R-:W4:Y:S04]  /*a0760*/  LDL.LU R44, [R1+0x3290] ;  /* 0x00329000012c7983 */ /* 0x001f280000300800 */
[----:B------:R-:W4:Y:S01]  /*a0770*/  LDL.LU R53, [R1+0x328c] ;  /* 0x00328c0001357983 */ /* 0x000f220000300800 */
[----:B------:R-:W-:-:S02]  /*a0780*/  LOP3.LUT R10, R10, 0xffff, RZ, 0xc0, !PT ;  /* 0x0000ffff0a0a7812 */ /* 0x000fc400078ec0ff */
[----:B------:R-:W-:Y:S02]  /*a0790*/  LOP3.LUT R8, R8, 0xffff, RZ, 0xc0, !PT ;  /* 0x0000ffff08087812 */ /* 0x000fe400078ec0ff */
[----:B------:R-:W-:Y:S02]  /*a07a0*/  PRMT R9, R10, 0x3340, R9 ;  /* 0x000033400a097816 */ /* 0x000fe40000000009 */
[----:B------:R-:W-:Y:S01]  /*a07b0*/  PRMT R8, R11, 0x3340, R8 ;  /* 0x000033400b087816 */ /* 0x000fe20000000008 */
[----:B------:R4:W-:Y:S04]  /*a07c0*/  STL [R1+0xba4], R12 ;  /* 0x000ba40c01007387 */ /* 0x0009e80000100800 */
[----:B------:R-:W-:Y:S04]  /*a07d0*/  STL [R1+0xba0], R9 ;  /* 0x000ba00901007387 */ /* 0x000fe80000100800 */
[----:B------:R0:W-:Y:S01]  /*a07e0*/  STL [R1+0xb9c], R8 ;  /* 0x000b9c0801007387 */ /* 0x0001e20000100800 */
[----:B------:R-:W-:-:S02]  /*a07f0*/  LOP3.LUT R13, R13, 0xffff, RZ, 0xc0, !PT ;  /* 0x0000ffff0d0d7812 */ /* 0x000fc400078ec0ff */
[----:B--2---:R-:W-:Y:S02]  /*a0800*/  LOP3.LUT R5, R5, 0xffff, RZ, 0xc0, !PT ;  /* 0x0000ffff05057812 */ /* 0x004fe400078ec0ff */
[----:B---3--:R-:W-:Y:S02]  /*a0810*/  LOP3.LUT R47, R47, 0xffff, RZ, 0xc0, !PT ;  /* 0x0000ffff2f2f7812 */ /* 0x008fe400078ec0ff */
[----:B----4-:R-:W-:Y:S02]  /*a0820*/  LOP3.LUT R12, R42, 0xffff, RZ, 0xc0, !PT ;  /* 0x0000ffff2a0c7812 */ /* 0x010fe400078ec0ff */
[----:B------:R-:W2:Y:S01]  /*a0830*/  LDL.LU R42, [R1+0x2c40] ;  /* 0x002c4000012a7983 */ /* 0x000ea20000300800 */
[----:B------:R-:W-:Y:S02]  /*a0840*/  LOP3.LUT R10, R46, 0xffff, RZ, 0xc0, !PT ;  /* 0x0000ffff2e0a7812 */ /* 0x000fe400078ec0ff */
[----:B------:R-:W-:Y:S02]  /*a0850*/  LOP3.LUT R11, R52, 0xffff, RZ, 0xc0, !PT ;  /* 0x0000ffff340b7812 */ /* 0x000fe400078ec0ff */
[----:B------:R-:W3:Y:S04]  /*a0860*/  LDL.LU R52, [R1+0x2bdc] ;  /* 0x002bdc0001347983 */ /* 0x000ee80000300800 */
[----:B------:R-:W4:Y:S01]  /*a0870*/  LDL.LU R46, [R1+0x2ac] ;  /* 0x0002ac00012e7983 */ /* 0x000f220000300800 */
[----:B0-----:R-:W-:-:S02]  /*a0880*/  LOP3.LUT R8, R44, 0xffff, RZ, 0xc0, !PT ;  /* 0x0000ffff2c087812 */ /* 0x001fc400078ec0ff */
[----:B------:R-:W-:Y:S02]  /*a0890*/  SHF.R.U32.HI R44, RZ, 0x8, R5 ;  /* 0x00000008ff2c7819 */ /* 0x000fe40000011605 */
[----:B------:R-:W-:Y:S02]  /*a08a0*/  LOP3.LUT R9, R53, 0xffff, RZ, 0xc0, !PT ;  /* 0x0000ffff35097812 */ /* 0x000fe400078ec0ff */
[--C-:B------:R-:W-:Y:S02]  /*a08b0*/  PRMT R5, R5, 0x3340, R10.reuse ;  /* 0x0000334005057816 */ /* 0x100fe4000000000a */
[----:B------:R-:W-:Y:S02]  /*a08c0*/  SHF.R.U32.HI R53, RZ, 0x8, R10 ;  /* 0x00000008ff357819 */ /* 0x000fe4000001160a */
[----:B------:R-:W-:Y:S01]  /*a08d0*/  PRMT R10, R47, 0x3340, R9 ;  /* 0x000033402f0a7816 */ /* 0x000fe20000000009 */
[----:B------:R0:W-:Y:S02]  /*a08e0*/  STL [R1+0xcfc], R5 ;  /* 0x000cfc0501007387 */ /* 0x0001e40000100800 */
[----:B0-----:R-:W-:-:S02]  /*a08f0*/  SHF.R.U32.HI R5, RZ, 0x8, R47 ;  /* 0x00000008ff057819 */ /* 0x001fc4000001162f */
[----:B------:R-:W4:Y:S04]  /*a0900*/  LDL.LU R47, [R1+0x3288] ;  /* 0x00328800012f7983 */ /* 0x000f280000300800 */
        /* <DEDUP_REMOVED lines=9> */
[----:B------:R-:W-:Y:S01]  /*a09a0*/  LOP3.LUT R5, R5, 0xffff, RZ, 0xc0, !PT ;  /* 0x0000ffff05057812 */ /* 0x000fe200078ec0ff */
[----:B0-----:R-:W-:Y:S01]  /*a09b0*/  IMAD.MOV.U32 R11, RZ, RZ, R10 ;  /* 0x000000ffff0b7224 */ /* 0x001fe200078e000a */
[----:B------:R-:W-:Y:S01]  /*a09c0*/  SHF.R.U32.HI R10, RZ, 0x8, R13 ;  /* 0x00000008ff0a7819 */ /* 0x000fe2000001160d */
[----:B------:R-:W-:Y:S01]  /*a09d0*/  IMAD.MOV.U32 R13, RZ, RZ, R44 ;  /* 0x000000ffff0d7224 */ /* 0x000fe200078e002c */
[----:B------:R-:W-:-:S03]  /*a09e0*/  LOP3.LUT R44, R9, 0xffff, RZ, 0xc0, !PT ;  /* 0x0000ffff092c7812 */ /* 0x000fc600078ec0ff */
[----:B------:R-:W-:Y:S01]  /*a09f0*/  IMAD.MOV.U32 R9, RZ, RZ, R13 ;  /* 0x000000ffff097224 */ /* 0x000fe200078e000d */
[----:B------:R-:W-:Y:S02]  /*a0a00*/  LOP3.LUT R13, R11, 0xffff, RZ, 0xc0, !PT ;  /* 0x0000ffff0b0d7812 */ /* 0x000fe400078ec0ff */
[----:B------:R-:W-:Y:S02]  /*a0a10*/  LOP3.LUT R11, R8, 0xffff, RZ, 0xc0, !PT ;  /* 0x0000ffff080b7812 */ /* 0x000fe400078ec0ff */
[----:B------:R-:W-:Y:S02]  /*a0a20*/  PRMT R13, R5, 0x3340, R13 ;  /* 0x00003340050d7816 */ /* 0x000fe4000000000d */
[----:B------:R-:W-:Y:S02]  /*a0a30*/  LOP3.LUT R8, R53, 0xffff, RZ, 0xc0, !PT ;  /* 0x0000ffff35087812 */ /* 0x000fe400078ec0ff */
[----:B------:R-:W4:Y:S04]  /*a0a40*/  LDL.LU R53, [R1+0x3284] ;  /* 0x0032840001357983 */ /* 0x000f280000300800 */
[----:B------:R-:W4:Y:S04]  /*a0a50*/  LDL.LU R5, [R1+0x3280] ;  /* 0x0032800001057983 */ /* 0x000f280000300800 */
[----:B------:R0:W-:Y:S04]  /*a0a60*/  STL [R1+0xb98], R13 ;  /* 0x000b980d01007387 */ /* 0x0001e80000100800 */
[----:B0-----:R-:W4:Y:S01]  /*a0a70*/  LDL.LU R13, [R1+0x2c4c] ;  /* 0x002c4c00010d7983 */ /* 0x001f220000300800 */
[----:B------:R-:W-:-:S02]  /*a0a80*/  LOP3.LUT R12, R12, 0xffff, RZ, 0xc0, !PT ;  /* 0x0000ffff0c0c7812 */ /* 0x000fc400078ec0ff */
[----:B------:R-:W-:Y:S02]  /*a0a90*/  LOP3.LUT R10, R10, 0xffff, RZ, 0xc0, !PT ;  /* 0x0000ffff0a0a7812 */ /* 0x000fe400078ec0ff */
[----:B------:R-:W-:Y:S02]  /*a0aa0*/  LOP3.LUT R9, R9, 0xffff, RZ, 0xc0, !PT ;  /* 0x0000ffff09097812 */ /* 0x000fe400078ec0ff */
[----:B------:R-:W-:Y:S02]  /*a0ab0*/  PRMT R12, R44, 0x3340, R12 ;  /* 0x000033402c0c7816 */ /* 0x000fe4000000000c */
[----:B------:R-:W-:Y:S01]  /*a0ac0*/  PRMT R10, R11, 0x3340, R10 ;  /* 0x000033400b0a7816 */ /* 0x000fe2000000000a */
[----:B------:R-:W4:Y:S01]  /*a0ad0*/  LDL.LU R44, [R1+0x327c] ;  /* 0x00327c00012c7983 */ /* 0x000f220000300800 */
[----:B------:R-:W-:-:S03]  /*a0ae0*/  PRMT R8, R9, 0x3340, R8 ;  /* 0x0000334009087816 */ /* 0x000fc60000000008 */
[----:B------:R2:W-:Y:S04]  /*a0af0*/  STL [R1+0xb94], R12 ;  /* 0x000b940c01007387 */ /* 0x0005e80000100800 */
[----:B------:R4:W-:Y:S04]  /*a0b00*/  STL [R1+0xb90], R10 ;  /* 0x000b900a01007387 */ /* 0x0009e80000100800 */
[----:B------:R0:W-:Y:S01]  /*a0b10*/  STL [R1+0xb8c], R8 ;  /* 0x000b8c0801007387 */ /* 0x0001e20000100800 */
[----:B------:R-:W-:Y:S02]  /*a0b20*/  LOP3.LUT R15, R15, 0xffff, RZ, 0xc0, !PT ;  /* 0x0000ffff0f0f7812 */ /* 0x000fe400078ec0ff */
[----:B------:R-:W-:-:S02]  /*a0b30*/  LOP3.LUT R14, R14, 0xffff, RZ, 0xc0, !PT ;  /* 0x0000ffff0e0e7812 */ /* 0x000fc400078ec0ff */
[----:B--2---:R-:W-:Y:S02]  /*a0b40*/  LOP3.LUT R12, R42, 0xffff, RZ, 0xc0, !PT ;  /* 0x0000ffff2a0c7812 */ /* 0x004fe400078ec0ff */
[----:B---3--:R-:W-:Y:S02]  /*a0b50*/  LOP3.LUT R11, R52, 0xffff, RZ, 0xc0, !PT ;  /* 0x0000ffff340b7812 */ /* 0x008fe400078ec0ff */
[----:B----4-:R-:W-:Y:S02]  /*a0b60*/  LOP3.LUT R10, R46, 0xffff, RZ, 0xc0, !PT ;  /* 0x0000ffff2e0a7812 */ /* 0x010fe400078ec0ff */
[----:B0-----:R-:W-:Y:S02]  /*a0b70*/  LOP3.LUT R8, R47, 0xffff, RZ, 0xc0, !PT ;  /* 0x0000ffff2f087812 */ /* 0x001fe400078ec0ff */
[----:B------:R-:W-:Y:S02]  /*a0b80*/  LOP3.LUT R9, R5, 0xffff, RZ, 0xc0, !PT ;  /* 0x0000ffff05097812 */ /* 0x000fe400078ec0ff */
[----:B------:R-:W2:Y:S04]  /*a0b90*/  LDL.LU R5, [R1+0x3278] ;  /* 0x0032780001057983 */ /* 0x000ea80000300800 */
[----:B------:R-:W3:Y:S04]  /*a0ba0*/  LDL.LU R42, [R1+0x2c58] ;  /* 0x002c5800012a7983 */ /* 0x000ee80000300800 */
[----:B------:R-:W4:Y:S01]  /*a0bb0*/  LDL.LU R52, [R1+0x2c50] ;  /* 0x002c500001347983 */ /* 0x000f220000300800 */
[----:B------:R-:W-:-:S03]  /*a0bc0*/  LOP3.LUT R13, R13, 0xffff, RZ, 0xc0, !PT ;  /* 0x0000ffff0d0d7812 */ /* 0x000fc600078ec0ff */
[----:B------:R-:W4:Y:S01]  /*a0bd0*/  LDL.LU R46, [R1+0x2be0] ;  /* 0x002be000012e7983 */ /* 0x000f220000300800 */
[----:B------:R-:W-:Y:S02]  /*a0be0*/  SHF.R.U32.HI R47, RZ, 0x8, R13 ;  /* 0x00000008ff2f7819 */ /* 0x000fe4000001160d */
[----:B------:R-:W-:-:S05]  /*a0bf0*/  PRMT R13, R13, 0x3340, R9 ;  /* 0x000033400d0d7816 */ /* 0x000fca0000000009 */
[----:B------:R0:W-:Y:S02]  /*a0c00*/  STL [R1+0xcec], R13 ;  /* 0x000cec0d01007387 */ /* 0x0001e40000100800 */
[----:B0-----:R-:W-:Y:S01]  /*a0c10*/  IMAD.MOV.U32 R13, RZ, RZ, R47 ;  /* 0x000000ffff0d7224 */ /* 0x001fe200078e002f */
[----:B------:R-:W-:Y:S02]  /*a0c20*/  SHF.R.U32.HI R47, RZ, 0x8, R9 ;  /* 0x00000008ff2f7819 */ /* 0x000fe40000011609 */
[----:B------:R-:W-:Y:S02]  /*a0c30*/  SHF.R.U32.HI R9, RZ, 0x8, R12 ;  /* 0x00000008ff097819 */ /* 0x000fe4000001160c */
[----:B------:R-:W-:-:S05]  /*a0c40*/  PRMT R12, R12, 0x3340, R8 ;  /* 0x000033400c0c7816 */ /* 0x000fca0000000008 */
[----:B------:R0:W-:Y:S02]  /*a0c50*/  STL [R1+0xcf8], R12 ;  /* 0x000cf80c01007387 */ /* 0x0001e40000100800 */
[----:B0-----:R-:W-:Y:S02]  /*a0c60*/  SHF.R.U32.HI R12, RZ, 0x8, R11 ;  /* 0x00000008ff0c7819 */ /* 0x001fe4000001160b */
[----:B------:R-:W-:-:S05]  /*a0c70*/  PRMT R11, R11, 0x3340, R15 ;  /* 0x000033400b0b7816 */ /* 0x000fca000000000f */
[----:B------:R0:W-:Y:S02]  /*a0c80*/  STL [R1+0xcf4], R11 ;  /* 0x000cf40b01007387 */ /* 0x0001e40000100800 */
[----:B0-----:R-:W-:Y:S01]  /*a0c90*/  SHF.R.U32.HI R11, RZ, 0x8, R15 ;  /* 0x00000008ff0b7819 */ /* 0x001fe2000001160f */
[----:B------:R-:W-:Y:S01]  /*a0ca0*/  IMAD.MOV.U32 R15, RZ, RZ, R13 ;  /* 0x000000ffff0f7224 */ /* 0x000fe200078e000d */
[----:B------:R-:W-:Y:S02]  /*a0cb0*/  SHF.R.U32.HI R13, RZ, 0x8, R10 ;  /* 0x00000008ff0d7819 */ /* 0x000fe4000001160a */
[----:B------:R-:W-:Y:S02]  /*a0cc0*/  PRMT R10, R10, 0x3340, R14 ;  /* 0x000033400a0a7816 */ /* 0x000fe4000000000e */
[----:B------:R-:W-:-:S03]  /*a0cd0*/  SHF.R.U32.HI R8, RZ, 0x8, R8 ;  /* 0x00000008ff087819 */ /* 0x000fc60000011608 */
[----:B------:R0:W-:Y:S02]  /*a0ce0*/  STL [R1+0xcf0], R10 ;  /* 0x000cf00a01007387 */ /* 0x0001e40000100800 */
[----:B0-----:R-:W-:Y:S01]  /*a0cf0*/  SHF.R.U32.HI R10, RZ, 0x8, R14 ;  /* 0x00000008ff0a7819 */ /* 0x001fe2000001160e */
[----:B------:R-:W-:Y:S01]  /*a0d00*/  IMAD.MOV.U32 R14, RZ, RZ, R15 ;  /* 0x000000ffff0e7224 */ /* 0x000fe200078e000f */
[----:B------:R-:W-:-:S03]  /*a0d10*/  LOP3.LUT R15, R9, 0xffff, RZ, 0xc0, !PT ;  /* 0x0000ffff090f7812 */ /* 0x000fc600078ec0ff */
[----:B------:R-:W-:Y:S01]  /*a0d20*/  IMAD.MOV.U32 R9, RZ, RZ, R14 ;  /* 0x000000ffff097224 */ /* 0x000fe200078e000e */
[----:B------:R-:W-:Y:S02]  /*a0d30*/  LOP3.LUT R14, R8, 0xffff, RZ, 0xc0, !PT ;  /* 0x0000ffff080e7812 */ /* 0x000fe400078ec0ff */
[----:B------:R-:W-:Y:S02]  /*a0d40*/  LOP3.LUT R8, R47, 0xffff, RZ, 0xc0, !PT ;  /* 0x0000ffff2f087812 */ /* 0x000fe400078ec0ff */
[----:B------:R-:W4:Y:S01]  /*a0d50*/  LDL.LU R47, [R1+0x3274] ;  /* 0x00327400012f7983 */ /* 0x000f220000300800 */
[----:B------:R-:W-:-:S03]  /*a0d60*/  PRMT R15, R15, 0x3340, R14 ;  /* 0x000033400f0f7816 */ /* 0x000fc6000000000e */
[----:B------:R-:W4:Y:S01]  /*a0d70*/  LDL.LU R14, [R1+0x2c5c] ;  /* 0x002c5c00010e7983 */ /* 0x000f220000300800 */
[----:B------:R-:W-:Y:S02]  /*a0d80*/  LOP3.LUT R12, R12, 0xffff, RZ, 0xc0, !PT ;  /* 0x0000ffff0c0c7812 */ /* 0x000fe400078ec0ff */
[----:B------:R-:W-:Y:S02]  /*a0d90*/  LOP3.LUT R11, R11, 0xffff, RZ, 0xc0, !PT ;  /* 0x0000ffff0b0b7812 */ /* 0x000fe400078ec0ff */
[----:B------:R-:W-:Y:S02]  /*a0da0*/  LOP3.LUT R13, R13, 0xffff, RZ, 0xc0, !PT ;  /* 0x0000ffff0d0d7812 */ /* 0x000fe400078ec0ff */
[----:B------:R-:W-:Y:S02]  /*a0db0*/  LOP3.LUT R10, R10, 0xffff, RZ, 0xc0, !PT ;  /* 0x0000ffff0a0a7812 */ /* 0x000fe400078ec0ff */
[----:B------:R-:W-:Y:S02]  /*a0dc0*/  LOP3.LUT R9, R9, 0xffff, RZ, 0xc0, !PT ;  /* 0x0000ffff09097812 */ /* 0x000fe400078ec0ff */
[----:B------:R-:W-:-:S02]  /*a0dd0*/  PRMT R11, R12, 0x3340, R11 ;  /* 0x000033400c0b7816 */ /* 0x000fc4000000000b */
[----:B------:R-:W-:Y:S01]  /*a0de0*/  PRMT R10, R13, 0x3340, R10 ;  /* 0x000033400d0a7816 */ /* 0x000fe2000000000a */
[----:B------:R-:W-:Y:S01]  /*a0df0*/  STL [R1+0xb88], R15 ;  /* 0x000b880f01007387 */ /* 0x000fe20000100800 */
[----:B------:R-:W-:-:S03]  /*a0e00*/  PRMT R8, R9, 0x3340, R8 ;  /* 0x0000334009087816 */ /* 0x000fc60000000008 */
[----:B------:R-:W-:Y:S04]  /*a0e10*/  STL [R1+0xb84], R11 ;  /* 0x000b840b01007387 */ /* 0x000fe80000100800 */
[----:B------:R-:W-:Y:S04]  /*a0e20*/  STL [R1+0xb80], R10 ;  /* 0x000b800a01007387 */ /* 0x000fe80000100800 */
[----:B------:R0:W-:Y:S01]  /*a0e30*/  STL [R1+0xb7c], R8 ;  /* 0x000b7c0801007387 */ /* 0x0001e20000100800 */
[----:B------:R-:W-:Y:S02]  /*a0e40*/  LOP3.LUT R9, R44, 0xffff, RZ, 0xc0, !PT ;  /* 0x0000ffff2c097812 */ /* 0x000fe400078ec0ff */
[----:B0-----:R-:W-:-:S02]  /*a0e50*/  LOP3.LUT R8, R53, 0xffff, RZ, 0xc0, !PT ;  /* 0x0000ffff35087812 */ /* 0x001fc400078ec0ff */
[----:B------:R-:W-:Y:S02]  /*a0e60*/  LOP3.LUT R16, R16, 0xffff, RZ, 0xc0, !PT ;  /* 0x0000ffff10107812 */ /* 0x000fe400078ec0ff */
[----:B--2---:R-:W-:Y:S02]  /*a0e70*/  LOP3.LUT R10, R5, 0xffff, RZ, 0xc0, !PT ;  /* 0x0000ffff050a7812 */ /* 0x004fe400078ec0ff */
[----:B------:R-:W2:Y:S01]  /*a0e80*/  LDL.LU R5, [R1+0x3270] ;  /* 0x0032700001057983 */ /* 0x000ea20000300800 */
[----:B---3--:R-:W-:-:S03]  /*a0e90*/  LOP3.LUT R13, R42, 0xffff, RZ, 0xc0, !PT ;  /* 0x0000ffff2a0d7812 */ /* 0x008fc600078ec0ff */
[----:B------:R-:W3:Y:S01]  /*a0ea0*/  LDL.LU R42, [R1+0x2c68] ;  /* 0x002c6800012a7983 */ /* 0x000ee20000300800 */
[----:B----4-:R-:W-:-:S03]  /*a0eb0*/  LOP3.LUT R12, R52, 0xffff, RZ, 0xc0, !PT ;  /* 0x0000ffff340c7812 */ /* 0x010fc600078ec0ff */
[----:B------:R-:W4:Y:S01]  /*a0ec0*/  LDL.LU R52, [R1+0x2be8] ;  /* 0x002be80001347983 */ /* 0x000f220000300800 */
[----:B------:R-:W-:Y:S02]  /*a0ed0*/  SHF.R.U32.HI R15, RZ, 0x8, R10 ;  /* 0x00000008ff0f7819 */ /* 0x000fe4000001160a */
[----:B------:R-:W-:Y:S02]  /*a0ee0*/  LOP3.LUT R11, R46, 0xffff, RZ, 0xc0, !PT ;  /* 0x0000ffff2e0b7812 */ /* 0x000fe400078ec0ff */
[----:B------:R-:W4:Y:S04]  /*a0ef0*/  LDL.LU R46, [R1+0x2be4] ;  /* 0x002be400012e7983 */ /* 0x000f280000300800 */
[----:B------:R-:W4:Y:S01]  /*a0f00*/  LDL.LU R44, [R1+0x326c] ;  /* 0x00326c00012c7983 */ /* 0x000f220000300800 */
[----:B------:R-:W-:-:S04]  /*a0f10*/  LOP3.LUT R14, R14, 0xffff, RZ, 0xc0, !PT ;  /* 0x0000ffff0e0e7812 */ /* 0x000fc800078ec0ff */
[----:B------:R-:W-:Y:S02]  /*a0f20*/  SHF.R.U32.HI R53, RZ, 0x8, R14 ;  /* 0x00000008ff357819 */ /* 0x000fe4000001160e */
[----:B------:R-:W-:Y:S02]  /*a0f30*/  PRMT R14, R14, 0x3340, R10 ;  /* 0x000033400e0e7816 */ /* 0x000fe4000000000a */
[----:B------:R-:W-:-:S03]  /*a0f40*/  SHF.R.U32.HI R10, RZ, 0x8, R13 ;  /* 0x00000008ff0a7819 */ /* 0x000fc6000001160d */
[----:B------:R0:W-:Y:S02]  /*a0f50*/  STL [R1+0xce0], R14 ;  /* 0x000ce00e01007387 */ /* 0x0001e40000100800 */
[--C-:B0-----:R-:W-:Y:S02]  /*a0f60*/  PRMT R14, R13, 0x3340, R9.reuse ;  /* 0x000033400d0e7816 */ /* 0x101fe40000000009 */
[----:B------:R-:W-:Y:S01]  /*a0f70*/  SHF.R.U32.HI R13, RZ, 0x8, R9 ;  /* 0x00000008ff0d7819 */ /* 0x000fe20000011609 */
[----:B------:R-:W-:Y:S01]  /*a0f80*/  IMAD.MOV.U32 R9, RZ, RZ, R15 ;  /* 0x000000ffff097224 */ /* 0x000fe200078e000f */
[----:B------:R-:W-:Y:S02]  /*a0f90*/  SHF.R.U32.HI R15, RZ, 0x8, R12 ;  /* 0x00000008ff0f7819 */ /* 0x000fe4000001160c */
[--C-:B------:R-:W-:Y:S01]  /*a0fa0*/  PRMT R12, R12, 0x3340, R8.reuse ;  /* 0x000033400c0c7816 */ /* 0x100fe20000000008 */
[----:B------:R0:W-:Y:S04]  /*a0fb0*/  STL [R1+0xcdc], R14 ;  /* 0x000cdc0e01007387 */ /* 0x0001e80000100800 */
[----:B------:R1:W-:Y:S01]  /*a0fc0*/  STL [R1+0xce8], R12 ;  /* 0x000ce80c01007387 */ /* 0x0003e20000100800 */
[----:B0-----:R-:W-:Y:S01]  /*a0fd0*/  SHF.R.U32.HI R14, RZ, 0x8, R8 ;  /* 0x00000008ff0e7819 */ /* 0x001fe20000011608 */
[----:B------:R-:W-:Y:S01]  /*a0fe0*/  IMAD.MOV.U32 R8, RZ, RZ, R13 ;  /* 0x000000ffff087224 */ /* 0x000fe200078e000d */
[----:B------:R-:W-:-:S02]  /*a0ff0*/  SHF.R.U32.HI R13, RZ, 0x8, R11 ;  /* 0x00000008ff0d7819 */ /* 0x000fc4000001160b */
[--C-:B------:R-:W-:Y:S02]  /*a1000*/  PRMT R11, R11, 0x3340, R16.reuse ;  /* 0x000033400b0b7816 */ /* 0x100fe40000000010 */
[----:B-1----:R-:W-:Y:S02]  /*a1010*/  SHF.R.U32.HI R12, RZ, 0x8, R16 ;  /* 0x00000008ff0c7819 */ /* 0x002fe40000011610 */
[----:B------:R-:W4:Y:S01]  /*a1020*/  LDL.LU R16, [R1+0x2c6c] ;  /* 0x002c6c0001107983 */ /* 0x000f220000300800 */
[----:B------:R-:W-:Y:S02]  /*a1030*/  LOP3.LUT R15, R15, 0xffff, RZ, 0xc0, !PT ;  /* 0x0000ffff0f0f7812 */ /* 0x000fe400078ec0ff */
[----:B------:R-:W-:Y:S01]  /*a1040*/  LOP3.LUT R14, R14, 0xffff, RZ, 0xc0, !PT ;  /* 0x0000ffff0e0e7812 */ /* 0x000fe200078ec0ff */
[----:B------:R0:W-:Y:S01]  /*a1050*/  STL [R1+0xce4], R11 ;  /* 0x000ce40b01007387 */ /* 0x0001e20000100800 */
[----:B------:R-:W-:Y:S02]  /*a1060*/  LOP3.LUT R13, R13, 0xffff, RZ, 0xc0, !PT ;  /* 0x0000ffff0d0d7812 */ /* 0x000fe400078ec0ff */
[----:B------:R-:W-:-:S02]  /*a1070*/  LOP3.LUT R12, R12, 0xffff, RZ, 0xc0, !PT ;  /* 0x0000ffff0c0c7812 */ /* 0x000fc400078ec0ff */
[----:B------:R-:W-:Y:S02]  /*a1080*/  LOP3.LUT R9, R9, 0xffff, RZ, 0xc0, !PT ;  /* 0x0000ffff09097812 */ /* 0x000fe400078ec0ff */
[----:B------:R-:W-:Y:S02]  /*a1090*/  PRMT R14, R15, 0x3340, R14 ;  /* 0x000033400f0e7816 */ /* 0x000fe4000000000e */
[----:B0-----:R-:W-:Y:S02]  /*a10a0*/  LOP3.LUT R11, R10, 0xffff, RZ, 0xc0, !PT ;  /* 0x0000ffff0a0b7812 */ /* 0x001fe400078ec0ff */
[----:B------:R-:W-:Y:S02]  /*a10b0*/  LOP3.LUT R10, R53, 0xffff, RZ, 0xc0, !PT ;  /* 0x0000ffff350a7812 */ /* 0x000fe400078ec0ff */
[----:B------:R-:W-:Y:S01]  /*a10c0*/  PRMT R12, R13, 0x3340, R12 ;  /* 0x000033400d0c7816 */ /* 0x000fe2000000000c */
[----:B------:R-:W4:Y:S01]  /*a10d0*/  LDL.LU R53, [R1+0x3268] ;  /* 0x0032680001357983 */ /* 0x000f220000300800 */
[----:B------:R-:W-:-:S02]  /*a10e0*/  LOP3.LUT R8, R8, 0xffff, RZ, 0xc0, !PT ;  /* 0x0000ffff08087812 */ /* 0x000fc400078ec0ff */
        /* <DEDUP_REMOVED lines=8> */
[----:B--2---:R-:W-:Y:S02]  /*a1170*/  LOP3.LUT R9, R5, 0xffff, RZ, 0xc0, !PT ;  /* 0x0000ffff05097812 */ /* 0x004fe400078ec0ff */
[----:B------:R-:W2:Y:S01]  /*a1180*/  LDL.LU R5, [R1+0x3264] ;  /* 0x0032640001057983 */ /* 0x000ea20000300800 */
[----:B---3--:R-:W-:-:S03]  /*a1190*/  LOP3.LUT R12, R42, 0xffff, RZ, 0xc0, !PT ;  /* 0x0000ffff2a0c7812 */ /* 0x008fc600078ec0ff */
[----:B------:R-:W3:Y:S01]  /*a11a0*/  LDL.LU R42, [R1+0x2c74] ;  /* 0x002c7400012a7983 */ /* 0x000ee20000300800 */
[----:B----4-:R-:W-:-:S03]  /*a11b0*/  LOP3.LUT R11, R52, 0xffff, RZ, 0xc0, !PT ;  /* 0x0000ffff340b7812 */ /* 0x010fc600078ec0ff */
[----:B------:R-:W4:Y:S01]  /*a11c0*/  LDL.LU R52, [R1+0x2bf0] ;  /* 0x002bf00001347983 */ /* 0x000f220000300800 */
[----:B------:R-:W-:-:S03]  /*a11d0*/  LOP3.LUT R10, R46, 0xffff, RZ, 0xc0, !PT ;  /* 0x0000ffff2e0a7812 */ /* 0x000fc600078ec0ff */
[----:B------:R-:W2:Y:S04]  /*a11e0*/  LDL.LU R46, [R1+0x2bec] ;  /* 0x002bec00012e7983 */ /* 0x000ea80000300800 */
[----:B------:R-:W2:Y:S01]  /*a11f0*/  LDL.LU R47, [R1+0x3260] ;  /* 0x00326000012f7983 */ /* 0x000ea20000300800 */
[----:B------:R-:W-:-:S04]  /*a1200*/  LOP3.LUT R13, R16, 0xffff, RZ, 0xc0, !PT ;  /* 0x0000ffff100d7812 */ /* 0x000fc800078ec0ff */
[----:B------:R-:W-:Y:S02]  /*a1210*/  SHF.R.U32.HI R14, RZ, 0x8, R13 ;  /* 0x00000008ff0e7819 */ /* 0x000fe4000001160d */
[--C-:B------:R-:W-:Y:S02]  /*a1220*/  PRMT R13, R13, 0x3340, R9.reuse ;  /* 0x000033400d0d7816 */ /* 0x100fe40000000009 */
[----:B------:R-:W-:Y:S02]  /*a1230*/  SHF.R.U32.HI R16, RZ, 0x8, R9 ;  /* 0x00000008ff107819 */ /* 0x000fe40000011609 */
[----:B------:R-:W-:Y:S01]  /*a1240*/  SHF.R.U32.HI R9, RZ, 0x8, R12 ;  /* 0x00000008ff097819 */ /* 0x000fe2000001160c */
[----:B------:R0:W-:Y:S02]  /*a1250*/  STL [R1+0xcd0], R13 ;  /* 0x000cd00d01007387 */ /* 0x0001e40000100800 */
[----:B0-----:R-:W-:Y:S01]  /*a1260*/  PRMT R13, R12, 0x3340, R8 ;  /* 0x000033400c0d7816 */ /* 0x001fe20000000008 */
[----:B------:R-:W-:Y:S01]  /*a1270*/  IMAD.MOV.U32 R12, RZ, RZ, R14 ;  /* 0x000000ffff0c7224 */ /* 0x000fe200078e000e */
[----:B------:R-:W-:-:S02]  /*a1280*/  SHF.R.U32.HI R14, RZ, 0x8, R11 ;  /* 0x00000008ff0e7819 */ /* 0x000fc4000001160b */
[--C-:B------:R-:W-:Y:S01]  /*a1290*/  PRMT R11, R11, 0x3340, R18.reuse ;  /* 0x000033400b0b7816 */ /* 0x100fe20000000012 */
[----:B------:R0:W-:Y:S04]  /*a12a0*/  STL [R1+0xccc], R13 ;  /* 0x000ccc0d01007387 */ /* 0x0001e80000100800 */
[----:B------:R1:W-:Y:S01]  /*a12b0*/  STL [R1+0xcd8], R11 ;  /* 0x000cd80b01007387 */ /* 0x0003e20000100800 */
[----:B0-----:R-:W-:-:S03]  /*a12c0*/  SHF.R.U32.HI R13, RZ, 0x8, R18 ;  /* 0x00000008ff0d7819 */ /* 0x001fc60000011612 */
[----:B------:R-:W2:Y:S01]  /*a12d0*/  LDL.LU R18, [R1+0x2c78] ;  /* 0x002c780001127983 */ /* 0x000ea20000300800 */
[----:B------:R-:W-:Y:S02]  /*a12e0*/  LOP3.LUT R17, R17, 0xffff, RZ, 0xc0, !PT ;  /* 0x0000ffff11117812 */ /* 0x000fe400078ec0ff */
[----:B------:R-:W-:Y:S02]  /*a12f0*/  SHF.R.U32.HI R15, RZ, 0x8, R10 ;  /* 0x00000008ff0f7819 */ /* 0x000fe4000001160a */
[--C-:B-1----:R-:W-:Y:S01]  /*a1300*/  PRMT R11, R10, 0x3340, R17.reuse ;  /* 0x000033400a0b7816 */ /* 0x102fe20000000011 */
[----:B------:R-:W-:Y:S01]  /*a1310*/  IMAD.MOV.U32 R10, RZ, RZ, R12 ;  /* 0x000000ffff0a7224 */ /* 0x000fe200078e000c */
[----:B------:R-:W-:Y:S02]  /*a1320*/  SHF.R.U32.HI R12, RZ, 0x8, R17 ;  /* 0x00000008ff0c7819 */ /* 0x000fe40000011611 */
[----:B------:R-:W-:Y:S01]  /*a1330*/  SHF.R.U32.HI R8, RZ, 0x8, R8 ;  /* 0x00000008ff087819 */ /* 0x000fe20000011608 */
[----:B------:R0:W-:Y:S01]  /*a1340*/  STL [R1+0xcd4], R11 ;  /* 0x000cd40b01007387 */ /* 0x0001e20000100800 */
[----:B------:R-:W-:-:S02]  /*a1350*/  LOP3.LUT R14, R14, 0xffff, RZ, 0xc0, !PT ;  /* 0x0000ffff0e0e7812 */ /* 0x000fc400078ec0ff */
[----:B------:R-:W-:Y:S02]  /*a1360*/  LOP3.LUT R13, R13, 0xffff, RZ, 0xc0, !PT ;  /* 0x0000ffff0d0d7812 */ /* 0x000fe400078ec0ff */
[----:B------:R-:W-:Y:S02]  /*a1370*/  LOP3.LUT R15, R15, 0xffff, RZ, 0xc0, !PT ;  /* 0x0000ffff0f0f7812 */ /* 0x000fe400078ec0ff */
[----:B------:R-:W-:Y:S02]  /*a1380*/  LOP3.LUT R12, R12, 0xffff, RZ, 0xc0, !PT ;  /* 0x0000ffff0c0c7812 */ /* 0x000fe400078ec0ff */
[----:B------:R-:W-:Y:S02]  /*a1390*/  LOP3.LUT R10, R10, 0xffff, RZ, 0xc0, !PT ;  /* 0x0000ffff0a0a7812 */ /* 0x000fe400078ec0ff */
[----:B0-----:R-:W-:Y:S02]  /*a13a0*/  LOP3.LUT R11, R9, 0xffff, RZ, 0xc0, !PT ;  /* 0x0000ffff090b7812 */ /* 0x001fe400078ec0ff */
[----:B------:R-:W-:-:S02]  /*a13b0*/  LOP3.LUT R9, R16, 0xffff, RZ, 0xc0, !PT ;  /* 0x0000ffff10097812 */ /* 0x000fc400078ec0ff */
[----:B------:R-:W-:Y:S02]  /*a13c0*/  LOP3.LUT R8, R8, 0xffff, RZ, 0xc0, !PT ;  /* 0x0000ffff08087812 */ /* 0x000fe400078ec0ff */
[----:B------:R-:W-:Y:S02]  /*a13d0*/  PRMT R13, R14, 0x3340, R13 ;  /* 0x000033400e0d7816 */ /* 0x000fe4000000000d */
[----:B------:R-:W-:Y:S02]  /*a13e0*/  PRMT R12, R15, 0x3340, R12 ;  /* 0x000033400f0c7816 */ /* 0x000fe4000000000c */
[----:B------:R-:W-:Y:S02]  /*a13f0*/  PRMT R9, R10, 0x3340, R9 ;  /* 0x000033400a097816 */ /* 0x000fe40000000009 */
[----:B------:R-:W-:Y:S01]  /*a1400*/  PRMT R8, R11, 0x3340, R8 ;  /* 0x000033400b087816 */ /* 0x000fe20000000008 */
[----:B------:R-:W-:Y:S04]  /*a1410*/  STL [R1+0xb68], R13 ;  /* 0x000b680d01007387 */ /* 0x000fe80000100800 */
[----:B------:R-:W-:Y:S04]  /*a1420*/  STL [R1+0xb64], R12 ;  /* 0x000b640c01007387 */ /* 0x000fe80000100800 */
[----:B------:R0:W-:Y:S04]  /*a1430*/  STL [R1+0xb60], R9 ;  /* 0x000b600901007387 */ /* 0x0001e80000100800 */
[----:B------:R1:W-:Y:S01]  /*a1440*/  STL [R1+0xb5c], R8 ;  /* 0x000b5c0801007387 */ /* 0x0003e20000100800 */
[----:B------:R-:W-:-:S02]  /*a1450*/  LOP3.LUT R19, R19, 0xffff, RZ, 0xc0, !PT ;  /* 0x0000ffff13137812 */ /* 0x000fc400078ec0ff */
[----:B0-----:R-:W-:Y:S02]  /*a1460*/  LOP3.LUT R9, R53, 0xffff, RZ, 0xc0, !PT ;  /* 0x0000ffff35097812 */ /* 0x001fe400078ec0ff */
[----:B------:R-:W2:Y:S01]  /*a1470*/  LDL.LU R53, [R1+0x325c] ;  /* 0x00325c0001357983 */ /* 0x000ea20000300800 */
[----:B-1----:R-:W-:Y:S02]  /*a1480*/  LOP3.LUT R8, R44, 0xffff, RZ, 0xc0, !PT ;  /* 0x0000ffff2c087812 */ /* 0x002fe400078ec0ff */
[----:B------:R-:W-:Y:S02]  /*a1490*/  SHF.R.U32.HI R17, RZ, 0x8, R9 ;  /* 0x00000008ff117819 */ /* 0x000fe40000011609 */
[----:B------:R-:W-:Y:S02]  /*a14a0*/  SHF.R.U32.HI R16, RZ, 0x8, R8 ;  /* 0x00000008ff107819 */ /* 0x000fe40000011608 */
[----:B---3--:R-:W-:Y:S02]  /*a14b0*/  LOP3.LUT R12, R42, 0xffff, RZ, 0xc0, !PT ;  /* 0x0000ffff2a0c7812 */ /* 0x008fe400078ec0ff */
[----:B------:R-:W3:Y:S01]  /*a14c0*/  LDL.LU R42, [R1+0x2c84] ;  /* 0x002c8400012a7983 */ /* 0x000ee20000300800 */
[----:B----4-:R-:W-:-:S03]  /*a14d0*/  LOP3.LUT R11, R52, 0xffff, RZ, 0xc0, !PT ;  /* 0x0000ffff340b7812 */ /* 0x010fc600078ec0ff */
[----:B------:R-:W4:Y:S01]  /*a14e0*/  LDL.LU R52, [R1+0x2bf8] ;  /* 0x002bf80001347983 */ /* 0x000f220000300800 */
[----:B--2---:R-:W-:-:S03]  /*a14f0*/  LOP3.LUT R10, R46, 0xffff, RZ, 0xc0, !PT ;  /* 0x0000ffff2e0a7812 */ /* 0x004fc600078ec0ff */
[----:B------:R-:W2:Y:S04]  /*a1500*/  LDL.LU R46, [R1+0x2bf4] ;  /* 0x002bf400012e7983 */ /* 0x000ea80000300800 */
[----:B------:R-:W2:Y:S01]  /*a1510*/  LDL.LU R44, [R1+0x3258] ;  /* 0x00325800012c7983 */ /* 0x000ea20000300800 */
[----:B------:R-:W-:-:S04]  /*a1520*/  LOP3.LUT R13, R18, 0xffff, RZ, 0xc0, !PT ;  /* 0x0000ffff120d7812 */ /* 0x000fc800078ec0ff */
[----:B------:R-:W-:Y:S02]  /*a1530*/  PRMT R14, R13, 0x3340, R9 ;  /* 0x000033400d0e7816 */ /* 0x000fe40000000009 */
[----:B------:R-:W-:Y:S02]  /*a1540*/  PRMT R9, R12, 0x3340, R8 ;  /* 0x000033400c097816 */ /* 0x000fe40000000008 */
[--C-:B------:R-:W-:Y:S01]  /*a1550*/  PRMT R8, R10, 0x3340, R19.reuse ;  /* 0x000033400a087816 */ /* 0x100fe20000000013 */
[----:B------:R0:W-:Y:S04]  /*a1560*/  STL [R1+0xcc4], R14 ;  /* 0x000cc40e01007387 */ /* 0x0001e80000100800 */
[----:B------:R1:W-:Y:S01]  /*a1570*/  STL [R1+0xcc0], R9 ;  /* 0x000cc00901007387 */ /* 0x0003e20000100800 */
[----:B0-----:R-:W-:-:S03]  /*a1580*/  SHF.R.U32.HI R14, RZ, 0x8, R19 ;  /* 0x00000008ff0e7819 */ /* 0x001fc60000011613 */
[----:B------:R-:W2:Y:S01]  /*a1590*/  LDL.LU R19, [R1+0x2c88] ;  /* 0x002c880001137983 */ /* 0x000ea20000300800 */
[----:B------:R-:W-:Y:S02]  /*a15a0*/  LOP3.LUT R21, R21, 0xffff, RZ, 0xc0, !PT ;  /* 0x0000ffff15157812 */ /* 0x000fe400078ec0ff */
[----:B------:R-:W-:Y:S02]  /*a15b0*/  SHF.R.U32.HI R15, RZ, 0x8, R10 ;  /* 0x00000008ff0f7819 */ /* 0x000fe4000001160a */
[----:B------:R-:W-:Y:S01]  /*a15c0*/  PRMT R10, R11, 0x3340, R21 ;  /* 0x000033400b0a7816 */ /* 0x000fe20000000015 */
[----:B------:R0:W-:Y:S01]  /*a15d0*/  STL [R1+0xcc8], R8 ;  /* 0x000cc80801007387 */ /* 0x0001e20000100800 */
[----:B------:R-:W-:Y:S02]  /*a15e0*/  SHF.R.U32.HI R18, RZ, 0x8, R13 ;  /* 0x00000008ff127819 */ /* 0x000fe4000001160d */
[----:B------:R-:W-:Y:S02]  /*a15f0*/  SHF.R.U32.HI R13, RZ, 0x8, R12 ;  /* 0x00000008ff0d7819 */ /* 0x000fe4000001160c */
[----:B-1----:R-:W-:Y:S01]  /*a1600*/  SHF.R.U32.HI R9, RZ, 0x8, R11 ;  /* 0x00000008ff097819 */ /* 0x002fe2000001160b */
[----:B------:R1:W-:Y:S01]  /*a1610*/  STL [R1+0xcbc], R10 ;  /* 0x000cbc0a01007387 */ /* 0x0003e20000100800 */
[----:B------:R-:W-:-:S02]  /*a1620*/  LOP3.LUT R15, R15, 0xffff, RZ, 0xc0, !PT ;  /* 0x0000ffff0f0f7812 */ /* 0x000fc400078ec0ff */
[----:B------:R-:W-:Y:S02]  /*a1630*/  LOP3.LUT R14, R14, 0xffff, RZ, 0xc0, !PT ;  /* 0x0000ffff0e0e7812 */ /* 0x000fe400078ec0ff */
[----:B0-----:R-:W-:Y:S02]  /*a1640*/  SHF.R.U32.HI R8, RZ, 0x8, R21 ;  /* 0x00000008ff087819 */ /* 0x001fe40000011615 */
[----:B------:R-:W-:Y:S02]  /*a1650*/  LOP3.LUT R12, R18, 0xffff, RZ, 0xc0, !PT ;  /* 0x0000ffff120c7812 */ /* 0x000fe400078ec0ff */
[----:B------:R-:W-:Y:S02]  /*a1660*/  LOP3.LUT R11, R17, 0xffff, RZ, 0xc0, !PT ;  /* 0x0000ffff110b7812 */ /* 0x000fe400078ec0ff */
[----:B------:R-:W-:Y:S02]  /*a1670*/  LOP3.LUT R13, R13, 0xffff, RZ, 0xc0, !PT ;  /* 0x0000ffff0d0d7812 */ /* 0x000fe400078ec0ff */
[----:B-1----:R-:W-:-:S02]  /*a1680*/  LOP3.LUT R10, R16, 0xffff, RZ, 0xc0, !PT ;  /* 0x0000ffff100a7812 */ /* 0x002fc400078ec0ff */
[----:B------:R-:W-:Y:S02]  /*a1690*/  LOP3.LUT R9, R9, 0xffff, RZ, 0xc0, !PT ;  /* 0x0000ffff09097812 */ /* 0x000fe400078ec0ff */
[----:B------:R-:W-:Y:S02]  /*a16a0*/  LOP3.LUT R8, R8, 0xffff, RZ, 0xc0, !PT ;  /* 0x0000ffff08087812 */ /* 0x000fe400078ec0ff */
[----:B------:R-:W-:Y:S02]  /*a16b0*/  PRMT R14, R15, 0x3340, R14 ;  /* 0x000033400f0e7816 */ /* 0x000fe4000000000e */
[----:B------:R-:W-:Y:S02]  /*a16c0*/  PRMT R11, R12, 0x3340, R11 ;  /* 0x000033400c0b7816 */ /* 0x000fe4000000000b */
[----:B------:R-:W-:Y:S02]  /*a16d0*/  PRMT R10, R13, 0x3340, R10 ;  /* 0x000033400d0a7816 */ /* 0x000fe4000000000a */
[----:B------:R-:W-:Y:S01]  /*a16e0*/  PRMT R8, R9, 0x3340, R8 ;  /* 0x0000334009087816 */ /* 0x000fe20000000008 */
[----:B------:R-:W-:Y:S01]  /*a16f0*/  STL [R1+0xb58], R14 ;  /* 0x000b580e01007387 */ /* 0x000fe20000100800 */
[----:B------:R-:W-:-:S03]  /*a1700*/  LOP3.LUT R9, R47, 0xffff, RZ, 0xc0, !PT ;  /* 0x0000ffff2f097812 */ /* 0x000fc600078ec0ff */
[----:B------:R4:W-:Y:S04]  /*a1710*/  STL [R1+0xb54], R11 ;  /* 0x000b540b01007387 */ /* 0x0009e80000100800 */
[----:B------:R2:W-:Y:S04]  /*a1720*/  STL [R1+0xb50], R10 ;  /* 0x000b500a01007387 */ /* 0x0005e80000100800 */
[----:B------:R0:W-:Y:S04]  /*a1730*/  STL [R1+0xb4c], R8 ;  /* 0x000b4c0801007387 */ /* 0x0001e80000100800 */
[----:B------:R-:W2:Y:S01]  /*a1740*/  LDL.LU R47, [R1+0x3254] ;  /* 0x00325400012f7983 */ /* 0x000ea20000300800 */
[----:B---3--:R-:W-:-:S02]  /*a1750*/  LOP3.LUT R12, R42, 0xffff, RZ, 0xc0, !PT ;  /* 0x0000ffff2a0c7812 */ /* 0x008fc400078ec0ff */
[----:B----4-:R-:W-:Y:S02]  /*a1760*/  LOP3.LUT R11, R52, 0xffff, RZ, 0xc0, !PT ;  /* 0x0000ffff340b7812 */ /* 0x010fe400078ec0ff */
[----:B--2---:R-:W-:Y:S02]  /*a1770*/  LOP3.LUT R10, R46, 0xffff, RZ, 0xc0, !PT ;  /* 0x0000ffff2e0a7812 */ /* 0x004fe400078ec0ff */
[----:B------:R-:W-:Y:S02]  /*a1780*/  LOP3.LUT R13, R19, 0xffff, RZ, 0xc0, !PT ;  /* 0x0000ffff130d7812 */ /* 0x000fe400078ec0ff */
[----:B------:R-:W2:Y:S04]  /*a1790*/  LDL.LU R19, [R1+0x2c94] ;  /* 0x002c940001137983 */ /* 0x000ea80000300800 */
[----:B------:R-:W3:Y:S04]  /*a17a0*/  LDL.LU R42, [R1+0x2c90] ;  /* 0x002c9000012a7983 */ /* 0x000ee80000300800 */
[----:B------:R-:W4:Y:S04]  /*a17b0*/  LDL.LU R52, [R1+0x2c10] ;  /* 0x002c100001347983 */ /* 0x000f280000300800 */
[----:B------:R-:W4:Y:S01]  /*a17c0*/  LDL.LU R46, [R1+0x2c0c] ;  /* 0x002c0c00012e7983 */ /* 0x000f220000300800 */
[----:B0-----:R-:W-:-:S02]  /*a17d0*/  LOP3.LUT R8, R5, 0xffff, RZ, 0xc0, !PT ;  /* 0x0000ffff05087812 */ /* 0x001fc400078ec0ff */
[----:B------:R-:W-:Y:S01]  /*a17e0*/  LOP3.LUT R20, R20, 0xffff, RZ, 0xc0, !PT ;  /* 0x0000ffff14147812 */ /* 0x000fe200078ec0ff */
[----:B------:R-:W4:Y:S01]  /*a17f0*/  LDL.LU R5, [R1+0x3250] ;  /* 0x0032500001057983 */ /* 0x000f220000300800 */
[--C-:B------:R-:W-:Y:S02]  /*a1800*/  PRMT R14, R13, 0x3340, R9.reuse ;  /* 0x000033400d0e7816 */ /* 0x100fe40000000009 */
[----:B------:R-:W-:Y:S02]  /*a1810*/  SHF.R.U32.HI R17, RZ, 0x8, R9 ;  /* 0x00000008ff117819 */ /* 0x000fe40000011609 */
[----:B------:R-:W-:Y:S02]  /*a1820*/  LOP3.LUT R22, R22, 0xffff, RZ, 0xc0, !PT ;  /* 0x0000ffff16167812 */ /* 0x000fe400078ec0ff */
[--C-:B------:R-:W-:Y:S02]  /*a1830*/  PRMT R9, R12, 0x3340, R8.reuse ;  /* 0x000033400c097816 */ /* 0x100fe40000000008 */
[----:B------:R-:W-:-:S02]  /*a1840*/  SHF.R.U32.HI R16, RZ, 0x8, R8 ;  /* 0x00000008ff107819 */ /* 0x000fc40000011608 */
[----:B------:R-:W-:Y:S01]  /*a1850*/  PRMT R8, R10, 0x3340, R20 ;  /* 0x000033400a087816 */ /* 0x000fe20000000014 */
[----:B------:R0:W-:Y:S01]  /*a1860*/  STL [R1+0xcb4], R14 ;  /* 0x000cb40e01007387 */ /* 0x0001e20000100800 */
[----:B------:R-:W-:Y:S02]  /*a1870*/  SHF.R.U32.HI R15, RZ, 0x8, R10 ;  /* 0x00000008ff0f7819 */ /* 0x000fe4000001160a */
[----:B------:R-:W-:Y:S01]  /*a1880*/  PRMT R10, R11, 0x3340, R22 ;  /* 0x000033400b0a7816 */ /* 0x000fe20000000016 */
[----:B------:R1:W-:Y:S01]  /*a1890*/  STL [R1+0xcb0], R9 ;  /* 0x000cb00901007387 */ /* 0x0003e20000100800 */
[----:B------:R-:W-:Y:S02]  /*a18a0*/  SHF.R.U32.HI R18, RZ, 0x8, R13 ;  /* 0x00000008ff127819 */ /* 0x000fe4000001160d */
[----:B------:R-:W-:Y:S01]  /*a18b0*/  SHF.R.U32.HI R13, RZ, 0x8, R12 ;  /* 0x00000008ff0d7819 */ /* 0x000fe2000001160c */
[----:B------:R1:W-:Y:S01]  /*a18c0*/  STL [R1+0xcb8], R8 ;  /* 0x000cb80801007387 */ /* 0x0003e20000100800 */
[----:B0-----:R-:W-:-:S02]  /*a18d0*/  SHF.R.U32.HI R14, RZ, 0x8, R20 ;  /* 0x00000008ff0e7819 */ /* 0x001fc40000011614 */
[----:B------:R-:W-:Y:S02]  /*a18e0*/  LOP3.LUT R15, R15, 0xffff, RZ, 0xc0, !PT ;  /* 0x0000ffff0f0f7812 */ /* 0x000fe400078ec0ff */
[----:B-1----:R-:W-:Y:S01]  /*a18f0*/  SHF.R.U32.HI R9, RZ, 0x8, R11 ;  /* 0x00000008ff097819 */ /* 0x002fe2000001160b */
[----:B------:R0:W-:Y:S01]  /*a1900*/  STL [R1+0xcac], R10 ;  /* 0x000cac0a01007387 */ /* 0x0001e20000100800 */
[----:B------:R-:W-:Y:S02]  /*a1910*/  LOP3.LUT R14, R14, 0xffff, RZ, 0xc0, !PT ;  /* 0x0000ffff0e0e7812 */ /* 0x000fe400078ec0ff */
[----:B------:R-:W-:Y:S02]  /*a1920*/  SHF.R.U32.HI R8, RZ, 0x8, R22 ;  /* 0x00000008ff087819 */ /* 0x000fe40000011616 */
[----:B------:R-:W-:Y:S02]  /*a1930*/  LOP3.LUT R12, R18, 0xffff, RZ, 0xc0, !PT ;  /* 0x0000ffff120c7812 */ /* 0x000fe400078ec0ff */
[----:B------:R-:W-:-:S02]  /*a1940*/  LOP3.LUT R11, R17, 0xffff, RZ, 0xc0, !PT ;  /* 0x0000ffff110b7812 */ /* 0x000fc400078ec0ff */
[----:B------:R-:W-:Y:S02]  /*a1950*/  LOP3.LUT R13, R13, 0xffff, RZ, 0xc0, !PT ;  /* 0x0000ffff0d0d7812 */ /* 0x000fe400078ec0ff */
[----:B0-----:R-:W-:Y:S02]  /*a1960*/  LOP3.LUT R10, R16, 0xffff, RZ, 0xc0, !PT ;  /* 0x0000ffff100a7812 */ /* 0x001fe400078ec0ff */
[----:B------:R-:W-:Y:S02]  /*a1970*/  LOP3.LUT R9, R9, 0xffff, RZ, 0xc0, !PT ;  /* 0x0000ffff09097812 */ /* 0x000fe400078ec0ff */
[----:B------:R-:W-:Y:S02]  /*a1980*/  LOP3.LUT R8, R8, 0xffff, RZ, 0xc0, !PT ;  /* 0x0000ffff08087812 */ /* 0x000fe400078ec0ff */
[----:B------:R-:W-:Y:S02]  /*a1990*/  PRMT R14, R15, 0x3340, R14 ;  /* 0x000033400f0e7816 */ /* 0x000fe4000000000e */
[----:B------:R-:W-:-:S02]  /*a19a0*/  PRMT R11, R12, 0x3340, R11 ;  /* 0x000033400c0b7816 */ /* 0x000fc4000000000b */
[----:B------:R-:W-:Y:S02]  /*a19b0*/  PRMT R10, R13, 0x3340, R10 ;  /* 0x000033400d0a7816 */ /* 0x000fe4000000000a */
[----:B------:R-:W-:Y:S01]  /*a19c0*/  PRMT R8, R9, 0x3340, R8 ;  /* 0x0000334009087816 */ /* 0x000fe20000000008 */
[----:B------:R-:W-:Y:S01]  /*a19d0*/  STL [R1+0xb48], R14 ;  /* 0x000b480e01007387 */ /* 0x000fe20000100800 */
[----:B------:R-:W-:-:S03]  /*a19e0*/  LOP3.LUT R9, R44, 0xffff, RZ, 0xc0, !PT ;  /* 0x0000ffff2c097812 */ /* 0x000fc600078ec0ff */
[----:B------:R-:W-:Y:S04]  /*a19f0*/  STL [R1+0xb44], R11 ;  /* 0x000b440b01007387 */ /* 0x000fe80000100800 */
[----:B------:R-:W-:Y:S04]  /*a1a00*/  STL [R1+0xb40], R10 ;  /* 0x000b400a01007387 */ /* 0x000fe80000100800 */
[----:B------:R0:W-:Y:S04]  /*a1a10*/  STL [R1+0xb3c], R8 ;  /* 0x000b3c0801007387 */ /* 0x0001e80000100800 */
[----:B------:R-:W4:Y:S01]  /*a1a20*/  LDL.LU R44, [R1+0x324c] ;  /* 0x00324c00012c7983 */ /* 0x000f220000300800 */
[----:B0-----:R-:W-:-:S03]  /*a1a30*/  LOP3.LUT R8, R53, 0xffff, RZ, 0xc0, !PT ;  /* 0x0000ffff35087812 */ /* 0x001fc600078ec0ff */
[----:B------:R-:W4:Y:S04]  /*a1a40*/  LDL.LU R53, [R1+0x3248] ;  /* 0x0032480001357983 */ /* 0x000f280000300800 */
[----:B------:R-:W4:Y:S01]  /*a1a50*/  LDL.LU R21, [R1+0x2cac] ;  /* 0x002cac0001157983 */ /* 0x000f220000300800 */
[----:B--2---:R-:W-:-:S03]  /*a1a60*/  LOP3.LUT R13, R19, 0xffff, RZ, 0xc0, !PT ;  /* 0x0000ffff130d7812 */ /* 0x004fc600078ec0ff */
[----:B------:R-:W2:Y:S01]  /*a1a70*/  LDL.LU R19, [R1+0x2ca4] ;  /* 0x002ca40001137983 */ /* 0x000ea20000300800 */
[----:B---3--:R-:W-:-:S03]  /*a1a80*/  LOP3.LUT R12, R42, 0xffff, RZ, 0xc0, !PT ;  /* 0x0000ffff2a0c7812 */ /* 0x008fc600078ec0ff */
[----:B------:R-:W3:Y:S01]  /*a1a90*/  LDL.LU R42, [R1+0x2ca0] ;  /* 0x002ca000012a7983 */ /* 0x000ee20000300800 */
[----:B----4-:R-:W-:-:S03]  /*a1aa0*/  LOP3.LUT R11, R52, 0xffff, RZ, 0xc0, !PT ;  /* 0x0000ffff340b7812 */ /* 0x010fc600078ec0ff */
[----:B------:R-:W4:Y:S01]  /*a1ab0*/  LDL.LU R52, [R1+0x2c1c] ;  /* 0x002c1c0001347983 */ /* 0x000f220000300800 */
[----:B------:R-:W-:-:S03]  /*a1ac0*/  LOP3.LUT R10, R46, 0xffff, RZ, 0xc0, !PT ;  /* 0x0000ffff2e0a7812 */ /* 0x000fc600078ec0ff */
[----:B------:R-:W4:Y:S01]  /*a1ad0*/  LDL.LU R46, [R1+0x158] ;  /* 0x00015800012e7983 */ /* 0x000f220000300800 */
[----:B------:R-:W-:Y:S02]  /*a1ae0*/  PRMT R16, R13, 0x3340, R9 ;  /* 0x000033400d107816 */ /* 0x000fe40000000009 */
[----:B------:R-:W-:Y:S02]  /*a1af0*/  LOP3.LUT R24, R24, 0xffff, RZ, 0xc0, !PT ;  /* 0x0000ffff18187812 */ /* 0x000fe400078ec0ff */
[----:B------:R-:W-:Y:S02]  /*a1b00*/  SHF.R.U32.HI R14, RZ, 0x8, R13 ;  /* 0x00000008ff0e7819 */ /* 0x000fe4000001160d */
[----:B------:R-:W-:Y:S02]  /*a1b10*/  SHF.R.U32.HI R13, RZ, 0x8, R9 ;  /* 0x00000008ff0d7819 */ /* 0x000fe40000011609 */
[----:B------:R-:W-:Y:S02]  /*a1b20*/  SHF.R.U32.HI R15, RZ, 0x8, R12 ;  /* 0x00000008ff0f7819 */ /* 0x000fe4000001160c */
[----:B------:R-:W-:Y:S01]  /*a1b30*/  PRMT R9, R12, 0x3340, R8 ;  /* 0x000033400c097816 */ /* 0x000fe20000000008 */
[----:B------:R0:W-:Y:S01]  /*a1b40*/  STL [R1+0xca8], R16 ;  /* 0x000ca81001007387 */ /* 0x0001e20000100800 */
[----:B------:R-:W-:-:S02]  /*a1b50*/  LOP3.LUT R23, R23, 0xffff, RZ, 0xc0, !PT ;  /* 0x0000ffff17177812 */ /* 0x000fc400078ec0ff */
[----:B------:R-:W-:Y:S02]  /*a1b60*/  SHF.R.U32.HI R12, RZ, 0x8, R8 ;  /* 0x00000008ff0c7819 */ /* 0x000fe40000011608 */
[----:B------:R-:W-:Y:S01]  /*a1b70*/  PRMT R8, R11, 0x3340, R24 ;  /* 0x000033400b087816 */ /* 0x000fe20000000018 */
[----:B------:R1:W-:Y:S01]  /*a1b80*/  STL [R1+0xca4], R9 ;  /* 0x000ca40901007387 */ /* 0x0003e20000100800 */
[----:B0-----:R-:W-:Y:S02]  /*a1b90*/  SHF.R.U32.HI R16, RZ, 0x8, R11 ;  /* 0x00000008ff107819 */ /* 0x001fe4000001160b */
[----:B------:R-:W-:Y:S02]  /*a1ba0*/  SHF.R.U32.HI R11, RZ, 0x8, R10 ;  /* 0x00000008ff0b7819 */ /* 0x000fe4000001160a */
[----:B------:R-:W-:Y:S01]  /*a1bb0*/  PRMT R10, R10, 0x3340, R23 ;  /* 0x000033400a0a7816 */ /* 0x000fe20000000017 */
[----:B------:R0:W-:Y:S01]  /*a1bc0*/  STL [R1+0xca0], R8 ;  /* 0x000ca00801007387 */ /* 0x0001e20000100800 */
[----:B-1----:R-:W-:-:S02]  /*a1bd0*/  SHF.R.U32.HI R9, RZ, 0x8, R24 ;  /* 0x00000008ff097819 */ /* 0x002fc40000011618 */
[----:B------:R-:W-:Y:S01]  /*a1be0*/  LOP3.LUT R14, R14, 0xffff, RZ, 0xc0, !PT ;  /* 0x0000ffff0e0e7812 */ /* 0x000fe200078ec0ff */
[----:B------:R1:W-:Y:S01]  /*a1bf0*/  STL [R1+0xc9c], R10 ;  /* 0x000c9c0a01007387 */ /* 0x0003e20000100800 */
[----:B------:R-:W-:Y:S02]  /*a1c00*/  LOP3.LUT R13, R13, 0xffff, RZ, 0xc0, !PT ;  /* 0x0000ffff0d0d7812 */ /* 0x000fe400078ec0ff */
[----:B------:R-:W-:Y:S02]  /*a1c10*/  LOP3.LUT R15, R15, 0xffff, RZ, 0xc0, !PT ;  /* 0x0000ffff0f0f7812 */ /* 0x000fe400078ec0ff */
[----:B0-----:R-:W-:Y:S02]  /*a1c20*/  SHF.R.U32.HI R8, RZ, 0x8, R23 ;  /* 0x00000008ff087819 */ /* 0x001fe40000011617 */
[----:B------:R-:W-:Y:S02]  /*a1c30*/  LOP3.LUT R12, R12, 0xffff, RZ, 0xc0, !PT ;  /* 0x0000ffff0c0c7812 */ /* 0x000fe400078ec0ff */
[----:B-1----:R-:W-:-:S02]  /*a1c40*/  LOP3.LUT R10, R16, 0xffff, RZ, 0xc0, !PT ;  /* 0x0000ffff100a7812 */ /* 0x002fc400078ec0ff */
[----:B------:R-:W-:Y:S02]  /*a1c50*/  LOP3.LUT R9, R9, 0xffff, RZ, 0xc0, !PT ;  /* 0x0000ffff09097812 */ /* 0x000fe400078ec0ff */
[----:B------:R-:W-:Y:S02]  /*a1c60*/  LOP3.LUT R11, R11, 0xffff, RZ, 0xc0, !PT ;  /* 0x0000ffff0b0b7812 */ /* 0x000fe400078ec0ff */
[----:B------:R-:W-:Y:S02]  /*a1c70*/  LOP3.LUT R8, R8, 0xffff, RZ, 0xc0, !PT ;  /* 0x0000ffff08087812 */ /* 0x000fe400078ec0ff */
[----:B------:R-:W-:Y:S02]  /*a1c80*/  PRMT R13, R14, 0x3340, R13 ;  /* 0x000033400e0d7816 */ /* 0x000fe4000000000d */
[----:B------:R-:W-:Y:S02]  /*a1c90*/  PRMT R12, R15, 0x3340, R12 ;  /* 0x000033400f0c7816 */ /* 0x000fe4000000000c */
[----:B------:R-:W-:-:S02]  /*a1ca0*/  PRMT R9, R10, 0x3340, R9 ;  /* 0x000033400a097816 */ /* 0x000fc40000000009 */
[----:B------:R-:W-:Y:S01]  /*a1cb0*/  PRMT R8, R11, 0x3340, R8 ;  /* 0x000033400b087816 */ /* 0x000fe20000000008 */
[----:B------:R-:W-:Y:S04]  /*a1cc0*/  STL [R1+0xb38], R13 ;  /* 0x000b380d01007387 */ /* 0x000fe80000100800 */
[----:B------:R-:W-:Y:S04]  /*a1cd0*/  STL [R1+0xb34], R12 ;  /* 0x000b340c01007387 */ /* 0x000fe80000100800 */
[----:B------:R0:W-:Y:S04]  /*a1ce0*/  STL [R1+0xb30], R9 ;  /* 0x000b300901007387 */ /* 0x0001e80000100800 */
[----:B------:R1:W-:Y:S01]  /*a1cf0*/  STL [R1+0xb2c], R8 ;  /* 0x000b2c0801007387 */ /* 0x0003e20000100800 */
        /* <DEDUP_REMOVED lines=8> */
[----:B------:R-:W4:Y:S04]  /*a1d80*/  LDL.LU R46, [R1+0x2c28] ;  /* 0x002c2800012e7983 */ /* 0x000f280000300800 */
[----:B------:R-:W4:Y:S01]  /*a1d90*/  LDL.LU R5, [R1+0x3244] ;  /* 0x0032440001057983 */ /* 0x000f220000300800 */
[----:B------:R-:W-:Y:S02]  /*a1da0*/  LOP3.LUT R14, R21, 0xffff, RZ, 0xc0, !PT ;  /* 0x0000ffff150e7812 */ /* 0x000fe400078ec0ff */
[----:B-1----:R-:W-:Y:S02]  /*a1db0*/  LOP3.LUT R8, R47, 0xffff, RZ, 0xc0, !PT ;  /* 0x0000ffff2f087812 */ /* 0x002fe400078ec0ff */
[----:B------:R-:W-:Y:S01]  /*a1dc0*/  SHF.R.U32.HI R17, RZ, 0x8, R14 ;  /* 0x00000008ff117819 */ /* 0x000fe2000001160e */
[----:B------:R-:W4:Y:S01]  /*a1dd0*/  LDL.LU R47, [R1+0x3240] ;  /* 0x00324000012f7983 */ /* 0x000f220000300800 */
[----:B------:R-:W-:-:S02]  /*a1de0*/  PRMT R15, R14, 0x3340, R10 ;  /* 0x000033400e0f7816 */ /* 0x000fc4000000000a */
[----:B------:R-:W-:Y:S02]  /*a1df0*/  SHF.R.U32.HI R16, RZ, 0x8, R10 ;  /* 0x00000008ff107819 */ /* 0x000fe4000001160a */
[----:B------:R-:W-:Y:S02]  /*a1e00*/  SHF.R.U32.HI R14, RZ, 0x8, R13 ;  /* 0x00000008ff0e7819 */ /* 0x000fe4000001160d */
[--C-:B------:R-:W-:Y:S02]  /*a1e10*/  PRMT R10, R13, 0x3340, R9.reuse ;  /* 0x000033400d0a7816 */ /* 0x100fe40000000009 */
[----:B------:R-:W-:Y:S02]  /*a1e20*/  SHF.R.U32.HI R13, RZ, 0x8, R9 ;  /* 0x00000008ff0d7819 */ /* 0x000fe40000011609 */
[----:B------:R-:W-:Y:S01]  /*a1e30*/  PRMT R9, R12, 0x3340, R8 ;  /* 0x000033400c097816 */ /* 0x000fe20000000008 */
[----:B------:R0:W-:Y:S01]  /*a1e40*/  STL [R1+0xc8c], R15 ;  /* 0x000c8c0f01007387 */ /* 0x0001e20000100800 */
[----:B------:R-:W-:-:S03]  /*a1e50*/  LOP3.LUT R25, R25, 0xffff, RZ, 0xc0, !PT ;  /* 0x0000ffff19197812 */ /* 0x000fc600078ec0ff */
[----:B------:R1:W-:Y:S04]  /*a1e60*/  STL [R1+0xc98], R10 ;  /* 0x000c980a01007387 */ /* 0x0003e80000100800 */
[----:B------:R1:W-:Y:S01]  /*a1e70*/  STL [R1+0xc94], R9 ;  /* 0x000c940901007387 */ /* 0x0003e20000100800 */
[----:B0-----:R-:W-:Y:S02]  /*a1e80*/  SHF.R.U32.HI R15, RZ, 0x8, R12 ;  /* 0x00000008ff0f7819 */ /* 0x001fe4000001160c */
[----:B------:R-:W-:Y:S02]  /*a1e90*/  SHF.R.U32.HI R12, RZ, 0x8, R8 ;  /* 0x00000008ff0c7819 */ /* 0x000fe40000011608 */
[----:B------:R-:W-:Y:S02]  /*a1ea0*/  SHF.R.U32.HI R8, RZ, 0x8, R11 ;  /* 0x00000008ff087819 */ /* 0x000fe4000001160b */
[----:B-1----:R-:W-:-:S02]  /*a1eb0*/  SHF.R.U32.HI R10, RZ, 0x8, R25 ;  /* 0x00000008ff0a7819 */ /* 0x002fc40000011619 */
[----:B------:R-:W-:Y:S02]  /*a1ec0*/  PRMT R9, R11, 0x3340, R25 ;  /* 0x000033400b097816 */ /* 0x000fe40000000019 */
[----:B------:R-:W-:Y:S02]  /*a1ed0*/  LOP3.LUT R14, R14, 0xffff, RZ, 0xc0, !PT ;  /* 0x0000ffff0e0e7812 */ /* 0x000fe400078ec0ff */
[----:B------:R-:W-:Y:S01]  /*a1ee0*/  LOP3.LUT R13, R13, 0xffff, RZ, 0xc0, !PT ;  /* 0x0000ffff0d0d7812 */ /* 0x000fe200078ec0ff */
[----:B------:R0:W-:Y:S01]  /*a1ef0*/  STL [R1+0xc90], R9 ;  /* 0x000c900901007387 */ /* 0x0001e20000100800 */
[----:B------:R-:W-:Y:S02]  /*a1f00*/  LOP3.LUT R15, R15, 0xffff, RZ, 0xc0, !PT ;  /* 0x0000ffff0f0f7812 */ /* 0x000fe400078ec0ff */
[----:B------:R-:W-:Y:S02]  /*a1f10*/  LOP3.LUT R12, R12, 0xffff, RZ, 0xc0, !PT ;  /* 0x0000ffff0c0c7812 */ /* 0x000fe400078ec0ff */
[----:B------:R-:W-:-:S02]  /*a1f20*/  LOP3.LUT R11, R8, 0xffff, RZ, 0xc0, !PT ;  /* 0x0000ffff080b7812 */ /* 0x000fc400078ec0ff */
[----:B------:R-:W-:Y:S02]  /*a1f30*/  LOP3.LUT R10, R10, 0xffff, RZ, 0xc0, !PT ;  /* 0x0000ffff0a0a7812 */ /* 0x000fe400078ec0ff */
[----:B------:R-:W-:Y:S02]  /*a1f40*/  LOP3.LUT R8, R16, 0xffff, RZ, 0xc0, !PT ;  /* 0x0000ffff10087812 */ /* 0x000fe400078ec0ff */
[----:B0-----:R-:W-:Y:S02]  /*a1f50*/  LOP3.LUT R9, R17, 0xffff, RZ, 0xc0, !PT ;  /* 0x0000ffff11097812 */ /* 0x001fe400078ec0ff */
[----:B------:R-:W-:Y:S02]  /*a1f60*/  PRMT R13, R14, 0x3340, R13 ;  /* 0x000033400e0d7816 */ /* 0x000fe4000000000d */
[----:B------:R-:W-:Y:S02]  /*a1f70*/  PRMT R12, R15, 0x3340, R12 ;  /* 0x000033400f0c7816 */ /* 0x000fe4000000000c */
[----:B------:R-:W-:-:S02]  /*a1f80*/  PRMT R10, R11, 0x3340, R10 ;  /* 0x000033400b0a7816 */ /* 0x000fc4000000000a */
[----:B------:R-:W-:Y:S01]  /*a1f90*/  PRMT R8, R9, 0x3340, R8 ;  /* 0x0000334009087816 */ /* 0x000fe20000000008 */
[----:B------:R2:W-:Y:S04]  /*a1fa0*/  STL [R1+0xb28], R13 ;  /* 0x000b280d01007387 */ /* 0x0005e80000100800 */
[----:B------:R3:W-:Y:S04]  /*a1fb0*/  STL [R1+0xb24], R12 ;  /* 0x000b240c01007387 */ /* 0x0007e80000100800 */
[----:B------:R0:W-:Y:S04]  /*a1fc0*/  STL [R1+0xb20], R10 ;  /* 0x000b200a01007387 */ /* 0x0001e80000100800 */
[----:B------:R1:W-:Y:S01]  /*a1fd0*/  STL [R1+0xb0c], R8 ;  /* 0x000b0c0801007387 */ /* 0x0003e20000100800 */
[----:B--2---:R-:W-:-:S02]  /*a1fe0*/  LOP3.LUT R13, R19, 0xffff, RZ, 0xc0, !PT ;  /* 0x0000ffff130d7812 */ /* 0x004fc400078ec0ff */
[----:B---3--:R-:W-:Y:S02]  /*a1ff0*/  LOP3.LUT R12, R42, 0xffff, RZ, 0xc0, !PT ;  /* 0x0000ffff2a0c7812 */ /* 0x008fe400078ec0ff */
[----:B----4-:R-:W-:Y:S02]  /*a2000*/  LOP3.LUT R11, R52, 0xffff, RZ, 0xc0, !PT ;  /* 0x0000ffff340b7812 */ /* 0x010fe400078ec0ff */
[----:B0-----:R-:W-:Y:S02]  /*a2010*/  LOP3.LUT R10, R46, 0xffff, RZ, 0xc0, !PT ;  /* 0x0000ffff2e0a7812 */ /* 0x001fe400078ec0ff */
[----:B------:R-:W-:Y:S02]  /*a2020*/  LOP3.LUT R9, R5, 0xffff, RZ, 0xc0, !PT ;  /* 0x0000ffff05097812 */ /* 0x000fe400078ec0ff */
[----:B------:R-:W2:Y:S04]  /*a2030*/  LDL.LU R5, [R1+0x323c] ;  /* 0x00323c0001057983 */ /* 0x000ea80000300800 */
[----:B------:R-:W3:Y:S04]  /*a2040*/  LDL.LU R19, [R1+0x2ccc] ;  /* 0x002ccc0001137983 */ /* 0x000ee80000300800 */
[----:B------:R-:W4:Y:S04]  /*a2050*/  LDL.LU R42, [R1+0x2cc8] ;  /* 0x002cc800012a7983 */ /* 0x000f280000300800 */
[----:B------:R-:W4:Y:S04]  /*a2060*/  LDL.LU R52, [R1+0x2cc0] ;  /* 0x002cc00001347983 */ /* 0x000f280000300800 */
[----:B------:R-:W4:Y:S01]  /*a2070*/  LDL.LU R46, [R1+0x2c38] ;  /* 0x002c3800012e7983 */ /* 0x000f220000300800 */
[----:B-1----:R-:W-:-:S02]  /*a2080*/  LOP3.LUT R8, R44, 0xffff, RZ, 0xc0, !PT ;  /* 0x0000ffff2c087812 */ /* 0x002fc400078ec0ff */
[----:B------:R-:W-:Y:S01]  /*a2090*/  LOP3.LUT R27, R27, 0xffff, RZ, 0xc0, !PT ;  /* 0x0000ffff1b1b7812 */ /* 0x000fe200078ec0ff */
[----:B------:R-:W4:Y:S01]  /*a20a0*/  LDL.LU R44, [R1+0x3238] ;  /* 0x00323800012c7983 */ /* 0x000f220000300800 */
[----:B------:R-:W-:Y:S02]  /*a20b0*/  SHF.R.U32.HI R17, RZ, 0x8, R13 ;  /* 0x00000008ff117819 */ /* 0x000fe4000001160d */
[--C-:B------:R-:W-:Y:S02]  /*a20c0*/  PRMT R13, R13, 0x3340, R9.reuse ;  /* 0x000033400d0d7816 */ /* 0x100fe40000000009 */
[----:B------:R-:W-:Y:S02]  /*a20d0*/  SHF.R.U32.HI R16, RZ, 0x8, R9 ;  /* 0x00000008ff107819 */ /* 0x000fe40000011609 */
[--C-:B------:R-:W-:Y:S02]  /*a20e0*/  PRMT R9, R12, 0x3340, R8.reuse ;  /* 0x000033400c097816 */ /* 0x100fe40000000008 */
[----:B------:R-:W-:-:S02]  /*a20f0*/  SHF.R.U32.HI R14, RZ, 0x8, R8 ;  /* 0x00000008ff0e7819 */ /* 0x000fc40000011608 */
[----:B------:R-:W-:Y:S01]  /*a2100*/  PRMT R8, R11, 0x3340, R27 ;  /* 0x000033400b087816 */ /* 0x000fe2000000001b */
[----:B------:R0:W-:Y:S01]  /*a2110*/  STL [R1+0xc7c], R13 ;  /* 0x000c7c0d01007387 */ /* 0x0001e20000100800 */
[----:B------:R-:W-:Y:S02]  /*a2120*/  LOP3.LUT R26, R26, 0xffff, RZ, 0xc0, !PT ;  /* 0x0000ffff1a1a7812 */ /* 0x000fe400078ec0ff */
[----:B------:R-:W-:Y:S01]  /*a2130*/  SHF.R.U32.HI R15, RZ, 0x8, R12 ;  /* 0x00000008ff0f7819 */ /* 0x000fe2000001160c */
[----:B------:R-:W-:Y:S01]  /*a2140*/  STL [R1+0xc88], R9 ;  /* 0x000c880901007387 */ /* 0x000fe20000100800 */
[----:B------:R-:W-:Y:S02]  /*a2150*/  SHF.R.U32.HI R12, RZ, 0x8, R11 ;  /* 0x00000008ff0c7819 */ /* 0x000fe4000001160b */
[----:B------:R-:W-:Y:S01]  /*a2160*/  SHF.R.U32.HI R11, RZ, 0x8, R27 ;  /* 0x00000008ff0b7819 */ /* 0x000fe2000001161b */
[----:B------:R1:W-:Y:S01]  /*a2170*/  STL [R1+0xc84], R8 ;  /* 0x000c840801007387 */ /* 0x0003e20000100800 */
[----:B0-----:R-:W-:-:S02]  /*a2180*/  SHF.R.U32.HI R13, RZ, 0x8, R10 ;  /* 0x00000008ff0d7819 */ /* 0x001fc4000001160a */
[----:B------:R-:W-:Y:S02]  /*a2190*/  LOP3.LUT R15, R15, 0xffff, RZ, 0xc0, !PT ;  /* 0x0000ffff0f0f7812 */ /* 0x000fe400078ec0ff */
[----:B------:R-:W-:Y:S02]  /*a21a0*/  LOP3.LUT R14, R14, 0xffff, RZ, 0xc0, !PT ;  /* 0x0000ffff0e0e7812 */ /* 0x000fe400078ec0ff */
[--C-:B-1----:R-:W-:Y:S02]  /*a21b0*/  PRMT R8, R10, 0x3340, R26.reuse ;  /* 0x000033400a087816 */ /* 0x102fe4000000001a */
[----:B------:R-:W-:Y:S02]  /*a21c0*/  SHF.R.U32.HI R10, RZ, 0x8, R26 ;  /* 0x00000008ff0a7819 */ /* 0x000fe4000001161a */
[----:B------:R-:W-:Y:S01]  /*a21d0*/  LOP3.LUT R12, R12, 0xffff, RZ, 0xc0, !PT ;  /* 0x0000ffff0c0c7812 */ /* 0x000fe200078ec0ff */
[----:B------:R0:W-:Y:S01]  /*a21e0*/  STL [R1+0xc80], R8 ;  /* 0x000c800801007387 */ /* 0x0001e20000100800 */
[----:B------:R-:W-:-:S02]  /*a21f0*/  LOP3.LUT R11, R11, 0xffff, RZ, 0xc0, !PT ;  /* 0x0000ffff0b0b7812 */ /* 0x000fc400078ec0ff */
[----:B------:R-:W-:Y:S02]  /*a2200*/  LOP3.LUT R13, R13, 0xffff, RZ, 0xc0, !PT ;  /* 0x0000ffff0d0d7812 */ /* 0x000fe400078ec0ff */
[----:B------:R-:W-:Y:S02]  /*a2210*/  LOP3.LUT R10, R10, 0xffff, RZ, 0xc0, !PT ;  /* 0x0000ffff0a0a7812 */ /* 0x000fe400078ec0ff */
[----:B------:R-:W-:Y:S02]  /*a2220*/  LOP3.LUT R9, R17, 0xffff, RZ, 0xc0, !PT ;  /* 0x0000ffff11097812 */ /* 0x000fe400078ec0ff */
[----:B------:R-:W-:Y:S02]  /*a2230*/  PRMT R14, R15, 0x3340, R14 ;  /* 0x000033400f0e7816 */ /* 0x000fe4000000000e */
[----:B0-----:R-:W-:Y:S02]  /*a2240*/  LOP3.LUT R8, R16, 0xffff, RZ, 0xc0, !PT ;  /* 0x0000ffff10087812 */ /* 0x001fe400078ec0ff */
[----:B------:R-:W-:-:S02]  /*a2250*/  PRMT R11, R12, 0x3340, R11 ;  /* 0x000033400c0b7816 */ /* 0x000fc4000000000b */
[----:B------:R-:W-:Y:S02]  /*a2260*/  PRMT R10, R13, 0x3340, R10 ;  /* 0x000033400d0a7816 */ /* 0x000fe4000000000a */
[----:B------:R-:W-:Y:S01]  /*a2270*/  PRMT R8, R9, 0x3340, R8 ;  /* 0x0000334009087816 */ /* 0x000fe20000000008 */
[----:B------:R-:W-:Y:S04]  /*a2280*/  STL [R1+0xb08], R14 ;  /* 0x000b080e01007387 */ /* 0x000fe80000100800 */
[----:B------:R-:W-:Y:S04]  /*a2290*/  STL [R1+0xb04], R11 ;  /* 0x000b040b01007387 */ /* 0x000fe80000100800 */
[----:B------:R2:W-:Y:S04]  /*a22a0*/  STL [R1+0xafc], R10 ;  /* 0x000afc0a01007387 */ /* 0x0005e80000100800 */
[----:B------:R0:W-:Y:S01]  /*a22b0*/  STL [R1+0xaf8], R8 ;  /* 0x000af80801007387 */ /* 0x0001e20000100800 */
        /* <DEDUP_REMOVED lines=8> */
[----:B------:R-:W-:-:S03]  /*a2340*/  LOP3.LUT R11, R46, 0xffff, RZ, 0xc0, !PT ;  /* 0x0000ffff2e0b7812 */ /* 0x000fc600078ec0ff */
[----:B------:R-:W4:Y:S01]  /*a2350*/  LDL.LU R46, [R1+0x2c44] ;  /* 0x002c4400012e7983 */ /* 0x000f220000300800 */
[----:B------:R-:W-:Y:S02]  /*a2360*/  LOP3.LUT R9, R47, 0xffff, RZ, 0xc0, !PT ;  /* 0x0000ffff2f097812 */ /* 0x000fe400078ec0ff */
[----:B------:R-:W-:Y:S01]  /*a2370*/  SHF.R.U32.HI R18, RZ, 0x8, R14 ;  /* 0x00000008ff127819 */ /* 0x000fe2000001160e */
[----:B------:R-:W4:Y:S01]  /*a2380*/  LDL.LU R47, [R1+0x3230] ;  /* 0x00323000012f7983 */ /* 0x000f220000300800 */
[--C-:B------:R-:W-:Y:S02]  /*a2390*/  PRMT R14, R14, 0x3340, R10.reuse ;  /* 0x000033400e0e7816 */ /* 0x100fe4000000000a */
[----:B------:R-:W-:Y:S02]  /*a23a0*/  SHF.R.U32.HI R17, RZ, 0x8, R10 ;  /* 0x00000008ff117819 */ /* 0x000fe4000001160a */
[----:B------:R-:W-:Y:S02]  /*a23b0*/  SHF.R.U32.HI R10, RZ, 0x8, R13 ;  /* 0x00000008ff0a7819 */ /* 0x000fe4000001160d */
[----:B------:R-:W-:-:S02]  /*a23c0*/  PRMT R13, R13, 0x3340, R9 ;  /* 0x000033400d0d7816 */ /* 0x000fc40000000009 */
[----:B0-----:R-:W-:Y:S02]  /*a23d0*/  LOP3.LUT R8, R53, 0xffff, RZ, 0xc0, !PT ;  /* 0x0000ffff35087812 */ /* 0x001fe400078ec0ff */
[----:B------:R-:W-:Y:S01]  /*a23e0*/  LOP3.LUT R28, R28, 0xffff, RZ, 0xc0, !PT ;  /* 0x0000ffff1c1c7812 */ /* 0x000fe200078ec0ff */
[----:B------:R-:W4:Y:S01]  /*a23f0*/  LDL.LU R53, [R1+0x322c] ;  /* 0x00322c0001357983 */ /* 0x000f220000300800 */
[----:B------:R-:W-:Y:S02]  /*a2400*/  SHF.R.U32.HI R16, RZ, 0x8, R9 ;  /* 0x00000008ff107819 */ /* 0x000fe40000011609 */
[----:B------:R-:W-:Y:S01]  /*a2410*/  SHF.R.U32.HI R15, RZ, 0x8, R12 ;  /* 0x00000008ff0f7819 */ /* 0x000fe2000001160c */
[----:B------:R0:W-:Y:S01]  /*a2420*/  STL [R1+0xc70], R14 ;  /* 0x000c700e01007387 */ /* 0x0001e20000100800 */
[----:B------:R-:W-:Y:S02]  /*a2430*/  PRMT R9, R12, 0x3340, R8 ;  /* 0x000033400c097816 */ /* 0x000fe40000000008 */
[----:B------:R-:W-:Y:S01]  /*a2440*/  SHF.R.U32.HI R12, RZ, 0x8, R28 ;  /* 0x00000008ff0c7819 */ /* 0x000fe2000001161c */
[----:B------:R1:W-:Y:S01]  /*a2450*/  STL [R1+0xc6c], R13 ;  /* 0x000c6c0d01007387 */ /* 0x0003e20000100800 */
[----:B------:R-:W-:-:S02]  /*a2460*/  LOP3.LUT R15, R15, 0xffff, RZ, 0xc0, !PT ;  /* 0x0000ffff0f0f7812 */ /* 0x000fc400078ec0ff */
[----:B0-----:R-:W-:Y:S02]  /*a2470*/  SHF.R.U32.HI R14, RZ, 0x8, R8 ;  /* 0x00000008ff0e7819 */ /* 0x001fe40000011608 */
[----:B------:R-:W-:Y:S02]  /*a2480*/  PRMT R8, R11, 0x3340, R28 ;  /* 0x000033400b087816 */ /* 0x000fe4000000001c */
[----:B-1----:R-:W-:Y:S01]  /*a2490*/  SHF.R.U32.HI R13, RZ, 0x8, R11 ;  /* 0x00000008ff0d7819 */ /* 0x002fe2000001160b */
[----:B------:R0:W-:Y:S01]  /*a24a0*/  STL [R1+0xc78], R9 ;  /* 0x000c780901007387 */ /* 0x0001e20000100800 */
[----:B------:R-:W-:Y:S02]  /*a24b0*/  LOP3.LUT R14, R14, 0xffff, RZ, 0xc0, !PT ;  /* 0x0000ffff0e0e7812 */ /* 0x000fe400078ec0ff */
[----:B------:R-:W-:Y:S01]  /*a24c0*/  LOP3.LUT R13, R13, 0xffff, RZ, 0xc0, !PT ;  /* 0x0000ffff0d0d7812 */ /* 0x000fe200078ec0ff */
[----:B------:R1:W-:Y:S01]  /*a24d0*/  STL [R1+0xc74], R8 ;  /* 0x000c740801007387 */ /* 0x0003e20000100800 */
[----:B------:R-:W-:-:S02]  /*a24e0*/  LOP3.LUT R12, R12, 0xffff, RZ, 0xc0, !PT ;  /* 0x0000ffff0c0c7812 */ /* 0x000fc400078ec0ff */
[----:B------:R-:W-:Y:S02]  /*a24f0*/  LOP3.LUT R11, R10, 0xffff, RZ, 0xc0, !PT ;  /* 0x0000ffff0a0b7812 */ /* 0x000fe400078ec0ff */
[----:B------:R-:W-:Y:S02]  /*a2500*/  LOP3.LUT R10, R18, 0xffff, RZ, 0xc0, !PT ;  /* 0x0000ffff120a7812 */ /* 0x000fe400078ec0ff */
[----:B0-----:R-:W-:Y:S02]  /*a2510*/  LOP3.LUT R9, R17, 0xffff, RZ, 0xc0, !PT ;  /* 0x0000ffff11097812 */ /* 0x001fe400078ec0ff */
[----:B------:R-:W-:Y:S02]  /*a2520*/  PRMT R14, R15, 0x3340, R14 ;  /* 0x000033400f0e7816 */ /* 0x000fe4000000000e */
[----:B-1----:R-:W-:Y:S02]  /*a2530*/  LOP3.LUT R8, R16, 0xffff, RZ, 0xc0, !PT ;  /* 0x0000ffff10087812 */ /* 0x002fe400078ec0ff */
        /* <DEDUP_REMOVED lines=14> */
[----:B------:R-:W2:Y:S01]  /*a2620*/  LDL.LU R52, [R1+0x2c60] ;  /* 0x002c600001347983 */ /* 0x000ea20000300800 */
[----:B------:R-:W-:-:S03]  /*a2630*/  LOP3.LUT R10, R46, 0xffff, RZ, 0xc0, !PT ;  /* 0x0000ffff2e0a7812 */ /* 0x000fc600078ec0ff */
[----:B------:R-:W2:Y:S01]  /*a2640*/  LDL.LU R46, [R1+0x2c54] ;  /* 0x002c5400012e7983 */ /* 0x000ea20000300800 */
[----:B0-----:R-:W-:Y:S02]  /*a2650*/  LOP3.LUT R8, R44, 0xffff, RZ, 0xc0, !PT ;  /* 0x0000ffff2c087812 */ /* 0x001fe400078ec0ff */
[----:B------:R-:W-:Y:S01]  /*a2660*/  SHF.R.U32.HI R17, RZ, 0x8, R13 ;  /* 0x00000008ff117819 */ /* 0x000fe2000001160d */
[----:B------:R-:W2:Y:S01]  /*a2670*/  LDL.LU R44, [R1+0x3224] ;  /* 0x00322400012c7983 */ /* 0x000ea20000300800 */
[--C-:B------:R-:W-:Y:S02]  /*a2680*/  PRMT R13, R13, 0x3340, R9.reuse ;  /* 0x000033400d0d7816 */ /* 0x100fe40000000009 */
[----:B------:R-:W-:Y:S02]  /*a2690*/  SHF.R.U32.HI R16, RZ, 0x8, R9 ;  /* 0x00000008ff107819 */ /* 0x000fe40000011609 */
[----:B------:R-:W-:Y:S02]  /*a26a0*/  SHF.R.U32.HI R9, RZ, 0x8, R12 ;  /* 0x00000008ff097819 */ /* 0x000fe4000001160c */
[----:B------:R-:W-:-:S02]  /*a26b0*/  LOP3.LUT R30, R30, 0xffff, RZ, 0xc0, !PT ;  /* 0x0000ffff1e1e7812 */ /* 0x000fc400078ec0ff */
[----:B------:R-:W-:Y:S02]  /*a26c0*/  PRMT R12, R12, 0x3340, R8 ;  /* 0x000033400c0c7816 */ /* 0x000fe40000000008 */
[----:B------:R-:W-:Y:S01]  /*a26d0*/  LOP3.LUT R29, R29, 0xffff, RZ, 0xc0, !PT ;  /* 0x0000ffff1d1d7812 */ /* 0x000fe200078ec0ff */
[----:B------:R0:W-:Y:S01]  /*a26e0*/  STL [R1+0xc60], R13 ;  /* 0x000c600d01007387 */ /* 0x0001e20000100800 */
[----:B------:R-:W-:Y:S02]  /*a26f0*/  SHF.R.U32.HI R14, RZ, 0x8, R11 ;  /* 0x00000008ff0e7819 */ /* 0x000fe4000001160b */
[----:B------:R-:W-:Y:S01]  /*a2700*/  PRMT R11, R11, 0x3340, R30 ;  /* 0x000033400b0b7816 */ /* 0x000fe2000000001e */
[----:B------:R1:W-:Y:S01]  /*a2710*/  STL [R1+0xc5c], R12 ;  /* 0x000c5c0c01007387 */ /* 0x0003e20000100800 */
[----:B------:R-:W-:Y:S02]  /*a2720*/  SHF.R.U32.HI R15, RZ, 0x8, R10 ;  /* 0x00000008ff0f7819 */ /* 0x000fe4000001160a */
[----:B------:R-:W-:-:S02]  /*a2730*/  PRMT R10, R10, 0x3340, R29 ;  /* 0x000033400a0a7816 */ /* 0x000fc4000000001d */
[----:B0-----:R-:W-:Y:S01]  /*a2740*/  SHF.R.U32.HI R13, RZ, 0x8, R30 ;  /* 0x00000008ff0d7819 */ /* 0x001fe2000001161e */
[----:B------:R0:W-:Y:S01]  /*a2750*/  STL [R1+0xc68], R11 ;  /* 0x000c680b01007387 */ /* 0x0001e20000100800 */
[----:B------:R-:W-:Y:S02]  /*a2760*/  SHF.R.U32.HI R8, RZ, 0x8, R8 ;  /* 0x00000008ff087819 */ /* 0x000fe40000011608 */
[----:B-1----:R-:W-:Y:S01]  /*a2770*/  SHF.R.U32.HI R12, RZ, 0x8, R29 ;  /* 0x00000008ff0c7819 */ /* 0x002fe2000001161d */
[----:B------:R1:W-:Y:S01]  /*a2780*/  STL [R1+0xc64], R10 ;  /* 0x000c640a01007387 */ /* 0x0003e20000100800 */
[----:B------:R-:W-:Y:S02]  /*a2790*/  LOP3.LUT R14, R14, 0xffff, RZ, 0xc0, !PT ;  /* 0x0000ffff0e0e7812 */ /* 0x000fe400078ec0ff */
[----:B------:R-:W-:Y:S02]  /*a27a0*/  LOP3.LUT R13, R13, 0xffff, RZ, 0xc0, !PT ;  /* 0x0000ffff0d0d7812 */ /* 0x000fe400078ec0ff */
[----:B------:R-:W-:-:S02]  /*a27b0*/  LOP3.LUT R15, R15, 0xffff, RZ, 0xc0, !PT ;  /* 0x0000ffff0f0f7812 */ /* 0x000fc400078ec0ff */
[----:B------:R-:W-:Y:S02]  /*a27c0*/  LOP3.LUT R12, R12, 0xffff, RZ, 0xc0, !PT ;  /* 0x0000ffff0c0c7812 */ /* 0x000fe400078ec0ff */
[----:B0-----:R-:W-:Y:S02]  /*a27d0*/  LOP3.LUT R11, R9, 0xffff, RZ, 0xc0, !PT ;  /* 0x0000ffff090b7812 */ /* 0x001fe400078ec0ff */
[----:B-1----:R-:W-:Y:S02]  /*a27e0*/  LOP3.LUT R10, R17, 0xffff, RZ, 0xc0, !PT ;  /* 0x0000ffff110a7812 */ /* 0x002fe400078ec0ff */
[----:B------:R-:W-:Y:S02]  /*a27f0*/  LOP3.LUT R9, R16, 0xffff, RZ, 0xc0, !PT ;  /* 0x0000ffff10097812 */ /* 0x000fe400078ec0ff */
[----:B------:R-:W-:Y:S02]  /*a2800*/  LOP3.LUT R8, R8, 0xffff, RZ, 0xc0, !PT ;  /* 0x0000ffff08087812 */ /* 0x000fe400078ec0ff */
[----:B------:R-:W-:-:S02]  /*a2810*/  PRMT R13, R14, 0x3340, R13 ;  /* 0x000033400e0d7816 */ /* 0x000fc4000000000d */
[----:B------:R-:W-:Y:S02]  /*a2820*/  PRMT R12, R15, 0x3340, R12 ;  /* 0x000033400f0c7816 */ /* 0x000fe4000000000c */
[----:B------:R-:W-:Y:S02]  /*a2830*/  PRMT R9, R10, 0x3340, R9 ;  /* 0x000033400a097816 */ /* 0x000fe40000000009 */
[----:B------:R-:W-:Y:S01]  /*a2840*/  PRMT R8, R11, 0x3340, R8 ;  /* 0x000033400b087816 */ /* 0x000fe20000000008 */
[----:B------:R-:W-:Y:S04]  /*a2850*/  STL [R1+0xa9c], R13 ;  /* 0x000a9c0d01007387 */ /* 0x000fe80000100800 */
[----:B------:R-:W-:Y:S04]  /*a2860*/  STL [R1+0xa98], R12 ;  /* 0x000a980c01007387 */ /* 0x000fe80000100800 */
[----:B------:R0:W-:Y:S04]  /*a2870*/  STL [R1+0xa7c], R9 ;  /* 0x000a7c0901007387 */ /* 0x0001e80000100800 */
[----:B------:R1:W-:Y:S01]  /*a2880*/  STL [R1+0xa78], R8 ;  /* 0x000a780801007387 */ /* 0x0003e20000100800 */
[----:B0-----:R-:W-:-:S03]  /*a2890*/  LOP3.LUT R9, R53, 0xffff, RZ, 0xc0, !PT ;  /* 0x0000ffff35097812 */ /* 0x001fc600078ec0ff */
[----:B------:R-:W2:Y:S01]  /*a28a0*/  LDL.LU R53, [R1+0x3220] ;  /* 0x0032200001357983 */ /* 0x000ea20000300800 */
[----:B---3--:R-:W-:-:S03]  /*a28b0*/  LOP3.LUT R13, R19, 0xffff, RZ, 0xc0, !PT ;  /* 0x0000ffff130d7812 */ /* 0x008fc600078ec0ff */
[----:B------:R-:W3:Y:S01]  /*a28c0*/  LDL.LU R19, [R1+0x2cf8] ;  /* 0x002cf80001137983 */ /* 0x000ee20000300800 */
[----:B----4-:R-:W-:-:S03]  /*a28d0*/  LOP3.LUT R12, R42, 0xffff, RZ, 0xc0, !PT ;  /* 0x0000ffff2a0c7812 */ /* 0x010fc600078ec0ff */
[----:B------:R-:W4:Y:S01]  /*a28e0*/  LDL.LU R42, [R1+0x2cf4] ;  /* 0x002cf400012a7983 */ /* 0x000f220000300800 */
[----:B--2---:R-:W-:-:S03]  /*a28f0*/  LOP3.LUT R11, R52, 0xffff, RZ, 0xc0, !PT ;  /* 0x0000ffff340b7812 */ /* 0x004fc600078ec0ff */
[----:B------:R-:W2:Y:S01]  /*a2900*/  LDL.LU R52, [R1+0x2c70] ;  /* 0x002c700001347983 */ /* 0x000ea20000300800 */
[----:B------:R-:W-:-:S03]  /*a2910*/  LOP3.LUT R10, R46, 0xffff, RZ, 0xc0, !PT ;  /* 0x0000ffff2e0a7812 */ /* 0x000fc600078ec0ff */
[----:B------:R-:W2:Y:S01]  /*a2920*/  LDL.LU R46, [R1+0x2c64] ;  /* 0x002c6400012e7983 */ /* 0x000ea20000300800 */
[----:B-1----:R-:W-:Y:S02]  /*a2930*/  LOP3.LUT R8, R47, 0xffff, RZ, 0xc0, !PT ;  /* 0x0000ffff2f087812 */ /* 0x002fe400078ec0ff */
[----:B------:R-:W-:Y:S01]  /*a2940*/  LOP3.LUT R31, R31, 0xffff, RZ, 0xc0, !PT ;  /* 0x0000ffff1f1f7812 */ /* 0x000fe200078ec0ff */
[----:B------:R-:W2:Y:S01]  /*a2950*/  LDL.LU R47, [R1+0x321c] ;  /* 0x00321c00012f7983 */ /* 0x000ea20000300800 */
[--C-:B------:R-:W-:Y:S02]  /*a2960*/  PRMT R14, R13, 0x3340, R9.reuse ;  /* 0x000033400d0e7816 */ /* 0x100fe40000000009 */
[----:B------:R-:W-:Y:S02]  /*a2970*/  SHF.R.U32.HI R17, RZ, 0x8, R9 ;  /* 0x00000008ff117819 */ /* 0x000fe40000011609 */
[----:B------:R-:W-:Y:S02]  /*a2980*/  LOP3.LUT R33, R33, 0xffff, RZ, 0xc0, !PT ;  /* 0x0000ffff21217812 */ /* 0x000fe400078ec0ff */
[----:B------:R-:W-:-:S02]  /*a2990*/  PRMT R9, R12, 0x3340, R8 ;  /* 0x000033400c097816 */ /* 0x000fc40000000008 */
[----:B------:R-:W-:Y:S02]  /*a29a0*/  SHF.R.U32.HI R16, RZ, 0x8, R8 ;  /* 0x00000008ff107819 */ /* 0x000fe40000011608 */
        /* <DEDUP_REMOVED lines=30> */
[----:B---3--:R-:W-:-:S03]  /*a2b90*/  LOP3.LUT R13, R19, 0xffff, RZ, 0xc0, !PT ;  /* 0x0000ffff130d7812 */ /* 0x008fc600078ec0ff */
[----:B------:R-:W3:Y:S01]  /*a2ba0*/  LDL.LU R19, [R1+0x2d04] ;  /* 0x002d040001137983 */ /* 0x000ee20000300800 */
[----:B----4-:R-:W-:-:S03]  /*a2bb0*/  LOP3.LUT R12, R42, 0xffff, RZ, 0xc0, !PT ;  /* 0x0000ffff2a0c7812 */ /* 0x010fc600078ec0ff */
[----:B------:R-:W4:Y:S01]  /*a2bc0*/  LDL.LU R42, [R1+0x2d00] ;  /* 0x002d0000012a7983 */ /* 0x000f220000300800 */
[----:B--2---:R-:W-:-:S03]  /*a2bd0*/  LOP3.LUT R11, R52, 0xffff, RZ, 0xc0, !PT ;  /* 0x0000ffff340b7812 */ /* 0x004fc600078ec0ff */
[----:B------:R-:W2:Y:S01]  /*a2be0*/  LDL.LU R52, [R1+0x2c80] ;  /* 0x002c800001347983 */ /* 0x000ea20000300800 */
[----:B0-----:R-:W-:-:S03]  /*a2bf0*/  LOP3.LUT R10, R46, 0xffff, RZ, 0xc0, !PT ;  /* 0x0000ffff2e0a7812 */ /* 0x001fc600078ec0ff */
        /* <DEDUP_REMOVED lines=38> */
[----:B------:R-:W2:Y:S01]  /*a2e60*/  LDL.LU R47, [R1+0x3210] ;  /* 0x00321000012f7983 */ /* 0x000ea20000300800 */
[----:B0-----:R-:W-:-:S03]  /*a2e70*/  LOP3.LUT R8, R53, 0xffff, RZ, 0xc0, !PT ;  /* 0x0000ffff35087812 */ /* 0x001fc600078ec0ff */
[----:B------:R-:W2:Y:S04]  /*a2e80*/  LDL.LU R53, [R1+0x320c] ;  /* 0x00320c0001357983 */ /* 0x000ea80000300800 */
        /* <DEDUP_REMOVED lines=44> */
[----:B---3--:R-:W-:Y:S02]  /*a3150*/  LOP3.LUT R13, R19, 0xffff, RZ, 0xc0, !PT ;  /* 0x0000ffff130d7812 */ /* 0x008fe400078ec0ff */
[----:B------:R-:W3:Y:S01]  /*a3160*/  LDL.LU R19, [R1+0x2d24] ;  /* 0x002d240001137983 */ /* 0x000ee20000300800 */
[----:B----4-:R-:W-:-:S03]  /*a3170*/  LOP3.LUT R12, R42, 0xffff, RZ, 0xc0, !PT ;  /* 0x0000ffff2a0c7812 */ /* 0x010fc600078ec0ff */
[----:B------:R-:W4:Y:S01]  /*a3180*/  LDL.LU R42, [R1+0x2d20] ;  /* 0x002d2000012a7983 */ /* 0x000f220000300800 */
[----:B--2---:R-:W-:-:S03]  /*a3190*/  LOP3.LUT R11, R52, 0xffff, RZ, 0xc0, !PT ;  /* 0x0000ffff340b7812 */ /* 0x004fc600078ec0ff */
[----:B------:R-:W2:Y:S01]  /*a31a0*/  LDL.LU R52, [R1+0x2c9c] ;  /* 0x002c9c0001347983 */ /* 0x000ea20000300800 */
[----:B------:R-:W-:-:S03]  /*a31b0*/  LOP3.LUT R10, R46, 0xffff, RZ, 0xc0, !PT ;  /* 0x0000ffff2e0a7812 */ /* 0x000fc600078ec0ff */
[----:B------:R-:W2:Y:S04]  /*a31c0*/  LDL.LU R46, [R1+0x2c98] ;  /* 0x002c9800012e7983 */ /* 0x000ea80000300800 */
[----:B------:R-:W2:Y:S01]  /*a31d0*/  LDL.LU R5, [R1+0x3208] ;  /* 0x0032080001057983 */ /* 0x000ea20000300800 */
[----:B------:R-:W-:Y:S02]  /*a31e0*/  LOP3.LUT R14, R21, 0xffff, RZ, 0xc0, !PT ;  /* 0x0000ffff150e7812 */ /* 0x000fe400078ec0ff */
[----:B-1----:R-:W-:Y:S02]  /*a31f0*/  LOP3.LUT R8, R44, 0xffff, RZ, 0xc0, !PT ;  /* 0x0000ffff2c087812 */ /* 0x002fe400078ec0ff */
[----:B------:R-:W-:Y:S01]  /*a3200*/  SHF.R.U32.HI R17, RZ, 0x8, R14 ;  /* 0x00000008ff117819 */ /* 0x000fe2000001160e */
[----:B------:R-:W2:Y:S01]  /*a3210*/  LDL.LU R44, [R1+0x3204] ;  /* 0x00320400012c7983 */ /* 0x000ea20000300800 */
        /* <DEDUP_REMOVED lines=32> */
[----:B---3--:R-:W-:-:S02]  /*a3420*/  LOP3.LUT R13, R19, 0xffff, RZ, 0xc0, !PT ;  /* 0x0000ffff130d7812 */ /* 0x008fc400078ec0ff */
[----:B----4-:R-:W-:Y:S02]  /*a3430*/  LOP3.LUT R12, R42, 0xffff, RZ, 0xc0, !PT ;  /* 0x0000ffff2a0c7812 */ /* 0x010fe400078ec0ff */
[----:B--2---:R-:W-:Y:S02]  /*a3440*/  LOP3.LUT R11, R52, 0xffff, RZ, 0xc0, !PT ;  /* 0x0000ffff340b7812 */ /* 0x004fe400078ec0ff */
        /* <DEDUP_REMOVED lines=86> */
[----:B------:R3:W-:Y:S04]  /*a39b0*/  STL [R1+0x918], R14 ;  /* 0x0009180e01007387 */ /* 0x0007e80000100800 */
[----:B------:R0:W-:Y:S04]  /*a39c0*/  STL [R1+0x914], R12 ;  /* 0x0009140c01007387 */ /* 0x0001e80000100800 */
        /* <DEDUP_REMOVED lines=8> */
[----:B0-----:R-:W-:-:S03]  /*a3a50*/  LOP3.LUT R12, R52, 0xffff, RZ, 0xc0, !PT ;  /* 0x0000ffff340c7812 */ /* 0x001fc600078ec0ff */
[----:B------:R-:W2:Y:S01]  /*a3a60*/  LDL.LU R52, [R1+0x2cd0] ;  /* 0x002cd00001347983 */ /* 0x000ea20000300800 */
[----:B------:R-:W-:-:S03]  /*a3a70*/  LOP3.LUT R11, R46, 0xffff, RZ, 0xc0, !PT ;  /* 0x0000ffff2e0b7812 */ /* 0x000fc600078ec0ff */
[----:B------:R-:W3:Y:S01]  /*a3a80*/  LDL.LU R46, [R1+0x2cc4] ;  /* 0x002cc400012e7983 */ /* 0x000ee20000300800 */
[----:B-1----:R-:W-:Y:S02]  /*a3a90*/  LOP3.LUT R9, R47, 0xffff, RZ, 0xc0, !PT ;  /* 0x0000ffff2f097812 */ /* 0x002fe400078ec0ff */
[----:B------:R-:W-:Y:S01]  /*a3aa0*/  SHF.R.U32.HI R18, RZ, 0x8, R14 ;  /* 0x00000008ff127819 */ /* 0x000fe2000001160e */
[----:B------:R-:W3:Y:S01]  /*a3ab0*/  LDL.LU R47, [R1+0x31e8] ;  /* 0x0031e800012f7983 */ /* 0x000ee20000300800 */
[--C-:B------:R-:W-:Y:S02]  /*a3ac0*/  PRMT R14, R14, 0x3340, R10.reuse ;  /* 0x000033400e0e7816 */ /* 0x100fe4000000000a */
[----:B------:R-:W-:Y:S02]  /*a3ad0*/  SHF.R.U32.HI R17, RZ, 0x8, R10 ;  /* 0x00000008ff117819 */ /* 0x000fe4000001160a */
[----:B------:R-:W-:Y:S02]  /*a3ae0*/  SHF.R.U32.HI R10, RZ, 0x8, R13 ;  /* 0x00000008ff0a7819 */ /* 0x000fe4000001160d */
[----:B------:R-:W-:-:S02]  /*a3af0*/  PRMT R13, R13, 0x3340, R9 ;  /* 0x000033400d0d7816 */ /* 0x000fc40000000009 */
[----:B------:R-:W-:Y:S02]  /*a3b00*/  LOP3.LUT R8, R48, 0xffff, RZ, 0xc0, !PT ;  /* 0x0000ffff30087812 */ /* 0x000fe400078ec0ff */
[----:B------:R-:W3:Y:S01]  /*a3b10*/  LDL.LU R48, [R1+0x31e4] ;  /* 0x0031e40001307983 */ /* 0x000ee20000300800 */
[----:B------:R-:W-:Y:S02]  /*a3b20*/  LOP3.LUT R59, R59, 0xffff, RZ, 0xc0, !PT ;  /* 0x0000ffff3b3b7812 */ /* 0x000fe400078ec0ff */
[----:B------:R-:W-:Y:S01]  /*a3b30*/  SHF.R.U32.HI R16, RZ, 0x8, R9 ;  /* 0x00000008ff107819 */ /* 0x000fe20000011609 */
[----:B------:R0:W-:Y:S01]  /*a3b40*/  STL [R1+0xbf0], R14 ;  /* 0x000bf00e01007387 */ /* 0x0001e20000100800 */
[----:B------:R-:W-:-:S03]  /*a3b50*/  PRMT R9, R12, 0x3340, R8 ;  /* 0x000033400c097816 */ /* 0x000fc60000000008 */
[----:B------:R1:W-:Y:S01]  /*a3b60*/  STL [R1+0xbec], R13 ;  /* 0x000bec0d01007387 */ /* 0x0003e20000100800 */
[----:B------:R-:W-:Y:S02]  /*a3b70*/  SHF.R.U32.HI R15, RZ, 0x8, R11 ;  /* 0x00000008ff0f7819 */ /* 0x000fe4000001160b */
[----:B0-----:R-:W-:Y:S02]  /*a3b80*/  SHF.R.U32.HI R14, RZ, 0x8, R12 ;  /* 0x00000008ff0e7819 */ /* 0x001fe4000001160c */
[--C-:B------:R-:W-:Y:S02]  /*a3b90*/  SHF.R.U32.HI R12, RZ, 0x8, R59.reuse ;  /* 0x00000008ff0c7819 */ /* 0x100fe4000001163b */
[----:B-1----:R-:W-:Y:S02]  /*a3ba0*/  SHF.R.U32.HI R13, RZ, 0x8, R8 ;  /* 0x00000008ff0d7819 */ /* 0x002fe40000011608 */
[----:B------:R-:W-:Y:S01]  /*a3bb0*/  PRMT R8, R11, 0x3340, R59 ;  /* 0x000033400b087816 */ /* 0x000fe2000000003b */
[----:B------:R0:W-:Y:S01]  /*a3bc0*/  STL [R1+0xbf8], R9 ;  /* 0x000bf80901007387 */ /* 0x0001e20000100800 */
[----:B------:R-:W-:-:S02]  /*a3bd0*/  LOP3.LUT R14, R14, 0xffff, RZ, 0xc0, !PT ;  /* 0x0000ffff0e0e7812 */ /* 0x000fc400078ec0ff */
[----:B------:R-:W-:Y:S01]  /*a3be0*/  LOP3.LUT R13, R13, 0xffff, RZ, 0xc0, !PT ;  /* 0x0000ffff0d0d7812 */ /* 0x000fe200078ec0ff */
[----:B------:R1:W-:Y:S01]  /*a3bf0*/  STL [R1+0xbf4], R8 ;  /* 0x000bf40801007387 */ /* 0x0003e20000100800 */
[----:B------:R-:W-:Y:S02]  /*a3c00*/  LOP3.LUT R15, R15, 0xffff, RZ, 0xc0, !PT ;  /* 0x0000ffff0f0f7812 */ /* 0x000fe400078ec0ff */
[----:B------:R-:W-:Y:S02]  /*a3c10*/  LOP3.LUT R12, R12, 0xffff, RZ, 0xc0, !PT ;  /* 0x0000ffff0c0c7812 */ /* 0x000fe400078ec0ff */
[----:B------:R-:W-:Y:S02]  /*a3c20*/  LOP3.LUT R11, R10, 0xffff, RZ, 0xc0, !PT ;  /* 0x0000ffff0a0b7812 */ /* 0x000fe400078ec0ff */
[----:B------:R-:W-:Y:S02]  /*a3c30*/  LOP3.LUT R10, R18, 0xffff, RZ, 0xc0, !PT ;  /* 0x0000ffff120a7812 */ /* 0x000fe400078ec0ff */
[----:B0-----:R-:W-:-:S02]  /*a3c40*/  LOP3.LUT R9, R17, 0xffff, RZ, 0xc0, !PT ;  /* 0x0000ffff11097812 */ /* 0x001fc400078ec0ff */
[----:B-1----:R-:W-:Y:S02]  /*a3c50*/  LOP3.LUT R8, R16, 0xffff, RZ, 0xc0, !PT ;  /* 0x0000ffff10087812 */ /* 0x002fe400078ec0ff */
[----:B------:R-:W-:Y:S02]  /*a3c60*/  PRMT R13, R14, 0x3340, R13 ;  /* 0x000033400e0d7816 */ /* 0x000fe4000000000d */
[----:B------:R-:W-:Y:S02]  /*a3c70*/  PRMT R12, R15, 0x3340, R12 ;  /* 0x000033400f0c7816 */ /* 0x000fe4000000000c */
[----:B------:R-:W-:Y:S02]  /*a3c80*/  PRMT R9, R10, 0x3340, R9 ;  /* 0x000033400a097816 */ /* 0x000fe40000000009 */
[----:B------:R-:W-:Y:S01]  /*a3c90*/  PRMT R8, R11, 0x3340, R8 ;  /* 0x000033400b087816 */ /* 0x000fe20000000008 */
[----:B------:R2:W-:Y:S01]  /*a3ca0*/  STL [R1+0x8d8], R13 ;  /* 0x0008d80d01007387 */ /* 0x0005e20000100800 */
[----:B------:R-:W-:-:S03]  /*a3cb0*/  LOP3.LUT R11, R53, 0xffff, RZ, 0xc0, !PT ;  /* 0x0000ffff350b7812 */ /* 0x000fc600078ec0ff */
[----:B------:R3:W-:Y:S04]  /*a3cc0*/  STL [R1+0x8d4], R12 ;  /* 0x0008d40c01007387 */ /* 0x0007e80000100800 */
[----:B------:R-:W-:Y:S04]  /*a3cd0*/  STL [R1+0x8d0], R9 ;  /* 0x0008d00901007387 */ /* 0x000fe80000100800 */
[----:B------:R0:W-:Y:S04]  /*a3ce0*/  STL [R1+0x8bc], R8 ;  /* 0x0008bc0801007387 */ /* 0x0001e80000100800 */
[----:B------:R-:W3:Y:S04]  /*a3cf0*/  LDL.LU R53, [R1+0x31e0] ;  /* 0x0031e00001357983 */ /* 0x000ee80000300800 */
[----:B------:R-:W3:Y:S01]  /*a3d00*/  LDL.LU R21, [R1+0x2d60] ;  /* 0x002d600001157983 */ /* 0x000ee20000300800 */
[----:B----4-:R-:W-:-:S03]  /*a3d10*/  LOP3.LUT R14, R42, 0xffff, RZ, 0xc0, !PT ;  /* 0x0000ffff2a0e7812 */ /* 0x010fc600078ec0ff */
[----:B------:R-:W4:Y:S01]  /*a3d20*/  LDL.LU R42, [R1+0x2d5c] ;  /* 0x002d5c00012a7983 */ /* 0x000f220000300800 */
[----:B--2---:R-:W-:-:S03]  /*a3d30*/  LOP3.LUT R13, R52, 0xffff, RZ, 0xc0, !PT ;  /* 0x0000ffff340d7812 */ /* 0x004fc600078ec0ff */
[----:B------:R-:W2:Y:S01]  /*a3d40*/  LDL.LU R52, [R1+0x2ce0] ;  /* 0x002ce00001347983 */ /* 0x000ea20000300800 */
[----:B---3--:R-:W-:-:S03]  /*a3d50*/  LOP3.LUT R12, R46, 0xffff, RZ, 0xc0, !PT ;  /* 0x0000ffff2e0c7812 */ /* 0x008fc600078ec0ff */
[----:B------:R-:W3:Y:S01]  /*a3d60*/  LDL.LU R46, [R1+0x2cd4] ;  /* 0x002cd400012e7983 */ /* 0x000ee20000300800 */
[----:B------:R-:W-:Y:S02]  /*a3d70*/  LOP3.LUT R15, R19, 0xffff, RZ, 0xc0, !PT ;  /* 0x0000ffff130f7812 */ /* 0x000fe400078ec0ff */
[----:B------:R-:W-:Y:S02]  /*a3d80*/  LOP3.LUT R10, R44, 0xffff, RZ, 0xc0, !PT ;  /* 0x0000ffff2c0a7812 */ /* 0x000fe400078ec0ff */
[----:B0-----:R-:W-:Y:S01]  /*a3d90*/  LOP3.LUT R8, R61, 0xffff, RZ, 0xc0, !PT ;  /* 0x0000ffff3d087812 */ /* 0x001fe200078ec0ff */
[----:B------:R-:W3:Y:S01]  /*a3da0*/  LDL.LU R44, [R1+0x31dc] ;  /* 0x0031dc00012c7983 */ /* 0x000ee20000300800 */
[----:B------:R-:W-:Y:S02]  /*a3db0*/  SHF.R.U32.HI R18, RZ, 0x8, R15 ;  /* 0x00000008ff127819 */ /* 0x000fe4000001160f */
[--C-:B------:R-:W-:Y:S02]  /*a3dc0*/  PRMT R15, R15, 0x3340, R11.reuse ;  /* 0x000033400f0f7816 */ /* 0x100fe4000000000b */
[----:B------:R-:W-:-:S02]  /*a3dd0*/  SHF.R.U32.HI R16, RZ, 0x8, R11 ;  /* 0x00000008ff107819 */ /* 0x000fc4000001160b */
[--C-:B------:R-:W-:Y:S02]  /*a3de0*/  PRMT R11, R14, 0x3340, R10.reuse ;  /* 0x000033400e0b7816 */ /* 0x100fe4000000000a */
[----:B------:R-:W-:Y:S02]  /*a3df0*/  SHF.R.U32.HI R17, RZ, 0x8, R10 ;  /* 0x00000008ff117819 */ /* 0x000fe4000001160a */
[----:B------:R-:W-:Y:S02]  /*a3e00*/  LOP3.LUT R9, R43, 0xffff, RZ, 0xc0, !PT ;  /* 0x0000ffff2b097812 */ /* 0x000fe400078ec0ff */
[----:B------:R-:W-:Y:S01]  /*a3e10*/  PRMT R10, R12, 0x3340, R8 ;  /* 0x000033400c0a7816 */ /* 0x000fe20000000008 */
[----:B------:R-:W3:Y:S01]  /*a3e20*/  LDL.LU R43, [R1+0x31d8] ;  /* 0x0031d800012b7983 */ /* 0x000ee20000300800 */
[----:B------:R-:W-:-:S03]  /*a3e30*/  SHF.R.U32.HI R19, RZ, 0x8, R14 ;  /* 0x00000008ff137819 */ /* 0x000fc6000001160e */
[----:B------:R-:W3:Y:S01]  /*a3e40*/  LDL.LU R61, [R1+0x31d4] ;  /* 0x0031d400013d7983 */ /* 0x000ee20000300800 */
[----:B------:R-:W-:-:S03]  /*a3e50*/  SHF.R.U32.HI R14, RZ, 0x8, R8 ;  /* 0x00000008ff0e7819 */ /* 0x000fc60000011608 */
[----:B------:R0:W-:Y:S04]  /*a3e60*/  STL [R1+0xbe4], R15 ;  /* 0x000be40f01007387 */ /* 0x0001e80000100800 */
[----:B------:R1:W-:Y:S04]  /*a3e70*/  STL [R1+0xbe0], R11 ;  /* 0x000be00b01007387 */ /* 0x0003e80000100800 */
[----:B------:R1:W-:Y:S01]  /*a3e80*/  STL [R1+0xbe8], R10 ;  /* 0x000be80a01007387 */ /* 0x0003e20000100800 */
[----:B0-----:R-:W-:Y:S02]  /*a3e90*/  SHF.R.U32.HI R15, RZ, 0x8, R12 ;  /* 0x00000008ff0f7819 */ /* 0x001fe4000001160c */
[----:B------:R-:W-:-:S02]  /*a3ea0*/  SHF.R.U32.HI R8, RZ, 0x8, R9 ;  /* 0x00000008ff087819 */ /* 0x000fc40000011609 */
[----:B-1----:R-:W-:Y:S02]  /*a3eb0*/  SHF.R.U32.HI R11, RZ, 0x8, R13 ;  /* 0x00000008ff0b7819 */ /* 0x002fe4000001160d */
[----:B------:R-:W-:Y:S02]  /*a3ec0*/  PRMT R10, R13, 0x3340, R9 ;  /* 0x000033400d0a7816 */ /* 0x000fe40000000009 */
[----:B------:R-:W-:Y:S02]  /*a3ed0*/  LOP3.LUT R15, R15, 0xffff, RZ, 0xc0, !PT ;  /* 0x0000ffff0f0f7812 */ /* 0x000fe400078ec0ff */
[----:B------:R-:W-:Y:S01]  /*a3ee0*/  LOP3.LUT R14, R14, 0xffff, RZ, 0xc0, !PT ;  /* 0x0000ffff0e0e7812 */ /* 0x000fe200078ec0ff */
[----:B------:R0:W-:Y:S01]  /*a3ef0*/  STL [R1+0xbdc], R10 ;  /* 0x000bdc0a01007387 */ /* 0x0001e20000100800 */
[----:B------:R-:W-:Y:S02]  /*a3f00*/  LOP3.LUT R13, R18, 0xffff, RZ, 0xc0, !PT ;  /* 0x0000ffff120d7812 */ /* 0x000fe400078ec0ff */
[----:B------:R-:W-:-:S02]  /*a3f10*/  LOP3.LUT R12, R16, 0xffff, RZ, 0xc0, !PT ;  /* 0x0000ffff100c7812 */ /* 0x000fc400078ec0ff */
[----:B------:R-:W-:Y:S02]  /*a3f20*/  LOP3.LUT R9, R17, 0xffff, RZ, 0xc0, !PT ;  /* 0x0000ffff11097812 */ /* 0x000fe400078ec0ff */
[----:B------:R-:W-:Y:S02]  /*a3f30*/  LOP3.LUT R11, R11, 0xffff, RZ, 0xc0, !PT ;  /* 0x0000ffff0b0b7812 */ /* 0x000fe400078ec0ff */
[----:B------:R-:W-:Y:S02]  /*a3f40*/  LOP3.LUT R8, R8, 0xffff, RZ, 0xc0, !PT ;  /* 0x0000ffff08087812 */ /* 0x000fe400078ec0ff */
[----:B0-----:R-:W-:Y:S02]  /*a3f50*/  LOP3.LUT R10, R19, 0xffff, RZ, 0xc0, !PT ;  /* 0x0000ffff130a7812 */ /* 0x001fe400078ec0ff */
[----:B------:R-:W-:Y:S02]  /*a3f60*/  PRMT R14, R15, 0x3340, R14 ;  /* 0x000033400f0e7816 */ /* 0x000fe4000000000e */
[----:B------:R-:W-:-:S02]  /*a3f70*/  PRMT R12, R13, 0x3340, R12 ;  /* 0x000033400d0c7816 */ /* 0x000fc4000000000c */
[----:B------:R-:W-:Y:S02]  /*a3f80*/  PRMT R9, R10, 0x3340, R9 ;  /* 0x000033400a097816 */ /* 0x000fe40000000009 */
[----:B------:R-:W-:Y:S01]  /*a3f90*/  PRMT R8, R11, 0x3340, R8 ;  /* 0x000033400b087816 */ /* 0x000fe20000000008 */
[----:B------:R4:W-:Y:S01]  /*a3fa0*/  STL [R1+0x898], R14 ;  /* 0x0008980e01007387 */ /* 0x0009e20000100800 */
[----:B------:R-:W-:-:S03]  /*a3fb0*/  LOP3.LUT R11, R47, 0xffff, RZ, 0xc0, !PT ;  /* 0x0000ffff2f0b7812 */ /* 0x000fc600078ec0ff */
[----:B------:R3:W-:Y:S04]  /*a3fc0*/  STL [R1+0x894], R12 ;  /* 0x0008940c01007387 */ /* 0x0007e80000100800 */
[----:B------:R-:W-:Y:S01]  /*a3fd0*/  STL [R1+0x890], R9 ;  /* 0x0008900901007387 */ /* 0x000fe20000100800 */
[----:B------:R-:W-:-:S03]  /*a3fe0*/  LOP3.LUT R15, R21, 0xffff, RZ, 0xc0, !PT ;  /* 0x0000ffff150f7812 */ /* 0x000fc600078ec0ff */
        /* <DEDUP_REMOVED lines=10> */
[----:B0-----:R-:W-:Y:S01]  /*a4090*/  LOP3.LUT R8, R4, 0xffff, RZ, 0xc0, !PT ;  /* 0x0000ffff04087812 */ /* 0x001fe200078ec0ff */
[----:B------:R-:W3:Y:S01]  /*a40a0*/  LDL.LU R5, [R1+0x31cc] ;  /* 0x0031cc0001057983 */ /* 0x000ee20000300800 */
[----:B------:R-:W-:Y:S02]  /*a40b0*/  SHF.R.U32.HI R17, RZ, 0x8, R15 ;  /* 0x00000008ff117819 */ /* 0x000fe4000001160f */
[--C-:B------:R-:W-:Y:S02]  /*a40c0*/  PRMT R15, R15, 0x3340, R11.reuse ;  /* 0x000033400f0f7816 */ /* 0x100fe4000000000b */
[----:B------:R-:W-:Y:S02]  /*a40d0*/  SHF.R.U32.HI R18, RZ, 0x8, R11 ;  /* 0x00000008ff127819 */ /* 0x000fe4000001160b */
[----:B------:R-:W-:-:S02]  /*a40e0*/  PRMT R11, R14, 0x3340, R10 ;  /* 0x000033400e0b7816 */ /* 0x000fc4000000000a */
[----:B------:R-:W-:Y:S02]  /*a40f0*/  SHF.R.U32.HI R19, RZ, 0x8, R10 ;  /* 0x00000008ff137819 */ /* 0x000fe4000001160a */
[----:B------:R-:W-:Y:S02]  /*a4100*/  LOP3.LUT R9, R39, 0xffff, RZ, 0xc0, !PT ;  /* 0x0000ffff27097812 */ /* 0x000fe400078ec0ff */
[----:B------:R-:W-:Y:S01]  /*a4110*/  PRMT R10, R12, 0x3340, R8 ;  /* 0x000033400c0a7816 */ /* 0x000fe20000000008 */
[----:B------:R-:W3:Y:S01]  /*a4120*/  LDL.LU R39, [R1+0x31c8] ;  /* 0x0031c80001277983 */ /* 0x000ee20000300800 */
[----:B------:R-:W-:-:S03]  /*a4130*/  SHF.R.U32.HI R20, RZ, 0x8, R14 ;  /* 0x00000008ff147819 */ /* 0x000fc6000001160e */
[----:B------:R-:W3:Y:S01]  /*a4140*/  LDL.LU R4, [R1+0x31c4] ;  /* 0x0031c40001047983 */ /* 0x000ee20000300800 */
[----:B------:R-:W-:-:S03]  /*a4150*/  SHF.R.U32.HI R14, RZ, 0x8, R12 ;  /* 0x00000008ff0e7819 */ /* 0x000fc6000001160c */
[----:B------:R-:W-:Y:S01]  /*a4160*/  STL [R1+0x19c], R15 ;  /* 0x00019c0f01007387 */ /* 0x000fe20000100800 */
[----:B------:R-:W-:-:S03]  /*a4170*/  SHF.R.U32.HI R8, RZ, 0x8, R8 ;  /* 0x00000008ff087819 */ /* 0x000fc60000011608 */
[----:B------:R0:W-:Y:S04]  /*a4180*/  STL [R1+0xbc8], R11 ;  /* 0x000bc80b01007387 */ /* 0x0001e80000100800 */
[----:B------:R1:W-:Y:S01]  /*a4190*/  STL [R1+0xbd0], R10 ;  /* 0x000bd00a01007387 */ /* 0x0003e20000100800 */
[----:B------:R-:W-:Y:S02]  /*a41a0*/  SHF.R.U32.HI R16, RZ, 0x8, R9 ;  /* 0x00000008ff107819 */ /* 0x000fe40000011609 */
[----:B------:R-:W-:Y:S02]  /*a41b0*/  LOP3.LUT R14, R14, 0xffff, RZ, 0xc0, !PT ;  /* 0x0000ffff0e0e7812 */ /* 0x000fe400078ec0ff */
[----:B0-----:R-:W-:Y:S02]  /*a41c0*/  SHF.R.U32.HI R11, RZ, 0x8, R13 ;  /* 0x00000008ff0b7819 */ /* 0x001fe4000001160d */
[----:B-1----:R-:W-:-:S02]  /*a41d0*/  PRMT R10, R13, 0x3340, R9 ;  /* 0x000033400d0a7816 */ /* 0x002fc40000000009 */
[----:B------:R-:W-:Y:S02]  /*a41e0*/  LOP3.LUT R13, R8, 0xffff, RZ, 0xc0, !PT ;  /* 0x0000ffff080d7812 */ /* 0x000fe400078ec0ff */
[----:B------:R-:W-:Y:S01]  /*a41f0*/  LOP3.LUT R15, R17, 0xffff, RZ, 0xc0, !PT ;  /* 0x0000ffff110f7812 */ /* 0x000fe200078ec0ff */
[----:B------:R0:W-:Y:S01]  /*a4200*/  STL [R1+0xbbc], R10 ;  /* 0x000bbc0a01007387 */ /* 0x0001e20000100800 */
[----:B------:R-:W-:Y:S02]  /*a4210*/  LOP3.LUT R12, R18, 0xffff, RZ, 0xc0, !PT ;  /* 0x0000ffff120c7812 */ /* 0x000fe400078ec0ff */
[----:B------:R-:W-:Y:S02]  /*a4220*/  LOP3.LUT R9, R19, 0xffff, RZ, 0xc0, !PT ;  /* 0x0000ffff13097812 */ /* 0x000fe400078ec0ff */
[----:B------:R-:W-:Y:S02]  /*a4230*/  LOP3.LUT R11, R11, 0xffff, RZ, 0xc0, !PT ;  /* 0x0000ffff0b0b7812 */ /* 0x000fe400078ec0ff */
[----:B------:R-:W-:-:S02]  /*a4240*/  LOP3.LUT R8, R16, 0xffff, RZ, 0xc0, !PT ;  /* 0x0000ffff10087812 */ /* 0x000fc400078ec0ff */
[----:B0-----:R-:W-:Y:S02]  /*a4250*/  LOP3.LUT R10, R20, 0xffff, RZ, 0xc0, !PT ;  /* 0x0000ffff140a7812 */ /* 0x001fe400078ec0ff */
[----:B------:R-:W-:Y:S02]  /*a4260*/  PRMT R13, R14, 0x3340, R13 ;  /* 0x000033400e0d7816 */ /* 0x000fe4000000000d */
[----:B------:R-:W-:Y:S02]  /*a4270*/  PRMT R12, R15, 0x3340, R12 ;  /* 0x000033400f0c7816 */ /* 0x000fe4000000000c */
[----:B------:R-:W-:Y:S02]  /*a4280*/  PRMT R9, R10, 0x3340, R9 ;  /* 0x000033400a097816 */ /* 0x000fe40000000009 */
[----:B------:R-:W-:Y:S01]  /*a4290*/  PRMT R8, R11, 0x3340, R8 ;  /* 0x000033400b087816 */ /* 0x000fe20000000008 */
[----:B------:R-:W-:Y:S01]  /*a42a0*/  STL [R1+0x858], R13 ;  /* 0x0008580d01007387 */ /* 0x000fe20000100800 */
[----:B------:R-:W-:-:S03]  /*a42b0*/  LOP3.LUT R11, R53, 0xffff, RZ, 0xc0, !PT ;  /* 0x0000ffff350b7812 */ /* 0x000fc600078ec0ff */
[----:B------:R-:W-:Y:S01]  /*a42c0*/  STL [R1+0x100], R12 ;  /* 0x0001000c01007387 */ /* 0x000fe20000100800 */
[----:B------:R-:W-:-:S03]  /*a42d0*/  LOP3.LUT R10, R48, 0xffff, RZ, 0xc0, !PT ;  /* 0x0000ffff300a7812 */ /* 0x000fc600078ec0ff */
[----:B------:R0:W-:Y:S04]  /*a42e0*/  STL [R1+0x854], R9 ;  /* 0x0008540901007387 */ /* 0x0001e80000100800 */
[----:B------:R1:W-:Y:S04]  /*a42f0*/  STL [R1+0x850], R8 ;  /* 0x0008500801007387 */ /* 0x0003e80000100800 */
[----:B------:R-:W3:Y:S01]  /*a4300*/  LDL.LU R53, [R1+0x31c0] ;  /* 0x0031c00001357983 */ /* 0x000ee20000300800 */
[----:B0-----:R-:W-:-:S03]  /*a4310*/  LOP3.LUT R9, R51, 0xffff, RZ, 0xc0, !PT ;  /* 0x0000ffff33097812 */ /* 0x001fc600078ec0ff */
[----:B------:R-:W3:Y:S01]  /*a4320*/  LDL.LU R48, [R1+0x31bc] ;  /* 0x0031bc0001307983 */ /* 0x000ee20000300800 */
[----:B------:R-:W-:-:S03]  /*a4330*/  LOP3.LUT R15, R21, 0xffff, RZ, 0xc0, !PT ;  /* 0x0000ffff150f7812 */ /* 0x000fc600078ec0ff */
        /* <DEDUP_REMOVED lines=8> */
[----:B------:R-:W-:Y:S02]  /*a43c0*/  SHF.R.U32.HI R19, RZ, 0x8, R15 ;  /* 0x00000008ff137819 */ /* 0x000fe4000001160f */
[----:B-1----:R-:W-:Y:S02]  /*a43d0*/  LOP3.LUT R8, R41, 0xffff, RZ, 0xc0, !PT ;  /* 0x0000ffff29087812 */ /* 0x002fe400078ec0ff */
[--C-:B------:R-:W-:Y:S01]  /*a43e0*/  PRMT R15, R15, 0x3340, R11.reuse ;  /* 0x000033400f0f7816 */ /* 0x100fe2000000000b */
[----:B------:R-:W3:Y:S01]  /*a43f0*/  LDL.LU R41, [R1+0x31b4] ;  /* 0x0031b40001297983 */ /* 0x000ee20000300800 */
[----:B------:R-:W-:Y:S02]  /*a4400*/  SHF.R.U32.HI R16, RZ, 0x8, R11 ;  /* 0x00000008ff107819 */ /* 0x000fe4000001160b */
[----:B------:R-:W-:Y:S02]  /*a4410*/  SHF.R.U32.HI R18, RZ, 0x8, R14 ;  /* 0x00000008ff127819 */ /* 0x000fe4000001160e */
[----:B------:R-:W-:-:S02]  /*a4420*/  PRMT R14, R14, 0x3340, R10 ;  /* 0x000033400e0e7816 */ /* 0x000fc4000000000a */
[----:B------:R-:W-:Y:S02]  /*a4430*/  SHF.R.U32.HI R11, RZ, 0x8, R10 ;  /* 0x00000008ff0b7819 */ /* 0x000fe4000001160a */
[----:B------:R-:W-:Y:S02]  /*a4440*/  SHF.R.U32.HI R17, RZ, 0x8, R13 ;  /* 0x00000008ff117819 */ /* 0x000fe4000001160d */
[--C-:B------:R-:W-:Y:S02]  /*a4450*/  PRMT R13, R13, 0x3340, R9.reuse ;  /* 0x000033400d0d7816 */ /* 0x100fe40000000009 */
[----:B------:R-:W-:Y:S02]  /*a4460*/  SHF.R.U32.HI R10, RZ, 0x8, R9 ;  /* 0x00000008ff0a7819 */ /* 0x000fe40000011609 */
[----:B------:R-:W-:Y:S02]  /*a4470*/  SHF.R.U32.HI R9, RZ, 0x8, R12 ;  /* 0x00000008ff097819 */ /* 0x000fe4000001160c */
[--C-:B------:R-:W-:Y:S01]  /*a4480*/  PRMT R12, R12, 0x3340, R8.reuse ;  /* 0x000033400c0c7816 */ /* 0x100fe20000000008 */
[----:B------:R-:W-:Y:S01]  /*a4490*/  STL [R1+0x198], R15 ;  /* 0x0001980f01007387 */ /* 0x000fe20000100800 */
[----:B------:R-:W-:-:S03]  /*a44a0*/  SHF.R.U32.HI R8, RZ, 0x8, R8 ;  /* 0x00000008ff087819 */ /* 0x000fc60000011608 */
[----:B------:R-:W-:Y:S01]  /*a44b0*/  STL [R1+0x194], R14 ;  /* 0x0001940e01007387 */ /* 0x000fe20000100800 */
[----:B------:R-:W-:-:S03]  /*a44c0*/  LOP3.LUT R10, R10, 0xffff, RZ, 0xc0, !PT ;  /* 0x0000ffff0a0a7812 */ /* 0x000fc600078ec0ff */
[----:B------:R-:W-:Y:S01]  /*a44d0*/  STL [R1+0x190], R13 ;  /* 0x0001900d01007387 */ /* 0x000fe20000100800 */
[----:B------:R-:W-:-:S03]  /*a44e0*/  LOP3.LUT R9, R9, 0xffff, RZ, 0xc0, !PT ;  /* 0x0000ffff09097812 */ /* 0x000fc600078ec0ff */
[----:B------:R0:W-:Y:S01]  /*a44f0*/  STL [R1+0x18c], R12 ;  /* 0x00018c0c01007387 */ /* 0x0001e20000100800 */
[----:B------:R-:W-:Y:S02]  /*a4500*/  LOP3.LUT R8, R8, 0xffff, RZ, 0xc0, !PT ;  /* 0x0000ffff08087812 */ /* 0x000fe400078ec0ff */
[----:B0-----:R-:W-:Y:S02]  /*a4510*/  LOP3.LUT R12, R11, 0xffff, RZ, 0xc0, !PT ;  /* 0x0000ffff0b0c7812 */ /* 0x001fe400078ec0ff */
[----:B------:R-:W-:Y:S02]  /*a4520*/  LOP3.LUT R11, R17, 0xffff, RZ, 0xc0, !PT ;  /* 0x0000ffff110b7812 */ /* 0x000fe400078ec0ff */
[----:B------:R-:W-:Y:S02]  /*a4530*/  PRMT R59, R9, 0x3340, R8 ;  /* 0x00003340093b7816 */ /* 0x000fe40000000008 */
[----:B------:R-:W-:Y:S02]  /*a4540*/  PRMT R58, R11, 0x3340, R10 ;  /* 0x000033400b3a7816 */ /* 0x000fe4000000000a */
[----:B------:R-:W-:-:S02]  /*a4550*/  LOP3.LUT R15, R19, 0xffff, RZ, 0xc0, !PT ;  /* 0x0000ffff130f7812 */ /* 0x000fc400078ec0ff */
[----:B------:R-:W-:Y:S01]  /*a4560*/  LOP3.LUT R14, R16, 0xffff, RZ, 0xc0, !PT ;  /* 0x0000ffff100e7812 */ /* 0x000fe200078ec0ff */
[----:B------:R-:W-:Y:S01]  /*a4570*/  STL [R1+0x3190], R58 ;  /* 0x0031903a01007387 */ /* 0x000fe20000100800 */
[----:B------:R-:W-:Y:S02]  /*a4580*/  LOP3.LUT R13, R18, 0xffff, RZ, 0xc0, !PT ;  /* 0x0000ffff120d7812 */ /* 0x000fe400078ec0ff */
[----:B------:R-:W-:Y:S01]  /*a4590*/  LOP3.LUT R11, R47, 0xffff, RZ, 0xc0, !PT ;  /* 0x0000ffff2f0b7812 */ /* 0x000fe200078ec0ff */
[----:B------:R-:W-:Y:S01]  /*a45a0*/  STL [R1+0x318c], R59 ;  /* 0x00318c3b01007387 */ /* 0x000fe20000100800 */
[----:B------:R-:W-:Y:S02]  /*a45b0*/  PRMT R56, R15, 0x3340, R14 ;  /* 0x000033400f387816 */ /* 0x000fe4000000000e */
[----:B------:R-:W-:Y:S01]  /*a45c0*/  LOP3.LUT R10, R43, 0xffff, RZ, 0xc0, !PT ;  /* 0x0000ffff2b0a7812 */ /* 0x000fe200078ec0ff */
[----:B------:R-:W3:Y:S01]  /*a45d0*/  LDL.LU R47, [R1+0x31b0] ;  /* 0x0031b000012f7983 */ /* 0x000ee20000300800 */
[----:B------:R-:W-:-:S03]  /*a45e0*/  PRMT R57, R13, 0x3340, R12 ;  /* 0x000033400d397816 */ /* 0x000fc6000000000c */
[----:B------:R-:W3:Y:S01]  /*a45f0*/  LDL.LU R43, [R1+0x31ac] ;  /* 0x0031ac00012b7983 */ /* 0x000ee20000300800 */
[----:B------:R-:W-:-:S03]  /*a4600*/  LOP3.LUT R15, R21, 0xffff, RZ, 0xc0, !PT ;  /* 0x0000ffff150f7812 */ /* 0x000fc600078ec0ff */
[----:B------:R-:W3:Y:S01]  /*a4610*/  LDL.LU R21, [R1+0x2de4] ;  /* 0x002de40001157983 */ /* 0x000ee20000300800 */
[----:B----4-:R-:W-:-:S03]  /*a4620*/  LOP3.LUT R14, R42, 0xffff, RZ, 0xc0, !PT ;  /* 0x0000ffff2a0e7812 */ /* 0x010fc600078ec0ff */
[----:B------:R-:W4:Y:S01]  /*a4630*/  LDL.LU R42, [R1+0x2de0] ;  /* 0x002de000012a7983 */ /* 0x000f220000300800 */
[----:B--2---:R-:W-:-:S03]  /*a4640*/  LOP3.LUT R13, R52, 0xffff, RZ, 0xc0, !PT ;  /* 0x0000ffff340d7812 */ /* 0x004fc600078ec0ff */
[----:B------:R-:W2:Y:S01]  /*a4650*/  LDL.LU R52, [R1+0x2d0c] ;  /* 0x002d0c0001347983 */ /* 0x000ea20000300800 */
[----:B---3--:R-:W-:-:S03]  /*a4660*/  LOP3.LUT R12, R46, 0xffff, RZ, 0xc0, !PT ;  /* 0x0000ffff2e0c7812 */ /* 0x008fc600078ec0ff */
[----:B------:R-:W3:Y:S01]  /*a4670*/  LDL.LU R46, [R1+0x2d08] ;  /* 0x002d0800012e7983 */ /* 0x000ee20000300800 */
[--C-:B------:R-:W-:Y:S02]  /*a4680*/  PRMT R16, R15, 0x3340, R11.reuse ;  /* 0x000033400f107816 */ /* 0x100fe4000000000b */
[----:B------:R-:W-:Y:S02]  /*a4690*/  SHF.R.U32.HI R17, RZ, 0x8, R11 ;  /* 0x00000008ff117819 */ /* 0x000fe4000001160b */
[----:B------:R-:W-:Y:S02]  /*a46a0*/  PRMT R11, R14, 0x3340, R10 ;  /* 0x000033400e0b7816 */ /* 0x000fe4000000000a */
[----:B------:R-:W-:Y:S02]  /*a46b0*/  LOP3.LUT R9, R44, 0xffff, RZ, 0xc0, !PT ;  /* 0x0000ffff2c097812 */ /* 0x000fe400078ec0ff */
[----:B------:R-:W2:Y:S01]  /*a46c0*/  LDL.LU R44, [R1+0x31a8] ;  /* 0x0031a800012c7983 */ /* 0x000ea20000300800 */
[----:B------:R-:W-:-:S02]  /*a46d0*/  LOP3.LUT R8, R37, 0xffff, RZ, 0xc0, !PT ;  /* 0x0000ffff25087812 */ /* 0x000fc400078ec0ff */
[----:B------:R-:W-:Y:S01]  /*a46e0*/  SHF.R.U32.HI R18, RZ, 0x8, R15 ;  /* 0x00000008ff127819 */ /* 0x000fe2000001160f */
[----:B------:R-:W2:Y:S01]  /*a46f0*/  LDL.LU R37, [R1+0x31a4] ;  /* 0x0031a40001257983 */ /* 0x000ea20000300800 */
[----:B------:R-:W-:Y:S02]  /*a4700*/  SHF.R.U32.HI R15, RZ, 0x8, R14 ;  /* 0x00000008ff0f7819 */ /* 0x000fe4000001160e */
[----:B------:R-:W-:Y:S01]  /*a4710*/  SHF.R.U32.HI R14, RZ, 0x8, R10 ;  /* 0x00000008ff0e7819 */ /* 0x000fe2000001160a */
[----:B------:R0:W-:Y:S01]  /*a4720*/  STL [R1+0x188], R16 ;  /* 0x0001881001007387 */ /* 0x0001e20000100800 */
[----:B------:R-:W-:-:S03]  /*a4730*/  PRMT R10, R13, 0x3340, R9 ;  /* 0x000033400d0a7816 */ /* 0x000fc60000000009 */
[----:B------:R1:W-:Y:S01]  /*a4740*/  STL [R1+0x184], R11 ;  /* 0x0001840b01007387 */ /* 0x0003e20000100800 */
[----:B------:R-:W-:-:S03]  /*a4750*/  SHF.R.U32.HI R9, RZ, 0x8, R9 ;  /* 0x00000008ff097819 */ /* 0x000fc60000011609 */
[----:B------:R1:W-:Y:S01]  /*a4760*/  STL [R1+0x180], R10 ;  /* 0x0001800a01007387 */ /* 0x0003e20000100800 */
[----:B0-----:R-:W-:Y:S02]  /*a4770*/  SHF.R.U32.HI R16, RZ, 0x8, R13 ;  /* 0x00000008ff107819 */ /* 0x001fe4000001160d */
[----:B-1----:R-:W-:Y:S02]  /*a4780*/  SHF.R.U32.HI R11, RZ, 0x8, R12 ;  /* 0x00000008ff0b7819 */ /* 0x002fe4000001160c */
[--C-:B------:R-:W-:Y:S02]  /*a4790*/  PRMT R12, R12, 0x3340, R8.reuse ;  /* 0x000033400c0c7816 */ /* 0x100fe40000000008 */
[----:B------:R-:W-:Y:S02]  /*a47a0*/  SHF.R.U32.HI R10, RZ, 0x8, R8 ;  /* 0x00000008ff0a7819 */ /* 0x000fe40000011608 */
[----:B------:R-:W-:Y:S01]  /*a47b0*/  LOP3.LUT R15, R15, 0xffff, RZ, 0xc0, !PT ;  /* 0x0000ffff0f0f7812 */ /* 0x000fe200078ec0ff */
[----:B------:R0:W-:Y:S01]  /*a47c0*/  STL [R1+0x17c], R12 ;  /* 0x00017c0c01007387 */ /* 0x0001e20000100800 */
[----:B------:R-:W-:-:S02]  /*a47d0*/  LOP3.LUT R14, R14, 0xffff, RZ, 0xc0, !PT ;  /* 0x0000ffff0e0e7812 */ /* 0x000fc400078ec0ff */
[----:B------:R-:W-:Y:S02]  /*a47e0*/  LOP3.LUT R13, R16, 0xffff, RZ, 0xc0, !PT ;  /* 0x0000ffff100d7812 */ /* 0x000fe400078ec0ff */
[----:B------:R-:W-:Y:S02]  /*a47f0*/  LOP3.LUT R8, R17, 0xffff, RZ, 0xc0, !PT ;  /* 0x0000ffff11087812 */ /* 0x000fe400078ec0ff */
[----:B------:R-:W-:Y:S02]  /*a4800*/  LOP3.LUT R11, R11, 0xffff, RZ, 0xc0, !PT ;  /* 0x0000ffff0b0b7812 */ /* 0x000fe400078ec0ff */
[----:B0-----:R-:W-:Y:S02]  /*a4810*/  LOP3.LUT R12, R9, 0xffff, RZ, 0xc0, !PT ;  /* 0x0000ffff090c7812 */ /* 0x001fe400078ec0ff */
[----:B------:R-:W-:Y:S02]  /*a4820*/  LOP3.LUT R9, R18, 0xffff, RZ, 0xc0, !PT ;  /* 0x0000ffff12097812 */ /* 0x000fe400078ec0ff */
[----:B------:R-:W-:-:S02]  /*a4830*/  LOP3.LUT R10, R10, 0xffff, RZ, 0xc0, !PT ;  /* 0x0000ffff0a0a7812 */ /* 0x000fc400078ec0ff */
        /* <DEDUP_REMOVED lines=8> */
[----:B------:R-:W-:Y:S04]  /*a48c0*/  STL [R1+0x3170], R28 ;  /* 0x0031701c01007387 */ /* 0x000fe80000100800 */
[----:B------:R0:W-:Y:S01]  /*a48d0*/  STL [R1+0xf4], R10 ;  /* 0x0000f40a01007387 */ /* 0x0001e20000100800 */
[----:B------:R-:W-:-:S03]  /*a48e0*/  LOP3.LUT R9, R60, 0xffff, RZ, 0xc0, !PT ;  /* 0x0000ffff3c097812 */ /* 0x000fc600078ec0ff */
[----:B------:R-:W2:Y:S01]  /*a48f0*/  LDL.LU R39, [R1+0x31a0] ;  /* 0x0031a00001277983 */ /* 0x000ea20000300800 */
[----:B0-----:R-:W-:Y:S02]  /*a4900*/  LOP3.LUT R10, R61, 0xffff, RZ, 0xc0, !PT ;  /* 0x0000ffff3d0a7812 */ /* 0x001fe400078ec0ff */
[----:B---3--:R-:W-:Y:S02]  /*a4910*/  LOP3.LUT R12, R46, 0xffff, RZ, 0xc0, !PT ;  /* 0x0000ffff2e0c7812 */ /* 0x008fe400078ec0ff */
[----:B------:R-:W3:Y:S04]  /*a4920*/  LDL.LU R46, [R1+0x2df4] ;  /* 0x002df400012e7983 */ /* 0x000ee80000300800 */
[----:B------:R-:W3:Y:S04]  /*a4930*/  LDL.LU R54, [R1+0x2df0] ;  /* 0x002df00001367983 */ /* 0x000ee80000300800 */
[----:B------:R-:W3:Y:S04]  /*a4940*/  LDL.LU R61, [R1+0x2dec] ;  /* 0x002dec00013d7983 */ /* 0x000ee80000300800 */
[----:B------:R-:W3:Y:S01]  /*a4950*/  LDL.LU R60, [R1+0x2d1c] ;  /* 0x002d1c00013c7983 */ /* 0x000ee20000300800 */
[----:B------:R-:W-:-:S02]  /*a4960*/  LOP3.LUT R15, R21, 0xffff, RZ, 0xc0, !PT ;  /* 0x0000ffff150f7812 */ /* 0x000fc400078ec0ff */
[----:B----4-:R-:W-:Y:S02]  /*a4970*/  LOP3.LUT R14, R42, 0xffff, RZ, 0xc0, !PT ;  /* 0x0000ffff2a0e7812 */ /* 0x010fe400078ec0ff */
[----:B------:R-:W-:Y:S02]  /*a4980*/  SHF.R.U32.HI R17, RZ, 0x8, R15 ;  /* 0x00000008ff117819 */ /* 0x000fe4000001160f */
[--C-:B------:R-:W-:Y:S02]  /*a4990*/  PRMT R15, R15, 0x3340, R11.reuse ;  /* 0x000033400f0f7816 */ /* 0x100fe4000000000b */
[----:B--2---:R-:W-:Y:S02]  /*a49a0*/  LOP3.LUT R13, R52, 0xffff, RZ, 0xc0, !PT ;  /* 0x0000ffff340d7812 */ /* 0x004fe400078ec0ff */
[----:B------:R-:W-:Y:S01]  /*a49b0*/  SHF.R.U32.HI R18, RZ, 0x8, R11 ;  /* 0x00000008ff127819 */ /* 0x000fe2000001160b */
[----:B------:R0:W-:Y:S01]  /*a49c0*/  STL [R1+0x178], R15 ;  /* 0x0001780f01007387 */ /* 0x0001e20000100800 */
[----:B------:R-:W-:-:S02]  /*a49d0*/  SHF.R.U32.HI R11, RZ, 0x8, R14 ;  /* 0x00000008ff0b7819 */ /* 0x000fc4000001160e */
[----:B------:R-:W-:Y:S02]  /*a49e0*/  PRMT R14, R14, 0x3340, R10 ;  /* 0x000033400e0e7816 */ /* 0x000fe4000000000a */
[----:B------:R-:W-:Y:S02]  /*a49f0*/  SHF.R.U32.HI R16, RZ, 0x8, R12 ;  /* 0x00000008ff107819 */ /* 0x000fe4000001160c */
[----:B------:R-:W-:Y:S02]  /*a4a00*/  PRMT R12, R12, 0x3340, R8 ;  /* 0x000033400c0c7816 */ /* 0x000fe40000000008 */
[----:B0-----:R-:W-:Y:S02]  /*a4a10*/  SHF.R.U32.HI R15, RZ, 0x8, R13 ;  /* 0x00000008ff0f7819 */ /* 0x001fe4000001160d */
[--C-:B------:R-:W-:Y:S02]  /*a4a20*/  PRMT R13, R13, 0x3340, R9.reuse ;  /* 0x000033400d0d7816 */ /* 0x100fe40000000009 */
[----:B------:R-:W-:Y:S01]  /*a4a30*/  SHF.R.U32.HI R10, RZ, 0x8, R10 ;  /* 0x00000008ff0a7819 */ /* 0x000fe2000001160a */
[----:B------:R0:W-:Y:S01]  /*a4a40*/  STL [R1+0x174], R14 ;  /* 0x0001740e01007387 */ /* 0x0001e20000100800 */
[----:B------:R-:W-:-:S02]  /*a4a50*/  SHF.R.U32.HI R9, RZ, 0x8, R9 ;  /* 0x00000008ff097819 */ /* 0x000fc40000011609 */
[----:B------:R-:W-:Y:S01]  /*a4a60*/  SHF.R.U32.HI R8, RZ, 0x8, R8 ;  /* 0x00000008ff087819 */ /* 0x000fe20000011608 */
[----:B------:R1:W-:Y:S01]  /*a4a70*/  STL [R1+0x170], R13 ;  /* 0x0001700d01007387 */ /* 0x0003e20000100800 */
[----:B------:R-:W-:-:S03]  /*a4a80*/  LOP3.LUT R15, R15, 0xffff, RZ, 0xc0, !PT ;  /* 0x0000ffff0f0f7812 */ /* 0x000fc600078ec0ff */
[----:B------:R2:W-:Y:S01]  /*a4a90*/  STL [R1+0x16c], R12 ;  /* 0x00016c0c01007387 */ /* 0x0005e20000100800 */
[----:B0-----:R-:W-:Y:S02]  /*a4aa0*/  LOP3.LUT R14, R11, 0xffff, RZ, 0xc0, !PT ;  /* 0x0000ffff0b0e7812 */ /* 0x001fe400078ec0ff */
[----:B-1----:R-:W-:Y:S02]  /*a4ab0*/  LOP3.LUT R13, R10, 0xffff, RZ, 0xc0, !PT ;  /* 0x0000ffff0a0d7812 */ /* 0x002fe400078ec0ff */
[----:B------:R-:W-:Y:S02]  /*a4ac0*/  LOP3.LUT R10, R16, 0xffff, RZ, 0xc0, !PT ;  /* 0x0000ffff100a7812 */ /* 0x000fe400078ec0ff */
[----:B--2---:R-:W-:Y:S02]  /*a4ad0*/  LOP3.LUT R12, R9, 0xffff, RZ, 0xc0, !PT ;  /* 0x0000ffff090c7812 */ /* 0x004fe400078ec0ff */
[----:B------:R-:W-:Y:S02]  /*a4ae0*/  LOP3.LUT R9, R8, 0xffff, RZ, 0xc0, !PT ;  /* 0x0000ffff08097812 */ /* 0x000fe400078ec0ff */
[----:B------:R-:W-:-:S02]  /*a4af0*/  LOP3.LUT R11, R17, 0xffff, RZ, 0xc0, !PT ;  /* 0x0000ffff110b7812 */ /* 0x000fc400078ec0ff */
[----:B------:R-:W-:Y:S02]  /*a4b00*/  LOP3.LUT R8, R18, 0xffff, RZ, 0xc0, !PT ;  /* 0x0000ffff12087812 */ /* 0x000fe400078ec0ff */
[----:B------:R-:W-:Y:S02]  /*a4b10*/  PRMT R29, R14, 0x3340, R13 ;  /* 0x000033400e1d7816 */ /* 0x000fe4000000000d */
[----:B------:R-:W-:Y:S02]  /*a4b20*/  PRMT R30, R15, 0x3340, R12 ;  /* 0x000033400f1e7816 */ /* 0x000fe4000000000c */
        /* <DEDUP_REMOVED lines=8> */
[----:B---3--:R-:W-:-:S03]  /*a4bb0*/  LOP3.LUT R14, R54, 0xffff, RZ, 0xc0, !PT ;  /* 0x0000ffff360e7812 */ /* 0x008fc600078ec0ff */
[----:B------:R-:W3:Y:S01]  /*a4bc0*/  LDL.LU R54, [R1+0x2e00] ;  /* 0x002e000001367983 */ /* 0x000ee20000300800 */
[----:B------:R-:W-:-:S03]  /*a4bd0*/  LOP3.LUT R13, R61, 0xffff, RZ, 0xc0, !PT ;  /* 0x0000ffff3d0d7812 */ /* 0x000fc600078ec0ff */
[----:B------:R-:W4:Y:S01]  /*a4be0*/  LDL.LU R61, [R1+0x2d2c] ;  /* 0x002d2c00013d7983 */ /* 0x000f220000300800 */
[----:B------:R-:W-:-:S03]  /*a4bf0*/  LOP3.LUT R12, R60, 0xffff, RZ, 0xc0, !PT ;  /* 0x0000ffff3c0c7812 */ /* 0x000fc600078ec0ff */
[----:B------:R-:W2:Y:S01]  /*a4c00*/  LDL.LU R60, [R1+0x2d28] ;  /* 0x002d2800013c7983 */ /* 0x000ea20000300800 */
[----:B------:R-:W-:Y:S02]  /*a4c10*/  LOP3.LUT R15, R46, 0xffff, RZ, 0xc0, !PT ;  /* 0x0000ffff2e0f7812 */ /* 0x000fe400078ec0ff */
[----:B------:R-:W-:Y:S02]  /*a4c20*/  LOP3.LUT R10, R4, 0xffff, RZ, 0xc0, !PT ;  /* 0x0000ffff040a7812 */ /* 0x000fe400078ec0ff */
[----:B------:R-:W-:Y:S01]  /*a4c30*/  SHF.R.U32.HI R19, RZ, 0x8, R15 ;  /* 0x00000008ff137819 */ /* 0x000fe2000001160f */
[----:B------:R-:W3:Y:S01]  /*a4c40*/  LDL.LU R4, [R1+0x319c] ;  /* 0x00319c0001047983 */ /* 0x000ee20000300800 */
[----:B------:R-:W-:Y:S02]  /*a4c50*/  LOP3.LUT R9, R5, 0xffff, RZ, 0xc0, !PT ;  /* 0x0000ffff05097812 */ /* 0x000fe400078ec0ff */
[----:B------:R-:W-:Y:S01]  /*a4c60*/  PRMT R15, R15, 0x3340, R11 ;  /* 0x000033400f0f7816 */ /* 0x000fe2000000000b */
[----:B------:R-:W3:Y:S01]  /*a4c70*/  LDL.LU R5, [R1+0x3198] ;  /* 0x0031980001057983 */ /* 0x000ee20000300800 */
[----:B0-----:R-:W-:-:S02]  /*a4c80*/  LOP3.LUT R8, R6, 0xffff, RZ, 0xc0, !PT ;  /* 0x0000ffff06087812 */ /* 0x001fc400078ec0ff */
[----:B------:R-:W-:Y:S01]  /*a4c90*/  SHF.R.U32.HI R17, RZ, 0x8, R11 ;  /* 0x00000008ff117819 */ /* 0x000fe2000001160b */
[----:B------:R-:W3:Y:S01]  /*a4ca0*/  LDL.LU R6, [R1+0x3194] ;  /* 0x0031940001067983 */ /* 0x000ee20000300800 */
[----:B------:R-:W-:Y:S02]  /*a4cb0*/  SHF.R.U32.HI R18, RZ, 0x8, R14 ;  /* 0x00000008ff127819 */ /* 0x000fe4000001160e */
[--C-:B------:R-:W-:Y:S02]  /*a4cc0*/  PRMT R11, R14, 0x3340, R10.reuse ;  /* 0x000033400e0b7816 */ /* 0x100fe4000000000a */
[----:B------:R-:W-:Y:S01]  /*a4cd0*/  SHF.R.U32.HI R16, RZ, 0x8, R10 ;  /* 0x00000008ff107819 */ /* 0x000fe2000001160a */
[----:B------:R0:W-:Y:S01]  /*a4ce0*/  STL [R1+0x168], R15 ;  /* 0x0001680f01007387 */ /* 0x0001e20000100800 */
[----:B------:R-:W-:Y:S02]  /*a4cf0*/  SHF.R.U32.HI R14, RZ, 0x8, R13 ;  /* 0x00000008ff0e7819 */ /* 0x000fe4000001160d */
[----:B------:R-:W-:-:S02]  /*a4d00*/  PRMT R10, R13, 0x3340, R9 ;  /* 0x000033400d0a7816 */ /* 0x000fc40000000009 */
[----:B------:R-:W-:Y:S02]  /*a4d10*/  SHF.R.U32.HI R13, RZ, 0x8, R9 ;  /* 0x00000008ff0d7819 */ /* 0x000fe40000011609 */
[----:B------:R-:W-:Y:S02]  /*a4d20*/  PRMT R9, R12, 0x3340, R8 ;  /* 0x000033400c097816 */ /* 0x000fe40000000008 */
[----:B0-----:R-:W-:Y:S02]  /*a4d30*/  SHF.R.U32.HI R15, RZ, 0x8, R12 ;  /* 0x00000008ff0f7819 */ /* 0x001fe4000001160c */
[----:B------:R-:W-:Y:S01]  /*a4d40*/  SHF.R.U32.HI R12, RZ, 0x8, R8 ;  /* 0x00000008ff0c7819 */ /* 0x000fe20000011608 */
[----:B------:R0:W-:Y:S01]  /*a4d50*/  STL [R1+0x164], R11 ;  /* 0x0001640b01007387 */ /* 0x0001e20000100800 */
[----:B------:R-:W-:Y:S02]  /*a4d60*/  LOP3.LUT R14, R14, 0xffff, RZ, 0xc0, !PT ;  /* 0x0000ffff0e0e7812 */ /* 0x000fe400078ec0ff */
[----:B------:R-:W-:Y:S01]  /*a4d70*/  LOP3.LUT R13, R13, 0xffff, RZ, 0xc0, !PT ;  /* 0x0000ffff0d0d7812 */ /* 0x000fe200078ec0ff */
[----:B------:R1:W-:Y:S01]  /*a4d80*/  STL [R1+0x160], R10 ;  /* 0x0001600a01007387 */ /* 0x0003e20000100800 */
[----:B------:R-:W-:-:S02]  /*a4d90*/  LOP3.LUT R15, R15, 0xffff, RZ, 0xc0, !PT ;  /* 0x0000ffff0f0f7812 */ /* 0x000fc400078ec0ff */
[----:B------:R-:W-:Y:S01]  /*a4da0*/  LOP3.LUT R12, R12, 0xffff, RZ, 0xc0, !PT ;  /* 0x0000ffff0c0c7812 */ /* 0x000fe200078ec0ff */
[----:B------:R1:W-:Y:S01]  /*a4db0*/  STL [R1+0x15c], R9 ;  /* 0x00015c0901007387 */ /* 0x0003e20000100800 */
[----:B------:R-:W-:Y:S02]  /*a4dc0*/  LOP3.LUT R8, R16, 0xffff, RZ, 0xc0, !PT ;  /* 0x0000ffff10087812 */ /* 0x000fe400078ec0ff */
[----:B0-----:R-:W-:Y:S02]  /*a4dd0*/  LOP3.LUT R11, R19, 0xffff, RZ, 0xc0, !PT ;  /* 0x0000ffff130b7812 */ /* 0x001fe400078ec0ff */
[----:B-1----:R-:W-:Y:S02]  /*a4de0*/  LOP3.LUT R10, R17, 0xffff, RZ, 0xc0, !PT ;  /* 0x0000ffff110a7812 */ /* 0x002fe400078ec0ff */
[----:B------:R-:W-:Y:S02]  /*a4df0*/  PRMT R13, R14, 0x3340, R13 ;  /* 0x000033400e0d7816 */ /* 0x000fe4000000000d */
[----:B------:R-:W-:-:S02]  /*a4e00*/  LOP3.LUT R9, R18, 0xffff, RZ, 0xc0, !PT ;  /* 0x0000ffff12097812 */ /* 0x000fc400078ec0ff */
[----:B------:R-:W-:Y:S02]  /*a4e10*/  PRMT R12, R15, 0x3340, R12 ;  /* 0x000033400f0c7816 */ /* 0x000fe4000000000c */
[----:B------:R-:W-:Y:S02]  /*a4e20*/  PRMT R10, R11, 0x3340, R10 ;  /* 0x000033400b0a7816 */ /* 0x000fe4000000000a */
[----:B------:R-:W-:Y:S01]  /*a4e30*/  PRMT R8, R9, 0x3340, R8 ;  /* 0x0000334009087816 */ /* 0x000fe20000000008 */
[----:B------:R-:W-:Y:S01]  /*a4e40*/  STL [R1+0x24], R13 ;  /* 0x0000240d01007387 */ /* 0x000fe20000100800 */
[----:B------:R-:W-:-:S03]  /*a4e50*/  LOP3.LUT R11, R51, 0xffff, RZ, 0xc0, !PT ;  /* 0x0000ffff330b7812 */ /* 0x000fc600078ec0ff */
[----:B------:R-:W-:Y:S04]  /*a4e60*/  STL [R1+0x28], R12 ;  /* 0x0000280c01007387 */ /* 0x000fe80000100800 */
[----:B------:R0:W-:Y:S04]  /*a4e70*/  STL [R1+0xf0], R10 ;  /* 0x0000f00a01007387 */ /* 0x0001e80000100800 */
[----:B------:R1:W-:Y:S01]  /*a4e80*/  STL [R1+0xec], R8 ;  /* 0x0000ec0801007387 */ /* 0x0003e20000100800 */
[----:B0-----:R-:W-:-:S03]  /*a4e90*/  LOP3.LUT R10, R48, 0xffff, RZ, 0xc0, !PT ;  /* 0x0000ffff300a7812 */ /* 0x001fc600078ec0ff */
[----:B------:R-:W3:Y:S04]  /*a4ea0*/  LDL.LU R48, [R1+0x2e14] ;  /* 0x002e140001307983 */ /* 0x000ee80000300800 */
[----:B------:R-:W3:Y:S01]  /*a4eb0*/  LDL.LU R51, [R1+0x2e10] ;  /* 0x002e100001337983 */ /* 0x000ee20000300800 */
[----:B----4-:R-:W-:-:S03]  /*a4ec0*/  LOP3.LUT R13, R61, 0xffff, RZ, 0xc0, !PT ;  /* 0x0000ffff3d0d7812 */ /* 0x010fc600078ec0ff */
[----:B------:R-:W4:Y:S01]  /*a4ed0*/  LDL.LU R61, [R1+0x2d40] ;  /* 0x002d4000013d7983 */ /* 0x000f220000300800 */
[----:B--2---:R-:W-:-:S03]  /*a4ee0*/  LOP3.LUT R12, R60, 0xffff, RZ, 0xc0, !PT ;  /* 0x0000ffff3c0c7812 */ /* 0x004fc600078ec0ff */
[----:B------:R-:W2:Y:S01]  /*a4ef0*/  LDL.LU R60, [R1+0x2d3c] ;  /* 0x002d3c00013c7983 */ /* 0x000ea20000300800 */
[----:B------:R-:W-:Y:S02]  /*a4f00*/  LOP3.LUT R15, R53, 0xffff, RZ, 0xc0, !PT ;  /* 0x0000ffff350f7812 */ /* 0x000fe400078ec0ff */
[----:B---3--:R-:W-:Y:S02]  /*a4f10*/  LOP3.LUT R14, R54, 0xffff, RZ, 0xc0, !PT ;  /* 0x0000ffff360e7812 */ /* 0x008fe400078ec0ff */
[----:B------:R-:W-:Y:S02]  /*a4f20*/  SHF.R.U32.HI R19, RZ, 0x8, R15 ;  /* 0x00000008ff137819 */ /* 0x000fe4000001160f */
[----:B------:R-:W-:Y:S02]  /*a4f30*/  PRMT R15, R15, 0x3340, R11 ;  /* 0x000033400f0f7816 */ /* 0x000fe4000000000b */
[----:B------:R-:W-:Y:S02]  /*a4f40*/  LOP3.LUT R9, R50, 0xffff, RZ, 0xc0, !PT ;  /* 0x0000ffff32097812 */ /* 0x000fe400078ec0ff */
[----:B-1----:R-:W-:Y:S01]  /*a4f50*/  LOP3.LUT R8, R49, 0xffff, RZ, 0xc0, !PT ;  /* 0x0000ffff31087812 */ /* 0x002fe200078ec0ff */
[----:B------:R0:W-:Y:S01]  /*a4f60*/  STL [R1+0x158], R15 ;  /* 0x0001580f01007387 */ /* 0x0001e20000100800 */
[----:B------:R-:W-:-:S02]  /*a4f70*/  SHF.R.U32.HI R18, RZ, 0x8, R14 ;  /* 0x00000008ff127819 */ /* 0x000fc4000001160e */
[--C-:B------:R-:W-:Y:S02]  /*a4f80*/  PRMT R42, R14, 0x3340, R10.reuse ;  /* 0x000033400e2a7816 */ /* 0x100fe4000000000a */
[----:B------:R-:W-:Y:S02]  /*a4f90*/  SHF.R.U32.HI R16, RZ, 0x8, R10 ;  /* 0x00000008ff107819 */ /* 0x000fe4000001160a */
[--C-:B------:R-:W-:Y:S02]  /*a4fa0*/  PRMT R10, R13, 0x3340, R9.reuse ;  /* 0x000033400d0a7816 */ /* 0x100fe40000000009 */
[----:B------:R-:W-:Y:S02]  /*a4fb0*/  SHF.R.U32.HI R14, RZ, 0x8, R9 ;  /* 0x00000008ff0e7819 */ /* 0x000fe40000011609 */
[----:B0-----:R-:W-:Y:S02]  /*a4fc0*/  SHF.R.U32.HI R15, RZ, 0x8, R13 ;  /* 0x00000008ff0f7819 */ /* 0x001fe4000001160d */
[----:B------:R-:W-:-:S02]  /*a4fd0*/  SHF.R.U32.HI R13, RZ, 0x8, R12 ;  /* 0x00000008ff0d7819 */ /* 0x000fc4000001160c */
[--C-:B------:R-:W-:Y:S02]  /*a4fe0*/  PRMT R9, R12, 0x3340, R8.reuse ;  /* 0x000033400c097816 */ /* 0x100fe40000000008 */
[----:B------:R-:W-:Y:S02]  /*a4ff0*/  SHF.R.U32.HI R12, RZ, 0x8, R8 ;  /* 0x00000008ff0c7819 */ /* 0x000fe40000011608 */
[----:B------:R-:W-:Y:S01]  /*a5000*/  SHF.R.U32.HI R17, RZ, 0x8, R11 ;  /* 0x00000008ff117819 */ /* 0x000fe2000001160b */
[----:B------:R-:W-:Y:S01]  /*a5010*/  STL [R1+0x3174], R42 ;  /* 0x0031742a01007387 */ /* 0x000fe20000100800 */
[----:B------:R-:W-:Y:S02]  /*a5020*/  LOP3.LUT R15, R15, 0xffff, RZ, 0xc0, !PT ;  /* 0x0000ffff0f0f7812 */ /* 0x000fe400078ec0ff */
[----:B------:R-:W-:Y:S01]  /*a5030*/  LOP3.LUT R14, R14, 0xffff, RZ, 0xc0, !PT ;  /* 0x0000ffff0e0e7812 */ /* 0x000fe200078ec0ff */
[----:B------:R0:W-:Y:S01]  /*a5040*/  STL [R1+0x150], R10 ;  /* 0x0001500a01007387 */ /* 0x0001e20000100800 */
[----:B------:R-:W-:-:S02]  /*a5050*/  LOP3.LUT R13, R13, 0xffff, RZ, 0xc0, !PT ;  /* 0x0000ffff0d0d7812 */ /* 0x000fc400078ec0ff */
[----:B------:R-:W-:Y:S01]  /*a5060*/  LOP3.LUT R12, R12, 0xffff, RZ, 0xc0, !PT ;  /* 0x0000ffff0c0c7812 */ /* 0x000fe200078ec0ff */
[----:B------:R1:W-:Y:S01]  /*a5070*/  STL [R1+0x148], R9 ;  /* 0x0001480901007387 */ /* 0x0003e20000100800 */
[----:B------:R-:W-:Y:S02]  /*a5080*/  LOP3.LUT R11, R19, 0xffff, RZ, 0xc0, !PT ;  /* 0x0000ffff130b7812 */ /* 0x000fe400078ec0ff */
[----:B------:R-:W-:Y:S02]  /*a5090*/  LOP3.LUT R8, R16, 0xffff, RZ, 0xc0, !PT ;  /* 0x0000ffff10087812 */ /* 0x000fe400078ec0ff */
[----:B0-----:R-:W-:Y:S02]  /*a50a0*/  LOP3.LUT R10, R17, 0xffff, RZ, 0xc0, !PT ;  /* 0x0000ffff110a7812 */ /* 0x001fe400078ec0ff */
[----:B------:R-:W-:Y:S02]  /*a50b0*/  PRMT R14, R15, 0x3340, R14 ;  /* 0x000033400f0e7816 */ /* 0x000fe4000000000e */
[----:B-1----:R-:W-:-:S02]  /*a50c0*/  LOP3.LUT R9, R18, 0xffff, RZ, 0xc0, !PT ;  /* 0x0000ffff12097812 */ /* 0x002fc400078ec0ff */
        /* <DEDUP_REMOVED lines=8> */
[----:B0-----:R-:W-:Y:S02]  /*a5150*/  LOP3.LUT R10, R41, 0xffff, RZ, 0xc0, !PT ;  /* 0x0000ffff290a7812 */ /* 0x001fe400078ec0ff */
[----:B------:R-:W-:-:S02]  /*a5160*/  LOP3.LUT R15, R48, 0xffff, RZ, 0xc0, !PT ;  /* 0x0000ffff300f7812 */ /* 0x000fc400078ec0ff */
[----:B-1----:R-:W-:Y:S01]  /*a5170*/  LOP3.LUT R8, R38, 0xffff, RZ, 0xc0, !PT ;  /* 0x0000ffff26087812 */ /* 0x002fe200078ec0ff */
[----:B------:R-:W3:Y:S01]  /*a5180*/  LDL.LU R48, [R1+0x2e24] ;  /* 0x002e240001307983 */ /* 0x000ee20000300800 */
[----:B------:R-:W-:Y:S02]  /*a5190*/  LOP3.LUT R14, R51, 0xffff, RZ, 0xc0, !PT ;  /* 0x0000ffff330e7812 */ /* 0x000fe400078ec0ff */
[----:B------:R-:W-:Y:S01]  /*a51a0*/  SHF.R.U32.HI R18, RZ, 0x8, R15 ;  /* 0x00000008ff127819 */ /* 0x000fe2000001160f */
[----:B------:R-:W3:Y:S01]  /*a51b0*/  LDL.LU R51, [R1+0x2e20] ;  /* 0x002e200001337983 */ /* 0x000ee20000300800 */
[----:B------:R-:W-:Y:S02]  /*a51c0*/  PRMT R54, R15, 0x3340, R11 ;  /* 0x000033400f367816 */ /* 0x000fe4000000000b */
[----:B------:R-:W-:Y:S02]  /*a51d0*/  SHF.R.U32.HI R19, RZ, 0x8, R14 ;  /* 0x00000008ff137819 */ /* 0x000fe4000001160e */
[----:B------:R-:W-:-:S02]  /*a51e0*/  PRMT R38, R14, 0x3340, R10 ;  /* 0x000033400e267816 */ /* 0x000fc4000000000a */
[----:B------:R-:W-:Y:S02]  /*a51f0*/  SHF.R.U32.HI R14, RZ, 0x8, R8 ;  /* 0x00000008ff0e7819 */ /* 0x000fe40000011608 */
[----:B------:R-:W-:Y:S02]  /*a5200*/  LOP3.LUT R9, R40, 0xffff, RZ, 0xc0, !PT ;  /* 0x0000ffff28097812 */ /* 0x000fe400078ec0ff */
[----:B------:R-:W-:Y:S02]  /*a5210*/  LOP3.LUT R14, R14, 0xffff, RZ, 0xc0, !PT ;  /* 0x0000ffff0e0e7812 */ /* 0x000fe400078ec0ff */
[----:B--2---:R-:W-:Y:S02]  /*a5220*/  LOP3.LUT R12, R60, 0xffff, RZ, 0xc0, !PT ;  /* 0x0000ffff3c0c7812 */ /* 0x004fe400078ec0ff */
[----:B----4-:R-:W-:Y:S02]  /*a5230*/  LOP3.LUT R13, R61, 0xffff, RZ, 0xc0, !PT ;  /* 0x0000ffff3d0d7812 */ /* 0x010fe400078ec0ff */
[----:B------:R-:W-:Y:S01]  /*a5240*/  SHF.R.U32.HI R15, RZ, 0x8, R12 ;  /* 0x00000008ff0f7819 */ /* 0x000fe2000001160c */
[----:B------:R-:W2:Y:S01]  /*a5250*/  LDL.LU R61, [R1+0x2d58] ;  /* 0x002d5800013d7983 */ /* 0x000ea20000300800 */
[----:B------:R-:W-:-:S02]  /*a5260*/  PRMT R46, R12, 0x3340, R8 ;  /* 0x000033400c2e7816 */ /* 0x000fc40000000008 */
[----:B------:R-:W-:Y:S01]  /*a5270*/  LOP3.LUT R15, R15, 0xffff, RZ, 0xc0, !PT ;  /* 0x0000ffff0f0f7812 */ /* 0x000fe200078ec0ff */
[----:B------:R-:W4:Y:S01]  /*a5280*/  LDL.LU R60, [R1+0x2d4c] ;  /* 0x002d4c00013c7983 */ /* 0x000f220000300800 */
[----:B------:R-:W-:Y:S02]  /*a5290*/  PRMT R40, R13, 0x3340, R9 ;  /* 0x000033400d287816 */ /* 0x000fe40000000009 */
[----:B------:R-:W-:Y:S01]  /*a52a0*/  PRMT R52, R15, 0x3340, R14 ;  /* 0x000033400f347816 */ /* 0x000fe2000000000e */
[----:B------:R-:W-:Y:S04]  /*a52b0*/  STL [R1+0x3178], R54 ;  /* 0x0031783601007387 */ /* 0x000fe80000100800 */
[----:B------:R-:W-:Y:S04]  /*a52c0*/  STL [R1+0x317c], R38 ;  /* 0x00317c2601007387 */ /* 0x000fe80000100800 */
[----:B------:R-:W-:Y:S04]  /*a52d0*/  STL [R1+0x3180], R46 ;  /* 0x0031802e01007387 */ /* 0x000fe80000100800 */
[----:B------:R-:W-:Y:S04]  /*a52e0*/  STL [R1+0x3184], R40 ;  /* 0x0031842801007387 */ /* 0x000fe80000100800 */
[----:B------:R-:W-:Y:S04]  /*a52f0*/  STL [R1+0x3188], R52 ;  /* 0x0031883401007387 */ /* 0x000fe80000100800 */
[----:B------:R-:W4:Y:S04]  /*a5300*/  LDL.LU R22, [R1+0x2e34] ;  /* 0x002e340001167983 */ /* 0x000f280000300800 */
[----:B------:R-:W4:Y:S01]  /*a5310*/  LDL.LU R21, [R1+0x2e30] ;  /* 0x002e300001157983 */ /* 0x000f220000300800 */
[----:B------:R-:W-:-:S02]  /*a5320*/  SHF.R.U32.HI R16, RZ, 0x8, R11 ;  /* 0x00000008ff107819 */ /* 0x000fc4000001160b */
[----:B------:R-:W-:Y:S02]  /*a5330*/  SHF.R.U32.HI R11, RZ, 0x8, R13 ;  /* 0x00000008ff0b7819 */ /* 0x000fe4000001160d */
[----:B------:R-:W-:Y:S02]  /*a5340*/  SHF.R.U32.HI R8, RZ, 0x8, R9 ;  /* 0x00000008ff087819 */ /* 0x000fe40000011609 */
[----:B------:R-:W-:Y:S02]  /*a5350*/  SHF.R.U32.HI R17, RZ, 0x8, R10 ;  /* 0x00000008ff117819 */ /* 0x000fe4000001160a */
[----:B------:R-:W-:Y:S02]  /*a5360*/  LOP3.LUT R11, R11, 0xffff, RZ, 0xc0, !PT ;  /* 0x0000ffff0b0b7812 */ /* 0x000fe400078ec0ff */
[----:B------:R-:W-:Y:S02]  /*a5370*/  LOP3.LUT R8, R8, 0xffff, RZ, 0xc0, !PT ;  /* 0x0000ffff08087812 */ /* 0x000fe400078ec0ff */
[----:B------:R-:W-:-:S02]  /*a5380*/  LOP3.LUT R13, R18, 0xffff, RZ, 0xc0, !PT ;  /* 0x0000ffff120d7812 */ /* 0x000fc400078ec0ff */
[----:B------:R-:W-:Y:S02]  /*a5390*/  LOP3.LUT R12, R16, 0xffff, RZ, 0xc0, !PT ;  /* 0x0000ffff100c7812 */ /* 0x000fe400078ec0ff */
[----:B------:R-:W-:Y:S02]  /*a53a0*/  LOP3.LUT R10, R19, 0xffff, RZ, 0xc0, !PT ;  /* 0x0000ffff130a7812 */ /* 0x000fe400078ec0ff */
[----:B------:R-:W-:Y:S02]  /*a53b0*/  LOP3.LUT R9, R17, 0xffff, RZ, 0xc0, !PT ;  /* 0x0000ffff11097812 */ /* 0x000fe400078ec0ff */
[----:B------:R-:W-:Y:S02]  /*a53c0*/  PRMT R41, R11, 0x3340, R8 ;  /* 0x000033400b297816 */ /* 0x000fe40000000008 */
[----:B------:R-:W-:Y:S02]  /*a53d0*/  PRMT R53, R13, 0x3340, R12 ;  /* 0x000033400d357816 */ /* 0x000fe4000000000c */
[----:B------:R-:W-:-:S02]  /*a53e0*/  LOP3.LUT R11, R44, 0xffff, RZ, 0xc0, !PT ;  /* 0x0000ffff2c0b7812 */ /* 0x000fc400078ec0ff */
[----:B------:R-:W-:Y:S02]  /*a53f0*/  PRMT R50, R10, 0x3340, R9 ;  /* 0x000033400a327816 */ /* 0x000fe40000000009 */
[----:B------:R-:W-:Y:S02]  /*a5400*/  LOP3.LUT R10, R43, 0xffff, RZ, 0xc0, !PT ;  /* 0x0000ffff2b0a7812 */ /* 0x000fe400078ec0ff */
[----:B------:R-:W-:Y:S02]  /*a5410*/  LOP3.LUT R8, R0, 0xffff, RZ, 0xc0, !PT ;  /* 0x0000ffff00087812 */ /* 0x000fe400078ec0ff */
[----:B------:R-:W-:Y:S02]  /*a5420*/  SHF.R.U32.HI R18, RZ, 0x8, R11 ;  /* 0x00000008ff127819 */ /* 0x000fe4000001160b */
[----:B------:R-:W-:Y:S02]  /*a5430*/  LOP3.LUT R9, R3, 0xffff, RZ, 0xc0, !PT ;  /* 0x0000ffff03097812 */ /* 0x000fe400078ec0ff */
[----:B---3--:R-:W-:-:S02]  /*a5440*/  LOP3.LUT R15, R48, 0xffff, RZ, 0xc0, !PT ;  /* 0x0000ffff300f7812 */ /* 0x008fc400078ec0ff */
[----:B------:R-:W-:Y:S02]  /*a5450*/  LOP3.LUT R14, R51, 0xffff, RZ, 0xc0, !PT ;  /* 0x0000ffff330e7812 */ /* 0x000fe400078ec0ff */
[----:B------:R-:W-:Y:S02]  /*a5460*/  SHF.R.U32.HI R17, RZ, 0x8, R15 ;  /* 0x00000008ff117819 */ /* 0x000fe4000001160f */
[----:B------:R-:W-:Y:S02]  /*a5470*/  SHF.R.U32.HI R20, RZ, 0x8, R14 ;  /* 0x00000008ff147819 */ /* 0x000fe4000001160e */
[----:B------:R-:W-:Y:S02]  /*a5480*/  PRMT R49, R14, 0x3340, R10 ;  /* 0x000033400e317816 */ /* 0x000fe4000000000a */
[----:B------:R-:W-:Y:S02]  /*a5490*/  PRMT R44, R15, 0x3340, R11 ;  /* 0x000033400f2c7816 */ /* 0x000fe4000000000b */
[----:B------:R-:W-:-:S02]  /*a54a0*/  LOP3.LUT R15, R17, 0xffff, RZ, 0xc0, !PT ;  /* 0x0000ffff110f7812 */ /* 0x000fc400078ec0ff */
[----:B--2---:R-:W-:Y:S02]  /*a54b0*/  LOP3.LUT R13, R61, 0xffff, RZ, 0xc0, !PT ;  /* 0x0000ffff3d0d7812 */ /* 0x004fe400078ec0ff */
[----:B------:R-:W2:Y:S01]  /*a54c0*/  LDL.LU R61, [R1+0x2d68] ;  /* 0x002d6800013d7983 */ /* 0x000ea20000300800 */
[----:B----4-:R-:W-:-:S03]  /*a54d0*/  LOP3.LUT R12, R60, 0xffff, RZ, 0xc0, !PT ;  /* 0x0000ffff3c0c7812 */ /* 0x010fc600078ec0ff */
[----:B------:R-:W3:Y:S01]  /*a54e0*/  LDL.LU R60, [R1+0x2d64] ;  /* 0x002d6400013c7983 */ /* 0x000ee20000300800 */
[----:B------:R-:W-:Y:S02]  /*a54f0*/  SHF.R.U32.HI R14, RZ, 0x8, R12 ;  /* 0x00000008ff0e7819 */ /* 0x000fe4000001160c */
[--C-:B------:R-:W-:Y:S01]  /*a5500*/  PRMT R3, R12, 0x3340, R8.reuse ;  /* 0x000033400c037816 */ /* 0x100fe20000000008 */
[----:B------:R-:W4:Y:S01]  /*a5510*/  LDL.LU R23, [R1+0x2e44] ;  /* 0x002e440001177983 */ /* 0x000f220000300800 */
[----:B------:R-:W-:Y:S02]  /*a5520*/  SHF.R.U32.HI R8, RZ, 0x8, R8 ;  /* 0x00000008ff087819 */ /* 0x000fe40000011608 */
[----:B------:R-:W-:Y:S01]  /*a5530*/  LOP3.LUT R12, R18, 0xffff, RZ, 0xc0, !PT ;  /* 0x0000ffff120c7812 */ /* 0x000fe200078ec0ff */
[----:B------:R-:W4:Y:S01]  /*a5540*/  LDL.LU R24, [R1+0x2e40] ;  /* 0x002e400001187983 */ /* 0x000f220000300800 */
[----:B------:R-:W-:Y:S02]  /*a5550*/  SHF.R.U32.HI R11, RZ, 0x8, R13 ;  /* 0x00000008ff0b7819 */ /* 0x000fe4000001160d */
[----:B------:R-:W-:-:S02]  /*a5560*/  PRMT R51, R13, 0x3340, R9 ;  /* 0x000033400d337816 */ /* 0x000fc40000000009 */
[----:B------:R-:W-:Y:S02]  /*a5570*/  LOP3.LUT R14, R14, 0xffff, RZ, 0xc0, !PT ;  /* 0x0000ffff0e0e7812 */ /* 0x000fe400078ec0ff */
[----:B------:R-:W-:Y:S02]  /*a5580*/  LOP3.LUT R13, R8, 0xffff, RZ, 0xc0, !PT ;  /* 0x0000ffff080d7812 */ /* 0x000fe400078ec0ff */
[----:B------:R-:W-:Y:S02]  /*a5590*/  PRMT R47, R15, 0x3340, R12 ;  /* 0x000033400f2f7816 */ /* 0x000fe4000000000c */
[----:B------:R-:W-:Y:S02]  /*a55a0*/  LOP3.LUT R15, R22, 0xffff, RZ, 0xc0, !PT ;  /* 0x0000ffff160f7812 */ /* 0x000fe400078ec0ff */
[----:B------:R-:W4:Y:S01]  /*a55b0*/  LDL.LU R22, [R1+0x2e3c] ;  /* 0x002e3c0001167983 */ /* 0x000f220000300800 */
[----:B------:R-:W-:Y:S02]  /*a55c0*/  PRMT R0, R14, 0x3340, R13 ;  /* 0x000033400e007816 */ /* 0x000fe4000000000d */
[----:B------:R-:W-:-:S02]  /*a55d0*/  LOP3.LUT R14, R21, 0xffff, RZ, 0xc0, !PT ;  /* 0x0000ffff150e7812 */ /* 0x000fc400078ec0ff */
[----:B------:R-:W4:Y:S04]  /*a55e0*/  LDL.LU R21, [R1+0x2dc8] ;  /* 0x002dc80001157983 */ /* 0x000f280000300800 */
[----:B------:R-:W4:Y:S01]  /*a55f0*/  LDL.LU R58, [R1+0x2e54] ;  /* 0x002e5400013a7983 */ /* 0x000f220000300800 */
[----:B------:R-:W-:Y:S02]  /*a5600*/  SHF.R.U32.HI R16, RZ, 0x8, R9 ;  /* 0x00000008ff107819 */ /* 0x000fe40000011609 */
[----:B------:R-:W-:Y:S01]  /*a5610*/  SHF.R.U32.HI R19, RZ, 0x8, R10 ;  /* 0x00000008ff137819 */ /* 0x000fe2000001160a */
[----:B------:R-:W4:Y:S01]  /*a5620*/  LDL.LU R35, [R1+0x2e50] ;  /* 0x002e500001237983 */ /* 0x000f220000300800 */
[----:B------:R-:W-:Y:S02]  /*a5630*/  LOP3.LUT R11, R11, 0xffff, RZ, 0xc0, !PT ;  /* 0x0000ffff0b0b7812 */ /* 0x000fe400078ec0ff */
[----:B------:R-:W-:Y:S01]  /*a5640*/  LOP3.LUT R8, R16, 0xffff, RZ, 0xc0, !PT ;  /* 0x0000ffff10087812 */ /* 0x000fe200078ec0ff */
[----:B------:R-:W4:Y:S01]  /*a5650*/  LDL.LU R26, [R1+0x2ddc] ;  /* 0x002ddc00011a7983 */ /* 0x000f220000300800 */
[----:B------:R-:W-:-:S02]  /*a5660*/  LOP3.LUT R10, R20, 0xffff, RZ, 0xc0, !PT ;  /* 0x0000ffff140a7812 */ /* 0x000fc400078ec0ff */
[----:B------:R-:W-:Y:S01]  /*a5670*/  LOP3.LUT R9, R19, 0xffff, RZ, 0xc0, !PT ;  /* 0x0000ffff13097812 */ /* 0x000fe200078ec0ff */
[----:B------:R-:W4:Y:S01]  /*a5680*/  LDL.LU R27, [R1+0x2dd8] ;  /* 0x002dd800011b7983 */ /* 0x000f220000300800 */
[----:B------:R-:W-:Y:S02]  /*a5690*/  PRMT R48, R11, 0x3340, R8 ;  /* 0x000033400b307816 */ /* 0x000fe40000000008 */
[----:B------:R-:W-:Y:S01]  /*a56a0*/  PRMT R43, R10, 0x3340, R9 ;  /* 0x000033400a2b7816 */ /* 0x000fe20000000009 */
[----:B------:R-:W4:Y:S01]  /*a56b0*/  LDL.LU R25, [R1+0x220] ;  /* 0x0002200001197983 */ /* 0x000f220000300800 */
[----:B------:R-:W-:Y:S02]  /*a56c0*/  LOP3.LUT R11, R39, 0xffff, RZ, 0xc0, !PT ;  /* 0x0000ffff270b7812 */ /* 0x000fe400078ec0ff */
[----:B------:R-:W-:Y:S02]  /*a56d0*/  LOP3.LUT R10, R37, 0xffff, RZ, 0xc0, !PT ;  /* 0x0000ffff250a7812 */ /* 0x000fe400078ec0ff */
[----:B------:R-:W-:-:S02]  /*a56e0*/  LOP3.LUT R9, R36, 0xffff, RZ, 0xc0, !PT ;  /* 0x0000ffff24097812 */ /* 0x000fc400078ec0ff */
[----:B------:R-:W-:Y:S02]  /*a56f0*/  LOP3.LUT R8, R7, 0xffff, RZ, 0xc0, !PT ;  /* 0x0000ffff07087812 */ /* 0x000fe400078ec0ff */
[----:B------:R-:W-:Y:S02]  /*a5700*/  SHF.R.U32.HI R19, RZ, 0x8, R15 ;  /* 0x00000008ff137819 */ /* 0x000fe4000001160f */
[----:B------:R-:W-:Y:S02]  /*a5710*/  SHF.R.U32.HI R16, RZ, 0x8, R11 ;  /* 0x00000008ff107819 */ /* 0x000fe4000001160b */
[----:B------:R-:W-:Y:S02]  /*a5720*/  SHF.R.U32.HI R18, RZ, 0x8, R14 ;  /* 0x00000008ff127819 */ /* 0x000fe4000001160e */
[----:B------:R-:W-:Y:S02]  /*a5730*/  PRMT R37, R14, 0x3340, R10 ;  /* 0x000033400e257816 */ /* 0x000fe4000000000a */
[----:B------:R-:W-:-:S02]  /*a5740*/  LOP3.LUT R14, R16, 0xffff, RZ, 0xc0, !PT ;  /* 0x0000ffff100e7812 */ /* 0x000fc400078ec0ff */
[----:B--2---:R-:W-:Y:S02]  /*a5750*/  LOP3.LUT R13, R61, 0xffff, RZ, 0xc0, !PT ;  /* 0x0000ffff3d0d7812 */ /* 0x004fe400078ec0ff */
[----:B---3--:R-:W-:Y:S02]  /*a5760*/  LOP3.LUT R12, R60, 0xffff, RZ, 0xc0, !PT ;  /* 0x0000ffff3c0c7812 */ /* 0x008fe400078ec0ff */
[----:B------:R-:W-:Y:S02]  /*a5770*/  PRMT R60, R15, 0x3340, R11 ;  /* 0x000033400f3c7816 */ /* 0x000fe4000000000b */
[----:B------:R-:W-:Y:S02]  /*a5780*/  SHF.R.U32.HI R11, RZ, 0x8, R10 ;  /* 0x00000008ff0b7819 */ /* 0x000fe4000001160a */
[--C-:B------:R-:W-:Y:S02]  /*a5790*/  PRMT R36, R13, 0x3340, R9.reuse ;  /* 0x000033400d247816 */ /* 0x100fe40000000009 */
[----:B------:R-:W-:-:S02]  /*a57a0*/  SHF.R.U32.HI R10, RZ, 0x8, R9 ;  /* 0x00000008ff0a7819 */ /* 0x000fc40000011609 */
[----:B------:R-:W-:Y:S02]  /*a57b0*/  SHF.R.U32.HI R17, RZ, 0x8, R13 ;  /* 0x00000008ff117819 */ /* 0x000fe4000001160d */
[----:B------:R-:W-:Y:S02]  /*a57c0*/  SHF.R.U32.HI R9, RZ, 0x8, R12 ;  /* 0x00000008ff097819 */ /* 0x000fe4000001160c */
[----:B------:R-:W-:Y:S02]  /*a57d0*/  PRMT R7, R12, 0x3340, R8 ;  /* 0x000033400c077816 */ /* 0x000fe40000000008 */
[----:B------:R-:W-:Y:S02]  /*a57e0*/  LOP3.LUT R15, R19, 0xffff, RZ, 0xc0, !PT ;  /* 0x0000ffff130f7812 */ /* 0x000fe400078ec0ff */
[----:B------:R-:W-:Y:S02]  /*a57f0*/  LOP3.LUT R13, R18, 0xffff, RZ, 0xc0, !PT ;  /* 0x0000ffff120d7812 */ /* 0x000fe400078ec0ff */
[----:B------:R-:W-:-:S02]  /*a5800*/  LOP3.LUT R12, R11, 0xffff, RZ, 0xc0, !PT ;  /* 0x0000ffff0b0c7812 */ /* 0x000fc400078ec0ff */
[----:B------:R-:W-:Y:S02]  /*a5810*/  PRMT R61, R15, 0x3340, R14 ;  /* 0x000033400f3d7816 */ /* 0x000fe4000000000e */
[----:B------:R-:W-:Y:S02]  /*a5820*/  PRMT R39, R13, 0x3340, R12 ;  /* 0x000033400d277816 */ /* 0x000fe4000000000c */
[----:B----4-:R-:W-:Y:S02]  /*a5830*/  LOP3.LUT R15, R23, 0xffff, RZ, 0xc0, !PT ;  /* 0x0000ffff170f7812 */ /* 0x010fe400078ec0ff */
[----:B------:R-:W-:Y:S01]  /*a5840*/  LOP3.LUT R13, R22, 0xffff, RZ, 0xc0, !PT ;  /* 0x0000ffff160d7812 */ /* 0x000fe200078ec0ff */
[----:B------:R-:W2:Y:S01]  /*a5850*/  LDL.LU R23, [R1+0x214] ;  /* 0x0002140001177983 */ /* 0x000ea20000300800 */
[----:B------:R-:W-:-:S03]  /*a5860*/  LOP3.LUT R12, R21, 0xffff, RZ, 0xc0, !PT ;  /* 0x0000ffff150c7812 */ /* 0x000fc600078ec0ff */
[----:B------:R-:W3:Y:S04]  /*a5870*/  LDL.LU R22, [R1+0x54] ;  /* 0x0000540001167983 */ /* 0x000ee80000300800 */
[----:B------:R-:W4:Y:S01]  /*a5880*/  LDL.LU R21, [R1+0x50] ;  /* 0x0000500001157983 */ /* 0x000f220000300800 */
[----:B------:R-:W-:Y:S02]  /*a5890*/  SHF.R.U32.HI R8, RZ, 0x8, R8 ;  /* 0x00000008ff087819 */ /* 0x000fe40000011608 */
[----:B------:R-:W-:Y:S02]  /*a58a0*/  LOP3.LUT R11, R17, 0xffff, RZ, 0xc0, !PT ;  /* 0x0000ffff110b7812 */ /* 0x000fe400078ec0ff */
[----:B------:R-:W-:Y:S02]  /*a58b0*/  LOP3.LUT R10, R10, 0xffff, RZ, 0xc0, !PT ;  /* 0x0000ffff0a0a7812 */ /* 0x000fe400078ec0ff */
[----:B------:R-:W-:-:S02]  /*a58c0*/  LOP3.LUT R9, R9, 0xffff, RZ, 0xc0, !PT ;  /* 0x0000ffff09097812 */ /* 0x000fc400078ec0ff */
[----:B------:R-:W-:Y:S02]  /*a58d0*/  LOP3.LUT R8, R8, 0xffff, RZ, 0xc0, !PT ;  /* 0x0000ffff08087812 */ /* 0x000fe400078ec0ff */
[----:B------:R-:W-:Y:S02]  /*a58e0*/  PRMT R55, R11, 0x3340, R10 ;  /* 0x000033400b377816 */ /* 0x000fe4000000000a */
[----:B------:R-:W-:Y:S02]  /*a58f0*/  LOP3.LUT R11, R6, 0xffff, RZ, 0xc0, !PT ;  /* 0x0000ffff060b7812 */ /* 0x000fe400078ec0ff */
[----:B------:R-:W-:Y:S02]  /*a5900*/  LOP3.LUT R14, R24, 0xffff, RZ, 0xc0, !PT ;  /* 0x0000ffff180e7812 */ /* 0x000fe400078ec0ff */
[----:B------:R-:W-:Y:S02]  /*a5910*/  LOP3.LUT R10, R5, 0xffff, RZ, 0xc0, !PT ;  /* 0x0000ffff050a7812 */ /* 0x000fe400078ec0ff */
[----:B------:R-:W-:-:S02]  /*a5920*/  PRMT R45, R9, 0x3340, R8 ;  /* 0x00003340092d7816 */ /* 0x000fc40000000008 */
[----:B------:R-:W-:Y:S02]  /*a5930*/  LOP3.LUT R8, R2, 0xffff, RZ, 0xc0, !PT ;  /* 0x0000ffff02087812 */ /* 0x000fe400078ec0ff */
[----:B------:R-:W-:Y:S02]  /*a5940*/  SHF.R.U32.HI R18, RZ, 0x8, R15 ;  /* 0x00000008ff127819 */ /* 0x000fe4000001160f */
[----:B------:R-:W-:Y:S02]  /*a5950*/  PRMT R2, R15, 0x3340, R11 ;  /* 0x000033400f027816 */ /* 0x000fe4000000000b */
[----:B------:R-:W-:Y:S02]  /*a5960*/  SHF.R.U32.HI R15, RZ, 0x8, R14 ;  /* 0x00000008ff0f7819 */ /* 0x000fe4000001160e */
[--C-:B------:R-:W-:Y:S02]  /*a5970*/  PRMT R6, R14, 0x3340, R10.reuse ;  /* 0x000033400e067816 */ /* 0x100fe4000000000a */
[----:B------:R-:W-:-:S02]  /*a5980*/  SHF.R.U32.HI R14, RZ, 0x8, R10 ;  /* 0x00000008ff0e7819 */ /* 0x000fc4000001160a */
[----:B------:R-:W-:Y:S02]  /*a5990*/  LOP3.LUT R15, R15, 0xffff, RZ, 0xc0, !PT ;  /* 0x0000ffff0f0f7812 */ /* 0x000fe400078ec0ff */
[----:B------:R-:W-:-:S04]  /*a59a0*/  LOP3.LUT R14, R14, 0xffff, RZ, 0xc0, !PT ;  /* 0x0000ffff0e0e7812 */ /* 0x000fc800078ec0ff */
[----:B------:R-:W-:Y:S02]  /*a59b0*/  PRMT R32, R15, 0x3340, R14 ;  /* 0x000033400f207816 */ /* 0x000fe4000000000e */
[----:B------:R-:W-:Y:S02]  /*a59c0*/  LOP3.LUT R15, R58, 0xffff, RZ, 0xc0, !PT ;  /* 0x0000ffff3a0f7812 */ /* 0x000fe400078ec0ff */
[----:B------:R-:W4:Y:S01]  /*a59d0*/  LDL.LU R58, [R1+0x2e64] ;  /* 0x002e6400013a7983 */ /* 0x000f220000300800 */
[----:B------:R-:W-:Y:S02]  /*a59e0*/  LOP3.LUT R9, R4, 0xffff, RZ, 0xc0, !PT ;  /* 0x0000ffff04097812 */ /* 0x000fe400078ec0ff */
[----:B------:R-:W-:Y:S02]  /*a59f0*/  SHF.R.U32.HI R16, RZ, 0x8, R13 ;  /* 0x00000008ff107819 */ /* 0x000fe4000001160d */
[--C-:B------:R-:W-:Y:S02]  /*a5a00*/  PRMT R5, R13, 0x3340, R9.reuse ;  /* 0x000033400d057816 */ /* 0x100fe40000000009 */
[----:B------:R-:W-:-:S02]  /*a5a10*/  SHF.R.U32.HI R9, RZ, 0x8, R9 ;  /* 0x00000008ff097819 */ /* 0x000fc40000011609 */
[----:B------:R-:W-:Y:S02]  /*a5a20*/  SHF.R.U32.HI R17, RZ, 0x8, R11 ;  /* 0x00000008ff117819 */ /* 0x000fe4000001160b */
[----:B------:R-:W-:Y:S02]  /*a5a30*/  SHF.R.U32.HI R11, RZ, 0x8, R12 ;  /* 0x00000008ff0b7819 */ /* 0x000fe4000001160c */
[--C-:B------:R-:W-:Y:S02]  /*a5a40*/  SHF.R.U32.HI R10, RZ, 0x8, R8.reuse ;  /* 0x00000008ff0a7819 */ /* 0x100fe40000011608 */
[----:B------:R-:W-:Y:S02]  /*a5a50*/  PRMT R4, R12, 0x3340, R8 ;  /* 0x000033400c047816 */ /* 0x000fe40000000008 */
[----:B------:R-:W-:Y:S02]  /*a5a60*/  LOP3.LUT R13, R16, 0xffff, RZ, 0xc0, !PT ;  /* 0x0000ffff100d7812 */ /* 0x000fe400078ec0ff */
[----:B------:R-:W-:-:S02]  /*a5a70*/  LOP3.LUT R12, R9, 0xffff, RZ, 0xc0, !PT ;  /* 0x0000ffff090c7812 */ /* 0x000fc400078ec0ff */
[----:B------:R-:W-:Y:S02]  /*a5a80*/  LOP3.LUT R11, R11, 0xffff, RZ, 0xc0, !PT ;  /* 0x0000ffff0b0b7812 */ /* 0x000fe400078ec0ff */
[----:B------:R-:W-:Y:S02]  /*a5a90*/  LOP3.LUT R10, R10, 0xffff, RZ, 0xc0, !PT ;  /* 0x0000ffff0a0a7812 */ /* 0x000fe400078ec0ff */
[----:B------:R-:W-:Y:S02]  /*a5aa0*/  LOP3.LUT R9, R18, 0xffff, RZ, 0xc0, !PT ;  /* 0x0000ffff12097812 */ /* 0x000fe400078ec0ff */
[----:B------:R-:W-:Y:S02]  /*a5ab0*/  LOP3.LUT R8, R17, 0xffff, RZ, 0xc0, !PT ;  /* 0x0000ffff11087812 */ /* 0x000fe400078ec0ff */
[----:B------:R-:W-:Y:S02]  /*a5ac0*/  PRMT R33, R13, 0x3340, R12 ;  /* 0x000033400d217816 */ /* 0x000fe4000000000c */
[----:B------:R-:W-:-:S02]  /*a5ad0*/  LOP3.LUT R14, R35, 0xffff, RZ, 0xc0, !PT ;  /* 0x0000ffff230e7812 */ /* 0x000fc400078ec0ff */
[----:B------:R-:W-:Y:S01]  /*a5ae0*/  LOP3.LUT R13, R26, 0xffff, RZ, 0xc0, !PT ;  /* 0x0000ffff1a0d7812 */ /* 0x000fe200078ec0ff */
[----:B------:R-:W4:Y:S01]  /*a5af0*/  LDL.LU R35, [R1+0x2e60] ;  /* 0x002e600001237983 */ /* 0x000f220000300800 */
[----:B------:R-:W-:Y:S02]  /*a5b00*/  PRMT R34, R11, 0x3340, R10 ;  /* 0x000033400b227816 */ /* 0x000fe4000000000a */
[----:B------:R-:W-:Y:S01]  /*a5b10*/  LOP3.LUT R12, R27, 0xffff, RZ, 0xc0, !PT ;  /* 0x0000ffff1b0c7812 */ /* 0x000fe200078ec0ff */
[----:B------:R-:W4:Y:S01]  /*a5b20*/  LDL.LU R26, [R1+0x2e5c] ;  /* 0x002e5c00011a7983 */ /* 0x000f220000300800 */
[----:B------:R-:W-:Y:S02]  /*a5b30*/  LOP3.LUT R11, R25, 0xffff, RZ, 0xc0, !PT ;  /* 0x0000ffff190b7812 */ /* 0x000fe400078ec0ff */
[----:B------:R-:W-:Y:S01]  /*a5b40*/  PRMT R24, R9, 0x3340, R8 ;  /* 0x0000334009187816 */ /* 0x000fe20000000008 */
[----:B------:R-:W4:Y:S04]  /*a5b50*/  LDL.LU R27, [R1+0x2de8] ;  /* 0x002de800011b7983 */ /* 0x000f280000300800 */
[----:B------:R-:W4:Y:S01]  /*a5b60*/  LDL.LU R25, [R1+0x228] ;  /* 0x0002280001197983 */ /* 0x000f220000300800 */
[----:B------:R-:W-:-:S02]  /*a5b70*/  SHF.R.U32.HI R17, RZ, 0x8, R15 ;  /* 0x00000008ff117819 */ /* 0x000fc4000001160f */
[--C-:B------:R-:W-:Y:S02]  /*a5b80*/  PRMT R15, R15, 0x3340, R11.reuse ;  /* 0x000033400f0f7816 */ /* 0x100fe4000000000b */
[----:B------:R-:W-:Y:S02]  /*a5b90*/  SHF.R.U32.HI R18, RZ, 0x8, R11 ;  /* 0x00000008ff127819 */ /* 0x000fe4000001160b */
[----:B------:R-:W-:Y:S02]  /*a5ba0*/  SHF.R.U32.HI R11, RZ, 0x8, R14 ;  /* 0x00000008ff0b7819 */ /* 0x000fe4000001160e */
[----:B------:R-:W-:Y:S02]  /*a5bb0*/  SHF.R.U32.HI R16, RZ, 0x8, R12 ;  /* 0x00000008ff107819 */ /* 0x000fe4000001160c */
[----:B--2---:R-:W-:Y:S02]  /*a5bc0*/  LOP3.LUT R10, R23, 0xffff, RZ, 0xc0, !PT ;  /* 0x0000ffff170a7812 */ /* 0x004fe400078ec0ff */
[----:B------:R-:W2:Y:S01]  /*a5bd0*/  LDL.LU R23, [R1+0x224] ;  /* 0x0002240001177983 */ /* 0x000ea20000300800 */
[----:B---3--:R-:W-:-:S03]  /*a5be0*/  LOP3.LUT R9, R22, 0xffff, RZ, 0xc0, !PT ;  /* 0x0000ffff16097812 */ /* 0x008fc600078ec0ff */
[----:B------:R-:W3:Y:S01]  /*a5bf0*/  LDL.LU R22, [R1+0x21c] ;  /* 0x00021c0001167983 */ /* 0x000ee20000300800 */
[----:B----4-:R-:W-:-:S03]  /*a5c00*/  LOP3.LUT R8, R21, 0xffff, RZ, 0xc0, !PT ;  /* 0x0000ffff15087812 */ /* 0x010fc600078ec0ff */
[----:B------:R-:W4:Y:S01]  /*a5c10*/  LDL.LU R21, [R1+0x58] ;  /* 0x0000580001157983 */ /* 0x000f220000300800 */
[----:B------:R-:W-:-:S03]  /*a5c20*/  PRMT R14, R14, 0x3340, R10 ;  /* 0x000033400e0e7816 */ /* 0x000fc6000000000a */
[----:B------:R0:W-:Y:S01]  /*a5c30*/  STL [R1+0xad8], R15 ;  /* 0x000ad80f01007387 */ /* 0x0001e20000100800 */
[----:B------:R-:W-:Y:S02]  /*a5c40*/  PRMT R12, R12, 0x3340, R8 ;  /* 0x000033400c0c7816 */ /* 0x000fe40000000008 */
[----:B------:R-:W-:Y:S01]  /*a5c50*/  SHF.R.U32.HI R10, RZ, 0x8, R10 ;  /* 0x00000008ff0a7819 */ /* 0x000fe2000001160a */
[----:B------:R1:W-:Y:S01]  /*a5c60*/  STL [R1+0xaf4], R14 ;  /* 0x000af40e01007387 */ /* 0x0003e20000100800 */
[----:B------:R-:W-:Y:S02]  /*a5c70*/  SHF.R.U32.HI R8, RZ, 0x8, R8 ;  /* 0x00000008ff087819 */ /* 0x000fe40000011608 */
[----:B0-----:R-:W-:Y:S02]  /*a5c80*/  SHF.R.U32.HI R15, RZ, 0x8, R13 ;  /* 0x00000008ff0f7819 */ /* 0x001fe4000001160d */
[--C-:B------:R-:W-:Y:S02]  /*a5c90*/  PRMT R13, R13, 0x3340, R9.reuse ;  /* 0x000033400d0d7816 */ /* 0x100fe40000000009 */
[----:B------:R-:W-:-:S02]  /*a5ca0*/  SHF.R.U32.HI R9, RZ, 0x8, R9 ;  /* 0x00000008ff097819 */ /* 0x000fc40000011609 */
[----:B-1----:R-:W-:Y:S01]  /*a5cb0*/  LOP3.LUT R14, R11, 0xffff, RZ, 0xc0, !PT ;  /* 0x0000ffff0b0e7812 */ /* 0x002fe200078ec0ff */
[----:B------:R0:W-:Y:S01]  /*a5cc0*/  STL [R1+0xaf0], R13 ;  /* 0x000af00d01007387 */ /* 0x0001e20000100800 */
[----:B------:R-:W-:-:S03]  /*a5cd0*/  LOP3.LUT R15, R15, 0xffff, RZ, 0xc0, !PT ;  /* 0x0000ffff0f0f7812 */ /* 0x000fc600078ec0ff */
[----:B------:R1:W-:Y:S01]  /*a5ce0*/  STL [R1+0xadc], R12 ;  /* 0x000adc0c01007387 */ /* 0x0003e20000100800 */
[----:B------:R-:W-:Y:S02]  /*a5cf0*/  LOP3.LUT R11, R17, 0xffff, RZ, 0xc0, !PT ;  /* 0x0000ffff110b7812 */ /* 0x000fe400078ec0ff */
[----:B0-----:R-:W-:Y:S02]  /*a5d00*/  LOP3.LUT R13, R10, 0xffff, RZ, 0xc0, !PT ;  /* 0x0000ffff0a0d7812 */ /* 0x001fe400078ec0ff */
[----:B------:R-:W-:Y:S02]  /*a5d10*/  LOP3.LUT R10, R16, 0xffff, RZ, 0xc0, !PT ;  /* 0x0000ffff100a7812 */ /* 0x000fe400078ec0ff */
[----:B-1----:R-:W-:Y:S02]  /*a5d20*/  LOP3.LUT R12, R9, 0xffff, RZ, 0xc0, !PT ;  /* 0x0000ffff090c7812 */ /* 0x002fe400078ec0ff */
[----:B------:R-:W-:Y:S02]  /*a5d30*/  LOP3.LUT R9, R8, 0xffff, RZ, 0xc0, !PT ;  /* 0x0000ffff08097812 */ /* 0x000fe400078ec0ff */
[----:B------:R-:W-:-:S02]  /*a5d40*/  LOP3.LUT R8, R18, 0xffff, RZ, 0xc0, !PT ;  /* 0x0000ffff12087812 */ /* 0x000fc400078ec0ff */
[----:B------:R-:W-:Y:S02]  /*a5d50*/  PRMT R13, R14, 0x3340, R13 ;  /* 0x000033400e0d7816 */ /* 0x000fe4000000000d */
[----:B------:R-:W-:Y:S02]  /*a5d60*/  PRMT R12, R15, 0x3340, R12 ;  /* 0x000033400f0c7816 */ /* 0x000fe4000000000c */
[----:B------:R-:W-:Y:S02]  /*a5d70*/  PRMT R9, R10, 0x3340, R9 ;  /* 0x000033400a097816 */ /* 0x000fe40000000009 */
[----:B------:R-:W-:Y:S01]  /*a5d80*/  PRMT R8, R11, 0x3340, R8 ;  /* 0x000033400b087816 */ /* 0x000fe20000000008 */
[----:B------:R0:W-:Y:S01]  /*a5d90*/  STL [R1+0x750], R13 ;  /* 0x0007500d01007387 */ /* 0x0001e20000100800 */
[----:B------:R-:W-:-:S03]  /*a5da0*/  LOP3.LUT R15, R58, 0xffff, RZ, 0xc0, !PT ;  /* 0x0000ffff3a0f7812 */ /* 0x000fc600078ec0ff */
[----:B------:R1:W-:Y:S04]  /*a5db0*/  STL [R1+0x73c], R12 ;  /* 0x00073c0c01007387 */ /* 0x0003e80000100800 */
[----:B------:R3:W-:Y:S04]  /*a5dc0*/  STL [R1+0x738], R9 ;  /* 0x0007380901007387 */ /* 0x0007e80000100800 */
[----:B------:R4:W-:Y:S04]  /*a5dd0*/  STL [R1+0x714], R8 ;  /* 0x0007140801007387 */ /* 0x0009e80000100800 */
[----:B------:R-:W4:Y:S01]  /*a5de0*/  LDL.LU R58, [R1+0x2e74] ;  /* 0x002e7400013a7983 */ /* 0x000f220000300800 */
[----:B------:R-:W-:-:S03]  /*a5df0*/  LOP3.LUT R14, R35, 0xffff, RZ, 0xc0, !PT ;  /* 0x0000ffff230e7812 */ /* 0x000fc600078ec0ff */
[----:B------:R-:W4:Y:S01]  /*a5e00*/  LDL.LU R35, [R1+0x2e70] ;  /* 0x002e700001237983 */ /* 0x000f220000300800 */
[----:B0-----:R-:W-:-:S03]  /*a5e10*/  LOP3.LUT R13, R26, 0xffff, RZ, 0xc0, !PT ;  /* 0x0000ffff1a0d7812 */ /* 0x001fc600078ec0ff */
[----:B------:R-:W4:Y:S01]  /*a5e20*/  LDL.LU R26, [R1+0x2dfc] ;  /* 0x002dfc00011a7983 */ /* 0x000f220000300800 */
[----:B-1----:R-:W-:-:S03]  /*a5e30*/  LOP3.LUT R12, R27, 0xffff, RZ, 0xc0, !PT ;  /* 0x0000ffff1b0c7812 */ /* 0x002fc600078ec0ff */
[----:B------:R-:W4:Y:S01]  /*a5e40*/  LDL.LU R27, [R1+0x2df8] ;  /* 0x002df800011b7983 */ /* 0x000f220000300800 */
[----:B------:R-:W-:-:S03]  /*a5e50*/  LOP3.LUT R11, R25, 0xffff, RZ, 0xc0, !PT ;  /* 0x0000ffff190b7812 */ /* 0x000fc600078ec0ff */
[----:B------:R-:W4:Y:S01]  /*a5e60*/  LDL.LU R25, [R1+0x230] ;  /* 0x0002300001197983 */ /* 0x000f220000300800 */
[----:B------:R-:W-:Y:S02]  /*a5e70*/  SHF.R.U32.HI R19, RZ, 0x8, R15 ;  /* 0x00000008ff137819 */ /* 0x000fe4000001160f */
[--C-:B------:R-:W-:Y:S02]  /*a5e80*/  PRMT R15, R15, 0x3340, R11.reuse ;  /* 0x000033400f0f7816 */ /* 0x100fe4000000000b */
        /* <DEDUP_REMOVED lines=8> */
[--C-:B------:R-:W-:Y:S02]  /*a5f10*/  PRMT R11, R14, 0x3340, R10.reuse ;  /* 0x000033400e0b7816 */ /* 0x100fe4000000000a */
[----:B------:R-:W-:Y:S01]  /*a5f20*/  SHF.R.U32.HI R16, RZ, 0x8, R10 ;  /* 0x00000008ff107819 */ /* 0x000fe2000001160a */
[----:B------:R0:W-:Y:S01]  /*a5f30*/  STL [R1+0xa94], R15 ;  /* 0x000a940f01007387 */ /* 0x0001e20000100800 */
[----:B------:R-:W-:Y:S02]  /*a5f40*/  SHF.R.U32.HI R14, RZ, 0x8, R13 ;  /* 0x00000008ff0e7819 */ /* 0x000fe4000001160d */
[--C-:B------:R-:W-:Y:S02]  /*a5f50*/  PRMT R10, R13, 0x3340, R9.reuse ;  /* 0x000033400d0a7816 */ /* 0x100fe40000000009 */
[----:B------:R-:W-:Y:S02]  /*a5f60*/  SHF.R.U32.HI R13, RZ, 0x8, R9 ;  /* 0x00000008ff0d7819 */ /* 0x000fe40000011609 */
[----:B------:R-:W-:-:S02]  /*a5f70*/  PRMT R9, R12, 0x3340, R8 ;  /* 0x000033400c097816 */ /* 0x000fc40000000008 */
[----:B0-----:R-:W-:Y:S02]  /*a5f80*/  SHF.R.U32.HI R15, RZ, 0x8, R12 ;  /* 0x00000008ff0f7819 */ /* 0x001fe4000001160c */
[----:B------:R-:W-:Y:S01]  /*a5f90*/  SHF.R.U32.HI R12, RZ, 0x8, R8 ;  /* 0x00000008ff0c7819 */ /* 0x000fe20000011608 */
[----:B------:R0:W-:Y:S01]  /*a5fa0*/  STL [R1+0xa90], R11 ;  /* 0x000a900b01007387 */ /* 0x0001e20000100800 */
[----:B------:R-:W-:Y:S02]  /*a5fb0*/  LOP3.LUT R14, R14, 0xffff, RZ, 0xc0, !PT ;  /* 0x0000ffff0e0e7812 */ /* 0x000fe400078ec0ff */
[----:B------:R-:W-:Y:S01]  /*a5fc0*/  LOP3.LUT R13, R13, 0xffff, RZ, 0xc0, !PT ;  /* 0x0000ffff0d0d7812 */ /* 0x000fe200078ec0ff */
[----:B------:R1:W-:Y:S01]  /*a5fd0*/  STL [R1+0xab4], R10 ;  /* 0x000ab40a01007387 */ /* 0x0003e20000100800 */
[----:B------:R-:W-:Y:S02]  /*a5fe0*/  LOP3.LUT R15, R15, 0xffff, RZ, 0xc0, !PT ;  /* 0x0000ffff0f0f7812 */ /* 0x000fe400078ec0ff */
[----:B------:R-:W-:Y:S01]  /*a5ff0*/  LOP3.LUT R12, R12, 0xffff, RZ, 0xc0, !PT ;  /* 0x0000ffff0c0c7812 */ /* 0x000fe200078ec0ff */
[----:B------:R1:W-:Y:S01]  /*a6000*/  STL [R1+0xab0], R9 ;  /* 0x000ab00901007387 */ /* 0x0003e20000100800 */
[----:B------:R-:W-:-:S02]  /*a6010*/  LOP3.LUT R8, R16, 0xffff, RZ, 0xc0, !PT ;  /* 0x0000ffff10087812 */ /* 0x000fc400078ec0ff */
[----:B0-----:R-:W-:Y:S02]  /*a6020*/  LOP3.LUT R11, R19, 0xffff, RZ, 0xc0, !PT ;  /* 0x0000ffff130b7812 */ /* 0x001fe400078ec0ff */
[----:B-1----:R-:W-:Y:S02]  /*a6030*/  LOP3.LUT R10, R17, 0xffff, RZ, 0xc0, !PT ;  /* 0x0000ffff110a7812 */ /* 0x002fe400078ec0ff */
[----:B------:R-:W-:Y:S02]  /*a6040*/  PRMT R13, R14, 0x3340, R13 ;  /* 0x000033400e0d7816 */ /* 0x000fe4000000000d */
[----:B------:R-:W-:Y:S02]  /*a6050*/  LOP3.LUT R9, R18, 0xffff, RZ, 0xc0, !PT ;  /* 0x0000ffff12097812 */ /* 0x000fe400078ec0ff */
[----:B------:R-:W-:Y:S02]  /*a6060*/  PRMT R12, R15, 0x3340, R12 ;  /* 0x000033400f0c7816 */ /* 0x000fe4000000000c */
[----:B------:R-:W-:-:S02]  /*a6070*/  PRMT R10, R11, 0x3340, R10 ;  /* 0x000033400b0a7816 */ /* 0x000fc4000000000a */
[----:B------:R-:W-:Y:S01]  /*a6080*/  PRMT R8, R9, 0x3340, R8 ;  /* 0x0000334009087816 */ /* 0x000fe20000000008 */
[----:B------:R0:W-:Y:S04]  /*a6090*/  STL [R1+0x6f8], R13 ;  /* 0x0006f80d01007387 */ /* 0x0001e80000100800 */
[----:B------:R1:W-:Y:S04]  /*a60a0*/  STL [R1+0x6f4], R12 ;  /* 0x0006f40c01007387 */ /* 0x0003e80000100800 */
[----:B------:R2:W-:Y:S04]  /*a60b0*/  STL [R1+0x6d8], R10 ;  /* 0x0006d80a01007387 */ /* 0x0005e80000100800 */
[----:B------:R4:W-:Y:S01]  /*a60c0*/  STL [R1+0x6d4], R8 ;  /* 0x0006d40801007387 */ /* 0x0009e20000100800 */
[----:B------:R-:W-:-:S03]  /*a60d0*/  LOP3.LUT R15, R58, 0xffff, RZ, 0xc0, !PT ;  /* 0x0000ffff3a0f7812 */ /* 0x000fc600078ec0ff */
        /* <DEDUP_REMOVED lines=22> */
[--C-:B------:R-:W-:Y:S02]  /*a6240*/  PRMT R10, R13, 0x3340, R9.reuse ;  /* 0x000033400d0a7816 */ /* 0x100fe40000000009 */
[----:B------:R-:W-:Y:S02]  /*a6250*/  SHF.R.U32.HI R14, RZ, 0x8, R9 ;  /* 0x00000008ff0e7819 */ /* 0x000fe40000011609 */
[----:B------:R-:W-:Y:S02]  /*a6260*/  PRMT R9, R12, 0x3340, R8 ;  /* 0x000033400c097816 */ /* 0x000fe40000000008 */
[----:B0-----:R-:W-:-:S02]  /*a6270*/  SHF.R.U32.HI R15, RZ, 0x8, R13 ;  /* 0x00000008ff0f7819 */ /* 0x001fc4000001160d */
[----:B------:R-:W-:Y:S02]  /*a6280*/  SHF.R.U32.HI R13, RZ, 0x8, R12 ;  /* 0x00000008ff0d7819 */ /* 0x000fe4000001160c */
        /* <DEDUP_REMOVED lines=22> */
[----:B0-----:R-:W-:-:S03]  /*a63f0*/  LOP3.LUT R14, R35, 0xffff, RZ, 0xc0, !PT ;  /* 0x0000ffff230e7812 */ /* 0x001fc600078ec0ff */
[----:B------:R-:W4:Y:S01]  /*a6400*/  LDL.LU R35, [R1+0x2e8c] ;  /* 0x002e8c0001237983 */ /* 0x000f220000300800 */
[----:B------:R-:W-:-:S03]  /*a6410*/  LOP3.LUT R13, R26, 0xffff, RZ, 0xc0, !PT ;  /* 0x0000ffff1a0d7812 */ /* 0x000fc600078ec0ff */
        /* <DEDUP_REMOVED lines=16> */
[----:B------:R-:W-:Y:S02]  /*a6520*/  SHF.R.U32.HI R17, RZ, 0x8, R10 ;  /* 0x00000008ff117819 */ /* 0x000fe4000001160a */
[--C-:B------:R-:W-:Y:S01]  /*a6530*/  PRMT R10, R12, 0x3340, R8.reuse ;  /* 0x000033400c0a7816 */ /* 0x100fe20000000008 */
[----:B------:R0:W-:Y:S01]  /*a6540*/  STL [R1+0x9f8], R15 ;  /* 0x0009f80f01007387 */ /* 0x0001e20000100800 */
[----:B------:R-:W-:-:S03]  /*a6550*/  SHF.R.U32.HI R14, RZ, 0x8, R8 ;  /* 0x00000008ff0e7819 */ /* 0x000fc60000011608 */
[----:B------:R1:W-:Y:S04]  /*a6560*/  STL [R1+0x9f4], R11 ;  /* 0x0009f40b01007387 */ /* 0x0003e80000100800 */
[----:B------:R1:W-:Y:S01]  /*a6570*/  STL [R1+0x9fc], R10 ;  /* 0x0009fc0a01007387 */ /* 0x0003e20000100800 */
[----:B0-----:R-:W-:Y:S02]  /*a6580*/  SHF.R.U32.HI R15, RZ, 0x8, R12 ;  /* 0x00000008ff0f7819 */ /* 0x001fe4000001160c */
[----:B------:R-:W-:Y:S02]  /*a6590*/  SHF.R.U32.HI R8, RZ, 0x8, R9 ;  /* 0x00000008ff087819 */ /* 0x000fe40000011609 */
[----:B-1----:R-:W-:Y:S02]  /*a65a0*/  SHF.R.U32.HI R11, RZ, 0x8, R13 ;  /* 0x00000008ff0b7819 */ /* 0x002fe4000001160d */
[----:B------:R-:W-:-:S02]  /*a65b0*/  PRMT R10, R13, 0x3340, R9 ;  /* 0x000033400d0a7816 */ /* 0x000fc40000000009 */
[----:B------:R-:W-:Y:S02]  /*a65c0*/  LOP3.LUT R15, R15, 0xffff, RZ, 0xc0, !PT ;  /* 0x0000ffff0f0f7812 */ /* 0x000fe400078ec0ff */
[----:B------:R-:W-:Y:S01]  /*a65d0*/  LOP3.LUT R14, R14, 0xffff, RZ, 0xc0, !PT ;  /* 0x0000ffff0e0e7812 */ /* 0x000fe200078ec0ff */
[----:B------:R0:W-:Y:S01]  /*a65e0*/  STL [R1+0x9f0], R10 ;  /* 0x0009f00a01007387 */ /* 0x0001e20000100800 */
[----:B------:R-:W-:Y:S02]  /*a65f0*/  LOP3.LUT R13, R18, 0xffff, RZ, 0xc0, !PT ;  /* 0x0000ffff120d7812 */ /* 0x000fe400078ec0ff */
[----:B------:R-:W-:Y:S02]  /*a6600*/  LOP3.LUT R12, R16, 0xffff, RZ, 0xc0, !PT ;  /* 0x0000ffff100c7812 */ /* 0x000fe400078ec0ff */
[----:B------:R-:W-:Y:S02]  /*a6610*/  LOP3.LUT R9, R17, 0xffff, RZ, 0xc0, !PT ;  /* 0x0000ffff11097812 */ /* 0x000fe400078ec0ff */
[----:B------:R-:W-:-:S02]  /*a6620*/  LOP3.LUT R11, R11, 0xffff, RZ, 0xc0, !PT ;  /* 0x0000ffff0b0b7812 */ /* 0x000fc400078ec0ff */
[----:B------:R-:W-:Y:S02]  /*a6630*/  LOP3.LUT R8, R8, 0xffff, RZ, 0xc0, !PT ;  /* 0x0000ffff08087812 */ /* 0x000fe400078ec0ff */
[----:B0-----:R-:W-:Y:S02]  /*a6640*/  LOP3.LUT R10, R19, 0xffff, RZ, 0xc0, !PT ;  /* 0x0000ffff130a7812 */ /* 0x001fe400078ec0ff */
[----:B------:R-:W-:Y:S02]  /*a6650*/  PRMT R14, R15, 0x3340, R14 ;  /* 0x000033400f0e7816 */ /* 0x000fe4000000000e */
[----:B------:R-:W-:Y:S02]  /*a6660*/  PRMT R12, R13, 0x3340, R12 ;  /* 0x000033400d0c7816 */ /* 0x000fe4000000000c */
[----:B------:R-:W-:Y:S02]  /*a6670*/  PRMT R9, R10, 0x3340, R9 ;  /* 0x000033400a097816 */ /* 0x000fe40000000009 */
        /* <DEDUP_REMOVED lines=27> */
[----:B------:R-:W-:Y:S01]  /*a6830*/  PRMT R10, R12, 0x3340, R8 ;  /* 0x000033400c0a7816 */ /* 0x000fe20000000008 */
[----:B------:R-:W-:Y:S01]  /*a6840*/  STL [R1+0x9b8], R15 ;  /* 0x0009b80f01007387 */ /* 0x000fe20000100800 */
[----:B------:R-:W-:-:S03]  /*a6850*/  SHF.R.U32.HI R14, RZ, 0x8, R12 ;  /* 0x00000008ff0e7819 */ /* 0x000fc6000001160c */
[----:B------:R0:W-:Y:S01]  /*a6860*/  STL [R1+0x9b4], R11 ;  /* 0x0009b40b01007387 */ /* 0x0001e20000100800 */
[----:B------:R-:W-:-:S03]  /*a6870*/  SHF.R.U32.HI R8, RZ, 0x8, R8 ;  /* 0x00000008ff087819 */ /* 0x000fc60000011608 */
[----:B------:R1:W-:Y:S01]  /*a6880*/  STL [R1+0x9bc], R10 ;  /* 0x0009bc0a01007387 */ /* 0x0003e20000100800 */
[----:B------:R-:W-:Y:S02]  /*a6890*/  SHF.R.U32.HI R16, RZ, 0x8, R9 ;  /* 0x00000008ff107819 */ /* 0x000fe40000011609 */
[----:B------:R-:W-:Y:S02]  /*a68a0*/  LOP3.LUT R14, R14, 0xffff, RZ, 0xc0, !PT ;  /* 0x0000ffff0e0e7812 */ /* 0x000fe400078ec0ff */
[----:B0-----:R-:W-:Y:S02]  /*a68b0*/  SHF.R.U32.HI R11, RZ, 0x8, R13 ;  /* 0x00000008ff0b7819 */ /* 0x001fe4000001160d */
[----:B-1----:R-:W-:Y:S02]  /*a68c0*/  PRMT R10, R13, 0x3340, R9 ;  /* 0x000033400d0a7816 */ /* 0x002fe40000000009 */
[----:B------:R-:W-:Y:S02]  /*a68d0*/  LOP3.LUT R13, R8, 0xffff, RZ, 0xc0, !PT ;  /* 0x0000ffff080d7812 */ /* 0x000fe400078ec0ff */
[----:B------:R-:W-:Y:S01]  /*a68e0*/  LOP3.LUT R15, R17, 0xffff, RZ, 0xc0, !PT ;  /* 0x0000ffff110f7812 */ /* 0x000fe200078ec0ff */
[----:B------:R0:W-:Y:S01]  /*a68f0*/  STL [R1+0x9b0], R10 ;  /* 0x0009b00a01007387 */ /* 0x0001e20000100800 */
        /* <DEDUP_REMOVED lines=27> */
[----:B------:R-:W-:Y:S02]  /*a6ab0*/  SHF.R.U32.HI R17, RZ, 0x8, R13 ;  /* 0x00000008ff117819 */ /* 0x000fe4000001160d */
[----:B--2---:R-:W-:-:S02]  /*a6ac0*/  LOP3.LUT R10, R23, 0xffff, RZ, 0xc0, !PT ;  /* 0x0000ffff170a7812 */ /* 0x004fc400078ec0ff */
[----:B------:R-:W2:Y:S01]  /*a6ad0*/  LDL.LU R23, [R1+0x250] ;  /* 0x0002500001177983 */ /* 0x000ea20000300800 */
[----:B---3--:R-:W-:-:S03]  /*a6ae0*/  LOP3.LUT R9, R22, 0xffff, RZ, 0xc0, !PT ;  /* 0x0000ffff16097812 */ /* 0x008fc600078ec0ff */
[----:B------:R-:W3:Y:S01]  /*a6af0*/  LDL.LU R22, [R1+0x24c] ;  /* 0x00024c0001167983 */ /* 0x000ee20000300800 */
[----:B----4-:R-:W-:-:S03]  /*a6b00*/  LOP3.LUT R8, R21, 0xffff, RZ, 0xc0, !PT ;  /* 0x0000ffff15087812 */ /* 0x010fc600078ec0ff */
[----:B------:R-:W4:Y:S01]  /*a6b10*/  LDL.LU R21, [R1+0x7c] ;  /* 0x00007c0001157983 */ /* 0x000f220000300800 */
[--C-:B------:R-:W-:Y:S02]  /*a6b20*/  PRMT R14, R14, 0x3340, R10.reuse ;  /* 0x000033400e0e7816 */ /* 0x100fe4000000000a */
[----:B------:R-:W-:Y:S02]  /*a6b30*/  SHF.R.U32.HI R11, RZ, 0x8, R10 ;  /* 0x00000008ff0b7819 */ /* 0x000fe4000001160a */
[--C-:B------:R-:W-:Y:S02]  /*a6b40*/  PRMT R13, R13, 0x3340, R9.reuse ;  /* 0x000033400d0d7816 */ /* 0x100fe40000000009 */
[----:B------:R-:W-:Y:S02]  /*a6b50*/  SHF.R.U32.HI R10, RZ, 0x8, R9 ;  /* 0x00000008ff0a7819 */ /* 0x000fe40000011609 */
[----:B------:R-:W-:Y:S02]  /*a6b60*/  SHF.R.U32.HI R9, RZ, 0x8, R12 ;  /* 0x00000008ff097819 */ /* 0x000fe4000001160c */
[--C-:B------:R-:W-:Y:S01]  /*a6b70*/  PRMT R12, R12, 0x3340, R8.reuse ;  /* 0x000033400c0c7816 */ /* 0x100fe20000000008 */
[----:B------:R0:W-:Y:S04]  /*a6b80*/  STL [R1+0x97c], R15 ;  /* 0x00097c0f01007387 */ /* 0x0001e80000100800 */
[----:B------:R1:W-:Y:S04]  /*a6b90*/  STL [R1+0x978], R14 ;  /* 0x0009780e01007387 */ /* 0x0003e80000100800 */
[----:B------:R1:W-:Y:S01]  /*a6ba0*/  STL [R1+0x974], R13 ;  /* 0x0009740d01007387 */ /* 0x0003e20000100800 */
[----:B------:R-:W-:-:S03]  /*a6bb0*/  SHF.R.U32.HI R8, RZ, 0x8, R8 ;  /* 0x00000008ff087819 */ /* 0x000fc60000011608 */
[----:B------:R1:W-:Y:S01]  /*a6bc0*/  STL [R1+0x95c], R12 ;  /* 0x00095c0c01007387 */ /* 0x0003e20000100800 */
[----:B------:R-:W-:Y:S02]  /*a6bd0*/  LOP3.LUT R10, R10, 0xffff, RZ, 0xc0, !PT ;  /* 0x0000ffff0a0a7812 */ /* 0x000fe400078ec0ff */
[----:B------:R-:W-:Y:S02]  /*a6be0*/  LOP3.LUT R9, R9, 0xffff, RZ, 0xc0, !PT ;  /* 0x0000ffff09097812 */ /* 0x000fe400078ec0ff */
[----:B------:R-:W-:Y:S02]  /*a6bf0*/  LOP3.LUT R8, R8, 0xffff, RZ, 0xc0, !PT ;  /* 0x0000ffff08087812 */ /* 0x000fe400078ec0ff */
[----:B0-----:R-:W-:Y:S02]  /*a6c00*/  LOP3.LUT R15, R19, 0xffff, RZ, 0xc0, !PT ;  /* 0x0000ffff130f7812 */ /* 0x001fe400078ec0ff */
[----:B-1----:R-:W-:Y:S02]  /*a6c10*/  LOP3.LUT R14, R16, 0xffff, RZ, 0xc0, !PT ;  /* 0x0000ffff100e7812 */ /* 0x002fe400078ec0ff */
[----:B------:R-:W-:-:S02]  /*a6c20*/  LOP3.LUT R13, R18, 0xffff, RZ, 0xc0, !PT ;  /* 0x0000ffff120d7812 */ /* 0x000fc400078ec0ff */
[----:B------:R-:W-:Y:S02]  /*a6c30*/  LOP3.LUT R12, R11, 0xffff, RZ, 0xc0, !PT ;  /* 0x0000ffff0b0c7812 */ /* 0x000fe400078ec0ff */
[----:B------:R-:W-:Y:S02]  /*a6c40*/  LOP3.LUT R11, R17, 0xffff, RZ, 0xc0, !PT ;  /* 0x0000ffff110b7812 */ /* 0x000fe400078ec0ff */
        /* <DEDUP_REMOVED lines=18> */
[--C-:B------:R-:W-:Y:S02]  /*a6d70*/  PRMT R16, R15, 0x3340, R11.reuse ;  /* 0x000033400f107816 */ /* 0x100fe4000000000b */
[----:B------:R-:W-:Y:S02]  /*a6d80*/  SHF.R.U32.HI R17, RZ, 0x8, R11 ;  /* 0x00000008ff117819 */ /* 0x000fe4000001160b */
[----:B------:R-:W-:Y:S02]  /*a6d90*/  SHF.R.U32.HI R18, RZ, 0x8, R15 ;  /* 0x00000008ff127819 */ /* 0x000fe4000001160f */
[----:B------:R-:W-:-:S04]  /*a6da0*/  SHF.R.U32.HI R15, RZ, 0x8, R14 ;  /* 0x00000008ff0f7819 */ /* 0x000fc8000001160e */
[----:B------:R-:W-:Y:S02]  /*a6db0*/  LOP3.LUT R15, R15, 0xffff, RZ, 0xc0, !PT ;  /* 0x0000ffff0f0f7812 */ /* 0x000fe400078ec0ff */
        /* <DEDUP_REMOVED lines=9> */
[----:B------:R-:W-:-:S03]  /*a6e50*/  PRMT R10, R13, 0x3340, R9 ;  /* 0x000033400d0a7816 */ /* 0x000fc60000000009 */
[----:B------:R1:W-:Y:S01]  /*a6e60*/  STL [R1+0x938], R11 ;  /* 0x0009380b01007387 */ /* 0x0003e20000100800 */
[----:B------:R-:W-:-:S03]  /*a6e70*/  SHF.R.U32.HI R9, RZ, 0x8, R9 ;  /* 0x00000008ff097819 */ /* 0x000fc60000011609 */
[----:B------:R1:W-:Y:S01]  /*a6e80*/  STL [R1+0x934], R10 ;  /* 0x0009340a01007387 */ /* 0x0003e20000100800 */
[----:B------:R-:W-:Y:S02]  /*a6e90*/  LOP3.LUT R14, R14, 0xffff, RZ, 0xc0, !PT ;  /* 0x0000ffff0e0e7812 */ /* 0x000fe400078ec0ff */
[----:B0-----:R-:W-:Y:S02]  /*a6ea0*/  SHF.R.U32.HI R16, RZ, 0x8, R13 ;  /* 0x00000008ff107819 */ /* 0x001fe4000001160d */
[----:B-1----:R-:W-:Y:S02]  /*a6eb0*/  SHF.R.U32.HI R11, RZ, 0x8, R12 ;  /* 0x00000008ff0b7819 */ /* 0x002fe4000001160c */
[--C-:B------:R-:W-:Y:S02]  /*a6ec0*/  PRMT R12, R12, 0x3340, R8.reuse ;  /* 0x000033400c0c7816 */ /* 0x100fe40000000008 */
[----:B------:R-:W-:Y:S02]  /*a6ed0*/  SHF.R.U32.HI R10, RZ, 0x8, R8 ;  /* 0x00000008ff0a7819 */ /* 0x000fe40000011608 */
[----:B------:R-:W-:-:S02]  /*a6ee0*/  LOP3.LUT R13, R16, 0xffff, RZ, 0xc0, !PT ;  /* 0x0000ffff100d7812 */ /* 0x000fc400078ec0ff */
[----:B------:R-:W-:Y:S01]  /*a6ef0*/  LOP3.LUT R11, R11, 0xffff, RZ, 0xc0, !PT ;  /* 0x0000ffff0b0b7812 */ /* 0x000fe200078ec0ff */
[----:B------:R0:W-:Y:S01]  /*a6f00*/  STL [R1+0x930], R12 ;  /* 0x0009300c01007387 */ /* 0x0001e20000100800 */
[----:B------:R-:W-:Y:S02]  /*a6f10*/  LOP3.LUT R10, R10, 0xffff, RZ, 0xc0, !PT ;  /* 0x0000ffff0a0a7812 */ /* 0x000fe400078ec0ff */
[----:B------:R-:W-:Y:S02]  /*a6f20*/  LOP3.LUT R8, R17, 0xffff, RZ, 0xc0, !PT ;  /* 0x0000ffff11087812 */ /* 0x000fe400078ec0ff */
[----:B------:R-:W-:Y:S02]  /*a6f30*/  PRMT R14, R15, 0x3340, R14 ;  /* 0x000033400f0e7816 */ /* 0x000fe4000000000e */
[----:B------:R-:W-:Y:S02]  /*a6f40*/  PRMT R10, R11, 0x3340, R10 ;  /* 0x000033400b0a7816 */ /* 0x000fe4000000000a */
[----:B0-----:R-:W-:-:S02]  /*a6f50*/  LOP3.LUT R12, R9, 0xffff, RZ, 0xc0, !PT ;  /* 0x0000ffff090c7812 */ /* 0x001fc400078ec0ff */
[----:B------:R-:W-:Y:S02]  /*a6f60*/  LOP3.LUT R9, R18, 0xffff, RZ, 0xc0, !PT ;  /* 0x0000ffff12097812 */ /* 0x000fe400078ec0ff */
        /* <DEDUP_REMOVED lines=26> */
[----:B------:R-:W4:Y:S04]  /*a7110*/  LDL.LU R21, [R1+0x88] ;  /* 0x0000880001157983 */ /* 0x000f280000300800 */
[----:B------:R0:W-:Y:S01]  /*a7120*/  STL [R1+0x8dc], R15 ;  /* 0x0008dc0f01007387 */ /* 0x0001e20000100800 */
[----:B------:R-:W-:Y:S02]  /*a7130*/  PRMT R14, R14, 0x3340, R10 ;  /* 0x000033400e0e7816 */ /* 0x000fe4000000000a */
[----:B------:R-:W-:Y:S02]  /*a7140*/  PRMT R12, R12, 0x3340, R8 ;  /* 0x000033400c0c7816 */ /* 0x000fe40000000008 */
[----:B------:R-:W-:Y:S02]  /*a7150*/  SHF.R.U32.HI R10, RZ, 0x8, R10 ;  /* 0x00000008ff0a7819 */ /* 0x000fe4000001160a */
[----:B------:R-:W-:-:S02]  /*a7160*/  SHF.R.U32.HI R8, RZ, 0x8, R8 ;  /* 0x00000008ff087819 */ /* 0x000fc40000011608 */
[----:B0-----:R-:W-:Y:S02]  /*a7170*/  SHF.R.U32.HI R15, RZ, 0x8, R13 ;  /* 0x00000008ff0f7819 */ /* 0x001fe4000001160d */
[--C-:B------:R-:W-:Y:S02]  /*a7180*/  PRMT R13, R13, 0x3340, R9.reuse ;  /* 0x000033400d0d7816 */ /* 0x100fe40000000009 */
[----:B------:R-:W-:Y:S01]  /*a7190*/  SHF.R.U32.HI R9, RZ, 0x8, R9 ;  /* 0x00000008ff097819 */ /* 0x000fe20000011609 */
[----:B------:R0:W-:Y:S04]  /*a71a0*/  STL [R1+0x8f8], R14 ;  /* 0x0008f80e01007387 */ /* 0x0001e80000100800 */
[----:B------:R1:W-:Y:S04]  /*a71b0*/  STL [R1+0x8f4], R13 ;  /* 0x0008f40d01007387 */ /* 0x0003e80000100800 */
[----:B------:R1:W-:Y:S01]  /*a71c0*/  STL [R1+0x8f0], R12 ;  /* 0x0008f00c01007387 */ /* 0x0003e20000100800 */
[----:B------:R-:W-:-:S02]  /*a71d0*/  LOP3.LUT R15, R15, 0xffff, RZ, 0xc0, !PT ;  /* 0x0000ffff0f0f7812 */ /* 0x000fc400078ec0ff */
[----:B0-----:R-:W-:Y:S02]  /*a71e0*/  LOP3.LUT R14, R11, 0xffff, RZ, 0xc0, !PT ;  /* 0x0000ffff0b0e7812 */ /* 0x001fe400078ec0ff */
[----:B-1----:R-:W-:Y:S02]  /*a71f0*/  LOP3.LUT R13, R10, 0xffff, RZ, 0xc0, !PT ;  /* 0x0000ffff0a0d7812 */ /* 0x002fe400078ec0ff */
[----:B------:R-:W-:Y:S02]  /*a7200*/  LOP3.LUT R12, R9, 0xffff, RZ, 0xc0, !PT ;  /* 0x0000ffff090c7812 */ /* 0x000fe400078ec0ff */
[----:B------:R-:W-:Y:S02]  /*a7210*/  LOP3.LUT R10, R16, 0xffff, RZ, 0xc0, !PT ;  /* 0x0000ffff100a7812 */ /* 0x000fe400078ec0ff */
[----:B------:R-:W-:Y:S02]  /*a7220*/  LOP3.LUT R9, R8, 0xffff, RZ, 0xc0, !PT ;  /* 0x0000ffff08097812 */ /* 0x000fe400078ec0ff */
[----:B------:R-:W-:-:S02]  /*a7230*/  LOP3.LUT R11, R17, 0xffff, RZ, 0xc0, !PT ;  /* 0x0000ffff110b7812 */ /* 0x000fc400078ec0ff */
        /* <DEDUP_REMOVED lines=31> */
[----:B------:R-:W-:Y:S02]  /*a7430*/  SHF.R.U32.HI R14, RZ, 0x8, R13 ;  /* 0x00000008ff0e7819 */ /* 0x000fe4000001160d */
[--C-:B------:R-:W-:Y:S01]  /*a7440*/  PRMT R10, R13, 0x3340, R9.reuse ;  /* 0x000033400d0a7816 */ /* 0x100fe20000000009 */
[----:B------:R0:W-:Y:S01]  /*a7450*/  STL [R1+0x8b0], R15 ;  /* 0x0008b00f01007387 */ /* 0x0001e20000100800 */
[----:B------:R-:W-:Y:S02]  /*a7460*/  SHF.R.U32.HI R13, RZ, 0x8, R9 ;  /* 0x00000008ff0d7819 */ /* 0x000fe40000011609 */
[----:B------:R-:W-:Y:S01]  /*a7470*/  PRMT R9, R12, 0x3340, R8 ;  /* 0x000033400c097816 */ /* 0x000fe20000000008 */
[----:B------:R1:W-:Y:S01]  /*a7480*/  STL [R1+0x89c], R11 ;  /* 0x00089c0b01007387 */ /* 0x0003e20000100800 */
[----:B------:R-:W-:-:S02]  /*a7490*/  LOP3.LUT R14, R14, 0xffff, RZ, 0xc0, !PT ;  /* 0x0000ffff0e0e7812 */ /* 0x000fc400078ec0ff */
[----:B------:R-:W-:Y:S02]  /*a74a0*/  LOP3.LUT R13, R13, 0xffff, RZ, 0xc0, !PT ;  /* 0x0000ffff0d0d7812 */ /* 0x000fe400078ec0ff */
[----:B0-----:R-:W-:Y:S02]  /*a74b0*/  SHF.R.U32.HI R15, RZ, 0x8, R12 ;  /* 0x00000008ff0f7819 */ /* 0x001fe4000001160c */
[----:B------:R-:W-:Y:S01]  /*a74c0*/  SHF.R.U32.HI R12, RZ, 0x8, R8 ;  /* 0x00000008ff0c7819 */ /* 0x000fe20000011608 */
[----:B------:R0:W-:Y:S04]  /*a74d0*/  STL [R1+0x8b8], R10 ;  /* 0x0008b80a01007387 */ /* 0x0001e80000100800 */
[----:B------:R0:W-:Y:S01]  /*a74e0*/  STL [R1+0x8b4], R9 ;  /* 0x0008b40901007387 */ /* 0x0001e20000100800 */
[----:B------:R-:W-:-:S02]  /*a74f0*/  LOP3.LUT R15, R15, 0xffff, RZ, 0xc0, !PT ;  /* 0x0000ffff0f0f7812 */ /* 0x000fc400078ec0ff */
[----:B------:R-:W-:Y:S02]  /*a7500*/  LOP3.LUT R12, R12, 0xffff, RZ, 0xc0, !PT ;  /* 0x0000ffff0c0c7812 */ /* 0x000fe400078ec0ff */
[----:B-1----:R-:W-:Y:S02]  /*a7510*/  LOP3.LUT R11, R19, 0xffff, RZ, 0xc0, !PT ;  /* 0x0000ffff130b7812 */ /* 0x002fe400078ec0ff */
        /* <DEDUP_REMOVED lines=30> */
[----:B------:R-:W4:Y:S04]  /*a7700*/  LDL.LU R21, [R1+0x94] ;  /* 0x0000940001157983 */ /* 0x000f280000300800 */
[----:B------:R0:W-:Y:S01]  /*a7710*/  STL [R1+0x870], R15 ;  /* 0x0008700f01007387 */ /* 0x0001e20000100800 */
[--C-:B------:R-:W-:Y:S02]  /*a7720*/  PRMT R11, R14, 0x3340, R10.reuse ;  /* 0x000033400e0b7816 */ /* 0x100fe4000000000a */
[----:B------:R-:W-:Y:S02]  /*a7730*/  SHF.R.U32.HI R16, RZ, 0x8, R10 ;  /* 0x00000008ff107819 */ /* 0x000fe4000001160a */
[--C-:B------:R-:W-:Y:S02]  /*a7740*/  PRMT R10, R13, 0x3340, R9.reuse ;  /* 0x000033400d0a7816 */ /* 0x100fe40000000009 */
[----:B------:R-:W-:-:S02]  /*a7750*/  SHF.R.U32.HI R14, RZ, 0x8, R9 ;  /* 0x00000008ff0e7819 */ /* 0x000fc40000011609 */
[----:B------:R-:W-:Y:S02]  /*a7760*/  PRMT R9, R12, 0x3340, R8 ;  /* 0x000033400c097816 */ /* 0x000fe40000000008 */
[----:B0-----:R-:W-:Y:S02]  /*a7770*/  SHF.R.U32.HI R15, RZ, 0x8, R13 ;  /* 0x00000008ff0f7819 */ /* 0x001fe4000001160d */
[----:B------:R-:W-:Y:S02]  /*a7780*/  SHF.R.U32.HI R13, RZ, 0x8, R12 ;  /* 0x00000008ff0d7819 */ /* 0x000fe4000001160c */
        /* <DEDUP_REMOVED lines=9> */
[----:B------:R-:W-:Y:S02]  /*a7820*/  PRMT R14, R15, 0x3340, R14 ;  /* 0x000033400f0e7816 */ /* 0x000fe4000000000e */
[----:B0-----:R-:W-:Y:S02]  /*a7830*/  LOP3.LUT R11, R19, 0xffff, RZ, 0xc0, !PT ;  /* 0x0000ffff130b7812 */ /* 0x001fe400078ec0ff */
[----:B-1----:R-:W-:Y:S02]  /*a7840*/  LOP3.LUT R10, R17, 0xffff, RZ, 0xc0, !PT ;  /* 0x0000ffff110a7812 */ /* 0x002fe400078ec0ff */
[----:B------:R-:W-:-:S02]  /*a7850*/  PRMT R12, R13, 0x3340, R12 ;  /* 0x000033400d0c7816 */ /* 0x000fc4000000000c */
[----:B------:R-:W-:Y:S02]  /*a7860*/  LOP3.LUT R9, R18, 0xffff, RZ, 0xc0, !PT ;  /* 0x0000ffff12097812 */ /* 0x000fe400078ec0ff */
[----:B------:R-:W-:Y:S01]  /*a7870*/  PRMT R10, R11, 0x3340, R10 ;  /* 0x000033400b0a7816 */ /* 0x000fe2000000000a */
[----:B------:R0:W-:Y:S01]  /*a7880*/  STL [R1+0x490], R14 ;  /* 0x0004900e01007387 */ /* 0x0001e20000100800 */
[----:B------:R-:W-:-:S03]  /*a7890*/  PRMT R8, R9, 0x3340, R8 ;  /* 0x0000334009087816 */ /* 0x000fc60000000008 */
        /* <DEDUP_REMOVED lines=26> */
[----:B0-----:R-:W-:Y:S02]  /*a7a40*/  SHF.R.U32.HI R15, RZ, 0x8, R12 ;  /* 0x00000008ff0f7819 */ /* 0x001fe4000001160c */
[----:B------:R-:W-:Y:S01]  /*a7a50*/  PRMT R12, R12, 0x3340, R8 ;  /* 0x000033400c0c7816 */ /* 0x000fe20000000008 */
[----:B------:R0:W-:Y:S04]  /*a7a60*/  STL [R1+0x834], R14 ;  /* 0x0008340e01007387 */ /* 0x0001e80000100800 */
[----:B------:R1:W-:Y:S01]  /*a7a70*/  STL [R1+0x83c], R12 ;  /* 0x00083c0c01007387 */ /* 0x0003e20000100800 */
[----:B------:R-:W-:-:S02]  /*a7a80*/  SHF.R.U32.HI R10, RZ, 0x8, R10 ;  /* 0x00000008ff0a7819 */ /* 0x000fc4000001160a */
[----:B------:R-:W-:Y:S02]  /*a7a90*/  LOP3.LUT R15, R15, 0xffff, RZ, 0xc0, !PT ;  /* 0x0000ffff0f0f7812 */ /* 0x000fe400078ec0ff */
[----:B0-----:R-:W-:Y:S02]  /*a7aa0*/  SHF.R.U32.HI R14, RZ, 0x8, R8 ;  /* 0x00000008ff0e7819 */ /* 0x001fe40000011608 */
[--C-:B-1----:R-:W-:Y:S02]  /*a7ab0*/  PRMT R12, R13, 0x3340, R9.reuse ;  /* 0x000033400d0c7816 */ /* 0x102fe40000000009 */
[----:B------:R-:W-:Y:S02]  /*a7ac0*/  SHF.R.U32.HI R8, RZ, 0x8, R9 ;  /* 0x00000008ff087819 */ /* 0x000fe40000011609 */
[----:B------:R-:W-:Y:S02]  /*a7ad0*/  LOP3.LUT R14, R14, 0xffff, RZ, 0xc0, !PT ;  /* 0x0000ffff0e0e7812 */ /* 0x000fe400078ec0ff */
[----:B------:R-:W-:-:S02]  /*a7ae0*/  LOP3.LUT R13, R11, 0xffff, RZ, 0xc0, !PT ;  /* 0x0000ffff0b0d7812 */ /* 0x000fc400078ec0ff */
[----:B------:R-:W-:Y:S01]  /*a7af0*/  LOP3.LUT R11, R17, 0xffff, RZ, 0xc0, !PT ;  /* 0x0000ffff110b7812 */ /* 0x000fe200078ec0ff */
[----:B------:R0:W-:Y:S01]  /*a7b00*/  STL [R1+0x830], R12 ;  /* 0x0008300c01007387 */ /* 0x0001e20000100800 */
[----:B------:R-:W-:Y:S02]  /*a7b10*/  LOP3.LUT R10, R10, 0xffff, RZ, 0xc0, !PT ;  /* 0x0000ffff0a0a7812 */ /* 0x000fe400078ec0ff */
[----:B------:R-:W-:Y:S02]  /*a7b20*/  LOP3.LUT R9, R16, 0xffff, RZ, 0xc0, !PT ;  /* 0x0000ffff10097812 */ /* 0x000fe400078ec0ff */
[----:B------:R-:W-:Y:S02]  /*a7b30*/  LOP3.LUT R8, R8, 0xffff, RZ, 0xc0, !PT ;  /* 0x0000ffff08087812 */ /* 0x000fe400078ec0ff */
[----:B------:R-:W-:Y:S02]  /*a7b40*/  PRMT R14, R15, 0x3340, R14 ;  /* 0x000033400f0e7816 */ /* 0x000fe4000000000e */
[----:B------:R-:W-:-:S02]  /*a7b50*/  PRMT R10, R13, 0x3340, R10 ;  /* 0x000033400d0a7816 */ /* 0x000fc4000000000a */
[----:B0-----:R-:W-:Y:S02]  /*a7b60*/  LOP3.LUT R12, R18, 0xffff, RZ, 0xc0, !PT ;  /* 0x0000ffff120c7812 */ /* 0x001fe400078ec0ff */
        /* <DEDUP_REMOVED lines=12> */
[----:B------:R-:W-:-:S03]  /*a7c30*/  LOP3.LUT R12, R27, 0xffff, RZ, 0xc0, !PT ;  /* 0x0000ffff1b0c7812 */ /* 0x000fc600078ec0ff */
[----:B------:R-:W4:Y:S01]  /*a7c40*/  LDL.LU R27, [R1+0x2ea0] ;  /* 0x002ea000011b7983 */ /* 0x000f220000300800 */
[----:B-1----:R-:W-:-:S03]  /*a7c50*/  LOP3.LUT R11, R25, 0xffff, RZ, 0xc0, !PT ;  /* 0x0000ffff190b7812 */ /* 0x002fc600078ec0ff */
        /* <DEDUP_REMOVED lines=14> */
[----:B------:R0:W-:Y:S04]  /*a7d40*/  STL [R1+0x818], R15 ;  /* 0x0008180f01007387 */ /* 0x0001e80000100800 */
[----:B------:R1:W-:Y:S01]  /*a7d50*/  STL [R1+0x814], R11 ;  /* 0x0008140b01007387 */ /* 0x0003e20000100800 */
[----:B------:R-:W-:-:S03]  /*a7d60*/  SHF.R.U32.HI R14, RZ, 0x8, R8 ;  /* 0x00000008ff0e7819 */ /* 0x000fc60000011608 */
[----:B------:R1:W-:Y:S01]  /*a7d70*/  STL [R1+0x81c], R10 ;  /* 0x00081c0a01007387 */ /* 0x0003e20000100800 */
[----:B------:R-:W-:Y:S02]  /*a7d80*/  SHF.R.U32.HI R8, RZ, 0x8, R9 ;  /* 0x00000008ff087819 */ /* 0x000fe40000011609 */
[----:B------:R-:W-:Y:S02]  /*a7d90*/  LOP3.LUT R14, R14, 0xffff, RZ, 0xc0, !PT ;  /* 0x0000ffff0e0e7812 */ /* 0x000fe400078ec0ff */
[----:B0-----:R-:W-:Y:S02]  /*a7da0*/  SHF.R.U32.HI R15, RZ, 0x8, R12 ;  /* 0x00000008ff0f7819 */ /* 0x001fe4000001160c */
[----:B-1----:R-:W-:Y:S02]  /*a7db0*/  SHF.R.U32.HI R11, RZ, 0x8, R13 ;  /* 0x00000008ff0b7819 */ /* 0x002fe4000001160d */
[----:B------:R-:W-:Y:S02]  /*a7dc0*/  PRMT R10, R13, 0x3340, R9 ;  /* 0x000033400d0a7816 */ /* 0x000fe40000000009 */
[----:B------:R-:W-:-:S02]  /*a7dd0*/  LOP3.LUT R15, R15, 0xffff, RZ, 0xc0, !PT ;  /* 0x0000ffff0f0f7812 */ /* 0x000fc400078ec0ff */
[----:B------:R-:W-:Y:S02]  /*a7de0*/  LOP3.LUT R13, R18, 0xffff, RZ, 0xc0, !PT ;  /* 0x0000ffff120d7812 */ /* 0x000fe400078ec0ff */
[----:B------:R-:W-:Y:S02]  /*a7df0*/  LOP3.LUT R12, R16, 0xffff, RZ, 0xc0, !PT ;  /* 0x0000ffff100c7812 */ /* 0x000fe400078ec0ff */
[----:B------:R-:W-:Y:S01]  /*a7e00*/  LOP3.LUT R9, R17, 0xffff, RZ, 0xc0, !PT ;  /* 0x0000ffff11097812 */ /* 0x000fe200078ec0ff */
[----:B------:R0:W-:Y:S01]  /*a7e10*/  STL [R1+0x810], R10 ;  /* 0x0008100a01007387 */ /* 0x0001e20000100800 */
[----:B------:R-:W-:Y:S02]  /*a7e20*/  LOP3.LUT R11, R11, 0xffff, RZ, 0xc0, !PT ;  /* 0x0000ffff0b0b7812 */ /* 0x000fe400078ec0ff */
[----:B------:R-:W-:Y:S02]  /*a7e30*/  LOP3.LUT R8, R8, 0xffff, RZ, 0xc0, !PT ;  /* 0x0000ffff08087812 */ /* 0x000fe400078ec0ff */
[----:B------:R-:W-:-:S02]  /*a7e40*/  PRMT R14, R15, 0x3340, R14 ;  /* 0x000033400f0e7816 */ /* 0x000fc4000000000e */
[----:B------:R-:W-:Y:S02]  /*a7e50*/  PRMT R12, R13, 0x3340, R12 ;  /* 0x000033400d0c7816 */ /* 0x000fe4000000000c */
        /* <DEDUP_REMOVED lines=17> */
[----:B------:R-:W-:Y:S02]  /*a7f70*/  PRMT R17, R15, 0x3340, R11 ;  /* 0x000033400f117816 */ /* 0x000fe4000000000b */
        /* <DEDUP_REMOVED lines=13> */
[----:B------:R-:W-:Y:S02]  /*a8050*/  SHF.R.U32.HI R10, RZ, 0x8, R9 ;  /* 0x00000008ff0a7819 */ /* 0x000fe40000011609 */
[----:B0-----:R-:W-:-:S02]  /*a8060*/  SHF.R.U32.HI R17, RZ, 0x8, R13 ;  /* 0x00000008ff117819 */ /* 0x001fc4000001160d */
[----:B------:R-:W-:Y:S02]  /*a8070*/  PRMT R13, R13, 0x3340, R9 ;  /* 0x000033400d0d7816 */ /* 0x000fe40000000009 */
[----:B------:R-:W-:Y:S02]  /*a8080*/  SHF.R.U32.HI R9, RZ, 0x8, R12 ;  /* 0x00000008ff097819 */ /* 0x000fe4000001160c */
[--C-:B------:R-:W-:Y:S01]  /*a8090*/  PRMT R12, R12, 0x3340, R8.reuse ;  /* 0x000033400c0c7816 */ /* 0x100fe20000000008 */
        /* <DEDUP_REMOVED lines=43> */
[----:B------:R0:W-:Y:S04]  /*a8350*/  STL [R1+0x7d0], R16 ;  /* 0x0007d01001007387 */ /* 0x0001e80000100800 */
[----:B------:R1:W-:Y:S04]  /*a8360*/  STL [R1+0x7dc], R11 ;  /* 0x0007dc0b01007387 */ /* 0x0003e80000100800 */
[----:B------:R1:W-:Y:S01]  /*a8370*/  STL [R1+0x7d8], R10 ;  /* 0x0007d80a01007387 */ /* 0x0003e20000100800 */
[----:B------:R-:W-:-:S02]  /*a8380*/  LOP3.LUT R14, R14, 0xffff, RZ, 0xc0, !PT ;  /* 0x0000ffff0e0e7812 */ /* 0x000fc400078ec0ff */
[----:B0-----:R-:W-:Y:S02]  /*a8390*/  SHF.R.U32.HI R16, RZ, 0x8, R13 ;  /* 0x00000008ff107819 */ /* 0x001fe4000001160d */
[----:B-1----:R-:W-:Y:S02]  /*a83a0*/  SHF.R.U32.HI R11, RZ, 0x8, R9 ;  /* 0x00000008ff0b7819 */ /* 0x002fe40000011609 */
[----:B------:R-:W-:Y:S02]  /*a83b0*/  PRMT R9, R12, 0x3340, R8 ;  /* 0x000033400c097816 */ /* 0x000fe40000000008 */
[----:B------:R-:W-:Y:S02]  /*a83c0*/  SHF.R.U32.HI R13, RZ, 0x8, R12 ;  /* 0x00000008ff0d7819 */ /* 0x000fe4000001160c */
[----:B------:R-:W-:Y:S02]  /*a83d0*/  SHF.R.U32.HI R10, RZ, 0x8, R8 ;  /* 0x00000008ff0a7819 */ /* 0x000fe40000011608 */
        /* <DEDUP_REMOVED lines=8> */
[----:B------:R-:W-:Y:S02]  /*a8460*/  PRMT R10, R13, 0x3340, R10 ;  /* 0x000033400d0a7816 */ /* 0x000fe4000000000a */
[----:B0-----:R-:W-:Y:S01]  /*a8470*/  LOP3.LUT R9, R18, 0xffff, RZ, 0xc0, !PT ;  /* 0x0000ffff12097812 */ /* 0x001fe200078ec0ff */
[----:B------:R0:W-:Y:S03]  /*a8480*/  STL [R1+0x44c], R14 ;  /* 0x00044c0e01007387 */ /* 0x0001e60000100800 */
[----:B------:R-:W-:Y:S01]  /*a8490*/  PRMT R8, R9, 0x3340, R8 ;  /* 0x0000334009087816 */ /* 0x000fe20000000008 */
        /* <DEDUP_REMOVED lines=73> */
[--C-:B------:R-:W-:Y:S02]  /*a8930*/  SHF.R.U32.HI R16, RZ, 0x8, R10.reuse ;  /* 0x00000008ff107819 */ /* 0x100fe4000001160a */
[----:B0-----:R-:W-:Y:S02]  /*a8940*/  PRMT R15, R14, 0x3340, R10 ;  /* 0x000033400e0f7816 */ /* 0x001fe4000000000a */
[----:B------:R-:W-:Y:S02]  /*a8950*/  SHF.R.U32.HI R14, RZ, 0x8, R13 ;  /* 0x00000008ff0e7819 */ /* 0x000fe4000001160d */
[----:B------:R-:W-:-:S02]  /*a8960*/  PRMT R10, R13, 0x3340, R9 ;  /* 0x000033400d0a7816 */ /* 0x000fc40000000009 */
[----:B------:R-:W-:Y:S02]  /*a8970*/  SHF.R.U32.HI R13, RZ, 0x8, R9 ;  /* 0x00000008ff0d7819 */ /* 0x000fe40000011609 */
[----:B------:R-:W-:Y:S01]  /*a8980*/  PRMT R9, R12, 0x3340, R8 ;  /* 0x000033400c097816 */ /* 0x000fe20000000008 */
[----:B------:R0:W-:Y:S04]  /*a8990*/  STL [R1+0x790], R15 ;  /* 0x0007900f01007387 */ /* 0x0001e80000100800 */
[----:B------:R1:W-:Y:S01]  /*a89a0*/  STL [R1+0x79c], R10 ;  /* 0x00079c0a01007387 */ /* 0x0003e20000100800 */
[----:B------:R-:W-:Y:S02]  /*a89b0*/  LOP3.LUT R14, R14, 0xffff, RZ, 0xc0, !PT ;  /* 0x0000ffff0e0e7812 */ /* 0x000fe400078ec0ff */
[----:B------:R-:W-:Y:S01]  /*a89c0*/  LOP3.LUT R13, R13, 0xffff, RZ, 0xc0, !PT ;  /* 0x0000ffff0d0d7812 */ /* 0x000fe200078ec0ff */
[----:B------:R1:W-:Y:S01]  /*a89d0*/  STL [R1+0x798], R9 ;  /* 0x0007980901007387 */ /* 0x0003e20000100800 */
[----:B0-----:R-:W-:-:S02]  /*a89e0*/  SHF.R.U32.HI R15, RZ, 0x8, R12 ;  /* 0x00000008ff0f7819 */ /* 0x001fc4000001160c */
[----:B------:R-:W-:Y:S02]  /*a89f0*/  SHF.R.U32.HI R12, RZ, 0x8, R8 ;  /* 0x00000008ff0c7819 */ /* 0x000fe40000011608 */
[----:B-1----:R-:W-:Y:S02]  /*a8a00*/  LOP3.LUT R10, R18, 0xffff, RZ, 0xc0, !PT ;  /* 0x0000ffff120a7812 */ /* 0x002fe400078ec0ff */
[----:B------:R-:W-:Y:S02]  /*a8a10*/  LOP3.LUT R15, R15, 0xffff, RZ, 0xc0, !PT ;  /* 0x0000ffff0f0f7812 */ /* 0x000fe400078ec0ff */
[----:B------:R-:W-:Y:S02]  /*a8a20*/  LOP3.LUT R12, R12, 0xffff, RZ, 0xc0, !PT ;  /* 0x0000ffff0c0c7812 */ /* 0x000fe400078ec0ff */
[----:B------:R-:W-:Y:S02]  /*a8a30*/  LOP3.LUT R9, R17, 0xffff, RZ, 0xc0, !PT ;  /* 0x0000ffff11097812 */ /* 0x000fe400078ec0ff */
[----:B------:R-:W-:-:S02]  /*a8a40*/  LOP3.LUT R8, R16, 0xffff, RZ, 0xc0, !PT ;  /* 0x0000ffff10087812 */ /* 0x000fc400078ec0ff */
        /* <DEDUP_REMOVED lines=167> */
[----:B------:R-:W-:-:S02]  /*a94c0*/  SHF.R.U32.HI R17, RZ, 0x8, R12 ;  /* 0x00000008ff117819 */ /* 0x000fc4000001160c */
        /* <DEDUP_REMOVED lines=9> */
[--C-:B------:R-:W-:Y:S02]  /*a9560*/  PRMT R13, R13, 0x3340, R9.reuse ;  /* 0x000033400d0d7816 */ /* 0x100fe40000000009 */
[----:B------:R-:W-:Y:S01]  /*a9570*/  SHF.R.U32.HI R10, RZ, 0x8, R10 ;  /* 0x00000008ff0a7819 */ /* 0x000fe2000001160a */
[----:B------:R1:W-:Y:S01]  /*a9580*/  STL [R1+0x678], R14 ;  /* 0x0006780e01007387 */ /* 0x0003e20000100800 */
[----:B0-----:R-:W-:-:S02]  /*a9590*/  SHF.R.U32.HI R15, RZ, 0x8, R9 ;  /* 0x00000008ff0f7819 */ /* 0x001fc40000011609 */
[--C-:B------:R-:W-:Y:S01]  /*a95a0*/  PRMT R9, R12, 0x3340, R8.reuse ;  /* 0x000033400c097816 */ /* 0x100fe20000000008 */
[----:B------:R0:W-:Y:S01]  /*a95b0*/  STL [R1+0x674], R13 ;  /* 0x0006740d01007387 */ /* 0x0001e20000100800 */
[----:B-1----:R-:W-:-:S03]  /*a95c0*/  SHF.R.U32.HI R14, RZ, 0x8, R8 ;  /* 0x00000008ff0e7819 */ /* 0x002fc60000011608 */
[----:B------:R1:W-:Y:S01]  /*a95d0*/  STL [R1+0x65c], R9 ;  /* 0x00065c0901007387 */ /* 0x0003e20000100800 */
[----:B------:R-:W-:Y:S02]  /*a95e0*/  LOP3.LUT R8, R16, 0xffff, RZ, 0xc0, !PT ;  /* 0x0000ffff10087812 */ /* 0x000fe400078ec0ff */
[----:B------:R-:W-:Y:S02]  /*a95f0*/  LOP3.LUT R10, R10, 0xffff, RZ, 0xc0, !PT ;  /* 0x0000ffff0a0a7812 */ /* 0x000fe400078ec0ff */
[----:B------:R-:W-:Y:S02]  /*a9600*/  LOP3.LUT R12, R15, 0xffff, RZ, 0xc0, !PT ;  /* 0x0000ffff0f0c7812 */ /* 0x000fe400078ec0ff */
[----:B------:R-:W-:Y:S02]  /*a9610*/  LOP3.LUT R15, R17, 0xffff, RZ, 0xc0, !PT ;  /* 0x0000ffff110f7812 */ /* 0x000fe400078ec0ff */
[----:B0-----:R-:W-:Y:S02]  /*a9620*/  LOP3.LUT R13, R18, 0xffff, RZ, 0xc0, !PT ;  /* 0x0000ffff120d7812 */ /* 0x001fe400078ec0ff */
[----:B-1----:R-:W-:-:S02]  /*a9630*/  LOP3.LUT R9, R19, 0xffff, RZ, 0xc0, !PT ;  /* 0x0000ffff13097812 */ /* 0x002fc400078ec0ff */
[----:B------:R-:W-:Y:S02]  /*a9640*/  LOP3.LUT R14, R14, 0xffff, RZ, 0xc0, !PT ;  /* 0x0000ffff0e0e7812 */ /* 0x000fe400078ec0ff */
[----:B------:R-:W-:Y:S02]  /*a9650*/  PRMT R8, R9, 0x3340, R8 ;  /* 0x0000334009087816 */ /* 0x000fe40000000008 */
[----:B------:R-:W-:Y:S02]  /*a9660*/  PRMT R10, R11, 0x3340, R10 ;  /* 0x000033400b0a7816 */ /* 0x000fe4000000000a */
[----:B------:R-:W-:Y:S01]  /*a9670*/  PRMT R9, R13, 0x3340, R12 ;  /* 0x000033400d097816 */ /* 0x000fe2000000000c */
[----:B------:R0:W-:Y:S04]  /*a9680*/  STL [R1+0x304], R8 ;  /* 0x0003040801007387 */ /* 0x0001e80000100800 */
[----:B------:R2:W-:Y:S04]  /*a9690*/  STL [R1+0x308], R10 ;  /* 0x0003080a01007387 */ /* 0x0005e80000100800 */
[----:B------:R3:W-:Y:S01]  /*a96a0*/  STL [R1+0x30c], R9 ;  /* 0x00030c0901007387 */ /* 0x0007e20000100800 */
[----:B0-----:R-:W-:-:S05]  /*a96b0*/  PRMT R8, R15, 0x3340, R14 ;  /* 0x000033400f087816 */ /* 0x001fca000000000e */
[----:B------:R4:W-:Y:S01]  /*a96c0*/  STL [R1+0x310], R8 ;  /* 0x0003100801007387 */ /* 0x0009e20000100800 */
[----:B------:R-:W-:-:S03]  /*a96d0*/  LOP3.LUT R15, R58, 0xffff, RZ, 0xc0, !PT ;  /* 0x0000ffff3a0f7812 */ /* 0x000fc600078ec0ff */
[----:B------:R-:W4:Y:S01]  /*a96e0*/  LDL.LU R58, [R1+0x2ff4] ;  /* 0x002ff400013a7983 */ /* 0x000f220000300800 */
        /* <DEDUP_REMOVED lines=19> */
[----:B------:R-:W-:Y:S01]  /*a9820*/  PRMT R18, R13, 0x3340, R9 ;  /* 0x000033400d127816 */ /* 0x000fe20000000009 */
        /* <DEDUP_REMOVED lines=8> */
[----:B------:R-:W-:Y:S02]  /*a98b0*/  SHF.R.U32.HI R12, RZ, 0x8, R8 ;  /* 0x00000008ff0c7819 */ /* 0x000fe40000011608 */
[----:B------:R-:W-:Y:S02]  /*a98c0*/  LOP3.LUT R9, R11, 0xffff, RZ, 0xc0, !PT ;  /* 0x0000ffff0b097812 */ /* 0x000fe400078ec0ff */
[----:B------:R-:W-:Y:S02]  /*a98d0*/  LOP3.LUT R8, R10, 0xffff, RZ, 0xc0, !PT ;  /* 0x0000ffff0a087812 */ /* 0x000fe400078ec0ff */
[----:B------:R-:W-:Y:S02]  /*a98e0*/  LOP3.LUT R11, R15, 0xffff, RZ, 0xc0, !PT ;  /* 0x0000ffff0f0b7812 */ /* 0x000fe400078ec0ff */
[----:B------:R-:W-:Y:S02]  /*a98f0*/  LOP3.LUT R10, R14, 0xffff, RZ, 0xc0, !PT ;  /* 0x0000ffff0e0a7812 */ /* 0x000fe400078ec0ff */
[----:B------:R-:W-:-:S02]  /*a9900*/  LOP3.LUT R13, R13, 0xffff, RZ, 0xc0, !PT ;  /* 0x0000ffff0d0d7812 */ /* 0x000fc400078ec0ff */
[----:B------:R-:W-:Y:S02]  /*a9910*/  PRMT R8, R9, 0x3340, R8 ;  /* 0x0000334009087816 */ /* 0x000fe40000000008 */
[----:B------:R-:W-:Y:S02]  /*a9920*/  LOP3.LUT R12, R12, 0xffff, RZ, 0xc0, !PT ;  /* 0x0000ffff0c0c7812 */ /* 0x000fe400078ec0ff */
[----:B------:R-:W-:Y:S02]  /*a9930*/  LOP3.LUT R15, R17, 0xffff, RZ, 0xc0, !PT ;  /* 0x0000ffff110f7812 */ /* 0x000fe400078ec0ff */
[----:B------:R-:W-:Y:S01]  /*a9940*/  LOP3.LUT R14, R16, 0xffff, RZ, 0xc0, !PT ;  /* 0x0000ffff100e7812 */ /* 0x000fe200078ec0ff */
[----:B------:R-:W-:Y:S01]  /*a9950*/  STL [R1+0x5dc], R18 ;  /* 0x0005dc1201007387 */ /* 0x000fe20000100800 */
        /* <DEDUP_REMOVED lines=54> */
[----:B------:R4:W-:Y:S04]  /*a9cc0*/  STL [R1+0x2d4], R8 ;  /* 0x0002d40801007387 */ /* 0x0009e80000100800 */
[----:B------:R-:W4:Y:S04]  /*a9cd0*/  LDL.LU R28, [R1+0x2f88] ;  /* 0x002f8800011c7983 */ /* 0x000f280000300800 */
[----:B------:R-:W4:Y:S01]  /*a9ce0*/  LDL.LU R59, [R1+0x2f84] ;  /* 0x002f8400013b7983 */ /* 0x000f220000300800 */
[----:B------:R-:W-:-:S03]  /*a9cf0*/  LOP3.LUT R15, R58, 0xffff, RZ, 0xc0, !PT ;  /* 0x0000ffff3a0f7812 */ /* 0x000fc600078ec0ff */
[----:B------:R-:W4:Y:S01]  /*a9d00*/  LDL.LU R58, [R1+0x2f80] ;  /* 0x002f8000013a7983 */ /* 0x000f220000300800 */
[----:B------:R-:W-:-:S03]  /*a9d10*/  LOP3.LUT R13, R26, 0xffff, RZ, 0xc0, !PT ;  /* 0x0000ffff1a0d7812 */ /* 0x000fc600078ec0ff */
[----:B------:R-:W4:Y:S01]  /*a9d20*/  LDL.LU R26, [R1+0x2f60] ;  /* 0x002f6000011a7983 */ /* 0x000f220000300800 */
[----:B------:R-:W-:Y:S02]  /*a9d30*/  LOP3.LUT R14, R35, 0xffff, RZ, 0xc0, !PT ;  /* 0x0000ffff230e7812 */ /* 0x000fe400078ec0ff */
[----:B------:R-:W-:Y:S02]  /*a9d40*/  LOP3.LUT R11, R25, 0xffff, RZ, 0xc0, !PT ;  /* 0x0000ffff190b7812 */ /* 0x000fe400078ec0ff */
[----:B------:R-:W4:Y:S01]  /*a9d50*/  LDL.LU R25, [R1+0xb00] ;  /* 0x000b000001197983 */ /* 0x000f220000300800 */
[----:B------:R-:W-:Y:S02]  /*a9d60*/  LOP3.LUT R12, R27, 0xffff, RZ, 0xc0, !PT ;  /* 0x0000ffff1b0c7812 */ /* 0x000fe400078ec0ff */
[----:B------:R-:W-:Y:S02]  /*a9d70*/  SHF.R.U32.HI R18, RZ, 0x8, R15 ;  /* 0x00000008ff127819 */ /* 0x000fe4000001160f */
[----:B------:R-:W-:-:S02]  /*a9d80*/  PRMT R35, R15, 0x3340, R11 ;  /* 0x000033400f237816 */ /* 0x000fc4000000000b */
[----:B------:R-:W-:Y:S02]  /*a9d90*/  SHF.R.U32.HI R17, RZ, 0x8, R11 ;  /* 0x00000008ff117819 */ /* 0x000fe4000001160b */
[----:B------:R-:W-:-:S04]  /*a9da0*/  SHF.R.U32.HI R15, RZ, 0x8, R14 ;  /* 0x00000008ff0f7819 */ /* 0x000fc8000001160e */
[----:B------:R-:W-:Y:S02]  /*a9db0*/  LOP3.LUT R15, R15, 0xffff, RZ, 0xc0, !PT ;  /* 0x0000ffff0f0f7812 */ /* 0x000fe400078ec0ff */
[----:B--2---:R-:W-:Y:S02]  /*a9dc0*/  LOP3.LUT R10, R23, 0xffff, RZ, 0xc0, !PT ;  /* 0x0000ffff170a7812 */ /* 0x004fe400078ec0ff */
[----:B------:R-:W2:Y:S01]  /*a9dd0*/  LDL.LU R23, [R1+0x330] ;  /* 0x0003300001177983 */ /* 0x000ea20000300800 */
[----:B---3--:R-:W-:-:S03]  /*a9de0*/  LOP3.LUT R9, R22, 0xffff, RZ, 0xc0, !PT ;  /* 0x0000ffff16097812 */ /* 0x008fc600078ec0ff */
[----:B------:R-:W3:Y:S01]  /*a9df0*/  LDL.LU R22, [R1+0x320] ;  /* 0x0003200001167983 */ /* 0x000ee20000300800 */
[----:B----4-:R-:W-:Y:S02]  /*a9e00*/  LOP3.LUT R8, R21, 0xffff, RZ, 0xc0, !PT ;  /* 0x0000ffff15087812 */ /* 0x010fe400078ec0ff */
[--C-:B------:R-:W-:Y:S01]  /*a9e10*/  PRMT R27, R14, 0x3340, R10.reuse ;  /* 0x000033400e1b7816 */ /* 0x100fe2000000000a */
[----:B------:R-:W4:Y:S01]  /*a9e20*/  LDL.LU R21, [R1+0x318] ;  /* 0x0003180001157983 */ /* 0x000f220000300800 */
[----:B------:R-:W-:Y:S02]  /*a9e30*/  SHF.R.U32.HI R16, RZ, 0x8, R10 ;  /* 0x00000008ff107819 */ /* 0x000fe4000001160a */
[----:B------:R-:W-:Y:S02]  /*a9e40*/  PRMT R10, R13, 0x3340, R9 ;  /* 0x000033400d0a7816 */ /* 0x000fe40000000009 */
[----:B------:R-:W-:Y:S02]  /*a9e50*/  SHF.R.U32.HI R14, RZ, 0x8, R13 ;  /* 0x00000008ff0e7819 */ /* 0x000fe4000001160d */
[----:B------:R-:W-:-:S02]  /*a9e60*/  SHF.R.U32.HI R11, RZ, 0x8, R9 ;  /* 0x00000008ff0b7819 */ /* 0x000fc40000011609 */
[----:B------:R-:W-:Y:S01]  /*a9e70*/  SHF.R.U32.HI R13, RZ, 0x8, R12 ;  /* 0x00000008ff0d7819 */ /* 0x000fe2000001160c */
[----:B------:R0:W-:Y:S01]  /*a9e80*/  STL [R1+0x518], R10 ;  /* 0x0005180a01007387 */ /* 0x0001e20000100800 */
[--C-:B------:R-:W-:Y:S02]  /*a9e90*/  PRMT R12, R12, 0x3340, R8.reuse ;  /* 0x000033400c0c7816 */ /* 0x100fe40000000008 */
[----:B------:R-:W-:Y:S02]  /*a9ea0*/  LOP3.LUT R9, R14, 0xffff, RZ, 0xc0, !PT ;  /* 0x0000ffff0e097812 */ /* 0x000fe400078ec0ff */
[----:B0-----:R-:W-:Y:S02]  /*a9eb0*/  SHF.R.U32.HI R10, RZ, 0x8, R8 ;  /* 0x00000008ff0a7819 */ /* 0x001fe40000011608 */
[----:B------:R-:W-:Y:S02]  /*a9ec0*/  LOP3.LUT R8, R11, 0xffff, RZ, 0xc0, !PT ;  /* 0x0000ffff0b087812 */ /* 0x000fe400078ec0ff */
[----:B------:R-:W-:-:S02]  /*a9ed0*/  LOP3.LUT R11, R13, 0xffff, RZ, 0xc0, !PT ;  /* 0x0000ffff0d0b7812 */ /* 0x000fc400078ec0ff */
[----:B------:R-:W-:Y:S02]  /*a9ee0*/  LOP3.LUT R10, R10, 0xffff, RZ, 0xc0, !PT ;  /* 0x0000ffff0a0a7812 */ /* 0x000fe400078ec0ff */
[----:B------:R-:W-:Y:S02]  /*a9ef0*/  PRMT R9, R9, 0x3340, R8 ;  /* 0x0000334009097816 */ /* 0x000fe40000000008 */
[----:B------:R-:W-:Y:S01]  /*a9f00*/  PRMT R10, R11, 0x3340, R10 ;  /* 0x000033400b0a7816 */ /* 0x000fe2000000000a */
[----:B------:R0:W-:Y:S04]  /*a9f10*/  STL [R1+0x514], R12 ;  /* 0x0005140c01007387 */ /* 0x0001e80000100800 */
[----:B------:R1:W-:Y:S04]  /*a9f20*/  STL [R1+0x2d8], R9 ;  /* 0x0002d80901007387 */ /* 0x0003e80000100800 */
[----:B------:R4:W-:Y:S04]  /*a9f30*/  STL [R1+0x2dc], R10 ;  /* 0x0002dc0a01007387 */ /* 0x0009e80000100800 */
[----:B------:R-:W4:Y:S04]  /*a9f40*/  LDL.LU R31, [R1+0x2fc8] ;  /* 0x002fc800011f7983 */ /* 0x000f280000300800 */
[----:B------:R-:W4:Y:S04]  /*a9f50*/  LDL.LU R30, [R1+0x2fa4] ;  /* 0x002fa400011e7983 */ /* 0x000f280000300800 */
[----:B------:R-:W4:Y:S01]  /*a9f60*/  LDL.LU R29, [R1+0x2f7c] ;  /* 0x002f7c00011d7983 */ /* 0x000f220000300800 */
[----:B0-----:R-:W-:-:S02]  /*a9f70*/  LOP3.LUT R12, R17, 0xffff, RZ, 0xc0, !PT ;  /* 0x0000ffff110c7812 */ /* 0x001fc400078ec0ff */
[----:B------:R-:W-:Y:S02]  /*a9f80*/  LOP3.LUT R14, R16, 0xffff, RZ, 0xc0, !PT ;  /* 0x0000ffff100e7812 */ /* 0x000fe400078ec0ff */
[----:B------:R-:W-:Y:S02]  /*a9f90*/  LOP3.LUT R17, R28, 0xffff, RZ, 0xc0, !PT ;  /* 0x0000ffff1c117812 */ /* 0x000fe400078ec0ff */
[----:B------:R-:W4:Y:S01]  /*a9fa0*/  LDL.LU R28, [R1+0x2f5c] ;  /* 0x002f5c00011c7983 */ /* 0x000f220000300800 */
[----:B------:R-:W-:Y:S02]  /*a9fb0*/  LOP3.LUT R16, R59, 0xffff, RZ, 0xc0, !PT ;  /* 0x0000ffff3b107812 */ /* 0x000fe400078ec0ff */
[----:B-1----:R-:W-:Y:S01]  /*a9fc0*/  PRMT R9, R15, 0x3340, R14 ;  /* 0x000033400f097816 */ /* 0x002fe2000000000e */
[----:B------:R-:W4:Y:S01]  /*a9fd0*/  LDL.LU R59, [R1+0xa70] ;  /* 0x000a7000013b7983 */ /* 0x000f220000300800 */
[----:B------:R-:W-:-:S03]  /*a9fe0*/  LOP3.LUT R15, R58, 0xffff, RZ, 0xc0, !PT ;  /* 0x0000ffff3a0f7812 */ /* 0x000fc600078ec0ff */
[----:B------:R-:W4:Y:S01]  /*a9ff0*/  LDL.LU R58, [R1+0xa30] ;  /* 0x000a3000013a7983 */ /* 0x000f220000300800 */
[----:B------:R-:W-:-:S04]  /*aa000*/  LOP3.LUT R13, R18, 0xffff, RZ, 0xc0, !PT ;  /* 0x0000ffff120d7812 */ /* 0x000fc800078ec0ff */
[----:B------:R-:W-:Y:S02]  /*aa010*/  PRMT R8, R13, 0x3340, R12 ;  /* 0x000033400d087816 */ /* 0x000fe4000000000c */
[----:B------:R-:W-:Y:S02]  /*aa020*/  SHF.R.U32.HI R19, RZ, 0x8, R15 ;  /* 0x00000008ff137819 */ /* 0x000fe4000001160f */
[----:B------:R-:W-:Y:S02]  /*aa030*/  SHF.R.U32.HI R20, RZ, 0x8, R16 ;  /* 0x00000008ff147819 */ /* 0x000fe40000011610 */
[----:B------:R-:W-:-:S04]  /*aa040*/  LOP3.LUT R14, R26, 0xffff, RZ, 0xc0, !PT ;  /* 0x0000ffff1a0e7812 */ /* 0x000fc800078ec0ff */
[----:B------:R-:W-:Y:S02]  /*aa050*/  SHF.R.U32.HI R18, RZ, 0x8, R14 ;  /* 0x00000008ff127819 */ /* 0x000fe4000001160e */
[----:B------:R-:W-:-:S04]  /*aa060*/  LOP3.LUT R13, R25, 0xffff, RZ, 0xc0, !PT ;  /* 0x0000ffff190d7812 */ /* 0x000fc800078ec0ff */
[--C-:B------:R-:W-:Y:S02]  /*aa070*/  PRMT R26, R17, 0x3340, R13.reuse ;  /* 0x00003340111a7816 */ /* 0x100fe4000000000d */
[----:B------:R-:W-:Y:S02]  /*aa080*/  SHF.R.U32.HI R13, RZ, 0x8, R13 ;  /* 0x00000008ff0d7819 */ /* 0x000fe4000001160d */
[----:B--2---:R-:W-:Y:S02]  /*aa090*/  LOP3.LUT R12, R23, 0xffff, RZ, 0xc0, !PT ;  /* 0x0000ffff170c7812 */ /* 0x004fe400078ec0ff */
[----:B------:R-:W2:Y:S01]  /*aa0a0*/  LDL.LU R23, [R1+0x31c] ;  /* 0x00031c0001177983 */ /* 0x000ea20000300800 */
[----:B---3--:R-:W-:-:S03]  /*aa0b0*/  LOP3.LUT R11, R22, 0xffff, RZ, 0xc0, !PT ;  /* 0x0000ffff160b7812 */ /* 0x008fc600078ec0ff */
[----:B------:R-:W3:Y:S01]  /*aa0c0*/  LDL.LU R22, [R1+0x314] ;  /* 0x0003140001167983 */ /* 0x000ee20000300800 */
[----:B----4-:R-:W-:Y:S02]  /*aa0d0*/  LOP3.LUT R10, R21, 0xffff, RZ, 0xc0, !PT ;  /* 0x0000ffff150a7812 */ /* 0x010fe400078ec0ff */
[----:B------:R-:W-:Y:S02]  /*aa0e0*/  PRMT R15, R15, 0x3340, R11 ;  /* 0x000033400f0f7816 */ /* 0x000fe4000000000b */
[----:B------:R-:W-:Y:S02]  /*aa0f0*/  SHF.R.U32.HI R21, RZ, 0x8, R17 ;  /* 0x00000008ff157819 */ /* 0x000fe40000011611 */
[----:B------:R-:W-:Y:S02]  /*aa100*/  PRMT R25, R16, 0x3340, R12 ;  /* 0x0000334010197816 */ /* 0x000fe4000000000c */
[----:B------:R-:W-:Y:S02]  /*aa110*/  PRMT R14, R14, 0x3340, R10 ;  /* 0x000033400e0e7816 */ /* 0x000fe4000000000a */
[----:B------:R-:W-:-:S02]  /*aa120*/  SHF.R.U32.HI R12, RZ, 0x8, R12 ;  /* 0x00000008ff0c7819 */ /* 0x000fc4000001160c */
[----:B------:R-:W-:Y:S02]  /*aa130*/  SHF.R.U32.HI R17, RZ, 0x8, R11 ;  /* 0x00000008ff117819 */ /* 0x000fe4000001160b */
[----:B------:R-:W-:Y:S01]  /*aa140*/  SHF.R.U32.HI R16, RZ, 0x8, R10 ;  /* 0x00000008ff107819 */ /* 0x000fe2000001160a */
[----:B------:R0:W-:Y:S01]  /*aa150*/  STL [R1+0x4d4], R15 ;  /* 0x0004d40f01007387 */ /* 0x0001e20000100800 */
        /* <DEDUP_REMOVED lines=8> */
[----:B-1----:R-:W-:Y:S02]  /*aa1e0*/  LOP3.LUT R14, R17, 0xffff, RZ, 0xc0, !PT ;  /* 0x0000ffff110e7812 */ /* 0x002fe400078ec0ff */
[----:B------:R-:W-:Y:S02]  /*aa1f0*/  LOP3.LUT R17, R18, 0xffff, RZ, 0xc0, !PT ;  /* 0x0000ffff12117812 */ /* 0x000fe400078ec0ff */
[----:B------:R-:W-:-:S02]  /*aa200*/  PRMT R11, R13, 0x3340, R12 ;  /* 0x000033400d0b7816 */ /* 0x000fc4000000000c */
[----:B------:R-:W-:Y:S02]  /*aa210*/  PRMT R13, R15, 0x3340, R14 ;  /* 0x000033400f0d7816 */ /* 0x000fe4000000000e */
[----:B------:R-:W-:-:S03]  /*aa220*/  PRMT R12, R17, 0x3340, R16 ;  /* 0x00003340110c7816 */ /* 0x000fc60000000010 */
[----:B------:R2:W-:Y:S04]  /*aa230*/  STL [R1+0x2e0], R13 ;  /* 0x0002e00d01007387 */ /* 0x0005e80000100800 */
[----:B------:R3:W-:Y:S04]  /*aa240*/  STL [R1+0x300], R12 ;  /* 0x0003000c01007387 */ /* 0x0007e80000100800 */
[----:B------:R-:W4:Y:S01]  /*aa250*/  LDL.LU R54, [R1+0x2fc4] ;  /* 0x002fc40001367983 */ /* 0x000f220000300800 */
[----:B------:R-:W-:-:S03]  /*aa260*/  LOP3.LUT R19, R31, 0xffff, RZ, 0xc0, !PT ;  /* 0x0000ffff1f137812 */ /* 0x000fc600078ec0ff */
[----:B------:R-:W4:Y:S01]  /*aa270*/  LDL.LU R42, [R1+0x2fa0] ;  /* 0x002fa000012a7983 */ /* 0x000f220000300800 */
[----:B------:R-:W-:-:S03]  /*aa280*/  LOP3.LUT R18, R30, 0xffff, RZ, 0xc0, !PT ;  /* 0x0000ffff1e127812 */ /* 0x000fc600078ec0ff */
[----:B------:R-:W4:Y:S01]  /*aa290*/  LDL.LU R31, [R1+0x2f78] ;  /* 0x002f7800011f7983 */ /* 0x000f220000300800 */
[----:B------:R-:W-:-:S03]  /*aa2a0*/  LOP3.LUT R17, R29, 0xffff, RZ, 0xc0, !PT ;  /* 0x0000ffff1d117812 */ /* 0x000fc600078ec0ff */
[----:B------:R-:W4:Y:S04]  /*aa2b0*/  LDL.LU R30, [R1+0x2f58] ;  /* 0x002f5800011e7983 */ /* 0x000f280000300800 */
        /* <DEDUP_REMOVED lines=8> */
[----:B------:R-:W-:Y:S02]  /*aa340*/  SHF.R.U32.HI R20, RZ, 0x8, R16 ;  /* 0x00000008ff147819 */ /* 0x000fe40000011610 */
[----:B--2---:R-:W-:Y:S02]  /*aa350*/  LOP3.LUT R13, R23, 0xffff, RZ, 0xc0, !PT ;  /* 0x0000ffff170d7812 */ /* 0x004fe400078ec0ff */
[----:B------:R-:W-:Y:S02]  /*aa360*/  SHF.R.U32.HI R23, RZ, 0x8, R19 ;  /* 0x00000008ff177819 */ /* 0x000fe40000011613 */
[----:B------:R-:W-:Y:S02]  /*aa370*/  PRMT R19, R19, 0x3340, R15 ;  /* 0x0000334013137816 */ /* 0x000fe4000000000f */
[----:B---3--:R-:W-:-:S02]  /*aa380*/  LOP3.LUT R12, R22, 0xffff, RZ, 0xc0, !PT ;  /* 0x0000ffff160c7812 */ /* 0x008fc400078ec0ff */
[----:B------:R-:W-:Y:S02]  /*aa390*/  SHF.R.U32.HI R22, RZ, 0x8, R18 ;  /* 0x00000008ff167819 */ /* 0x000fe40000011612 */
[----:B------:R-:W-:Y:S02]  /*aa3a0*/  PRMT R18, R18, 0x3340, R14 ;  /* 0x0000334012127816 */ /* 0x000fe4000000000e */
[----:B------:R-:W-:Y:S01]  /*aa3b0*/  SHF.R.U32.HI R15, RZ, 0x8, R15 ;  /* 0x00000008ff0f7819 */ /* 0x000fe2000001160f */
[----:B------:R0:W-:Y:S04]  /*aa3c0*/  STL [R1+0x4f4], R19 ;  /* 0x0004f41301007387 */ /* 0x0001e80000100800 */
[----:B------:R1:W-:Y:S01]  /*aa3d0*/  STL [R1+0x4fc], R18 ;  /* 0x0004fc1201007387 */ /* 0x0003e20000100800 */
[----:B------:R-:W-:-:S02]  /*aa3e0*/  PRMT R17, R17, 0x3340, R13 ;  /* 0x0000334011117816 */ /* 0x000fc4000000000d */
[----:B------:R-:W-:Y:S02]  /*aa3f0*/  PRMT R16, R16, 0x3340, R12 ;  /* 0x0000334010107816 */ /* 0x000fe4000000000c */
[----:B------:R-:W-:Y:S02]  /*aa400*/  SHF.R.U32.HI R14, RZ, 0x8, R14 ;  /* 0x00000008ff0e7819 */ /* 0x000fe4000001160e */
[----:B0-----:R-:W-:Y:S02]  /*aa410*/  SHF.R.U32.HI R19, RZ, 0x8, R13 ;  /* 0x00000008ff137819 */ /* 0x001fe4000001160d */
[----:B-1----:R-:W-:Y:S02]  /*aa420*/  SHF.R.U32.HI R18, RZ, 0x8, R12 ;  /* 0x00000008ff127819 */ /* 0x002fe4000001160c */
[----:B------:R-:W-:Y:S02]  /*aa430*/  LOP3.LUT R13, R23, 0xffff, RZ, 0xc0, !PT ;  /* 0x0000ffff170d7812 */ /* 0x000fe400078ec0ff */
[----:B------:R-:W-:Y:S01]  /*aa440*/  LOP3.LUT R12, R15, 0xffff, RZ, 0xc0, !PT ;  /* 0x0000ffff0f0c7812 */ /* 0x000fe200078ec0ff */
[----:B------:R0:W-:Y:S04]  /*aa450*/  STL [R1+0x538], R17 ;  /* 0x0005381101007387 */ /* 0x0001e80000100800 */
[----:B------:R1:W-:Y:S01]  /*aa460*/  STL [R1+0x550], R16 ;  /* 0x0005501001007387 */ /* 0x0003e20000100800 */
[----:B------:R-:W-:-:S02]  /*aa470*/  LOP3.LUT R15, R22, 0xffff, RZ, 0xc0, !PT ;  /* 0x0000ffff160f7812 */ /* 0x000fc400078ec0ff */
[----:B------:R-:W-:Y:S02]  /*aa480*/  LOP3.LUT R14, R14, 0xffff, RZ, 0xc0, !PT ;  /* 0x0000ffff0e0e7812 */ /* 0x000fe400078ec0ff */
[----:B------:R-:W-:Y:S02]  /*aa490*/  PRMT R12, R13, 0x3340, R12 ;  /* 0x000033400d0c7816 */ /* 0x000fe4000000000c */
[----:B------:R-:W-:Y:S02]  /*aa4a0*/  LOP3.LUT R18, R18, 0xffff, RZ, 0xc0, !PT ;  /* 0x0000ffff12127812 */ /* 0x000fe400078ec0ff */
[----:B------:R-:W-:Y:S02]  /*aa4b0*/  PRMT R14, R15, 0x3340, R14 ;  /* 0x000033400f0e7816 */ /* 0x000fe4000000000e */
[----:B0-----:R-:W-:Y:S02]  /*aa4c0*/  LOP3.LUT R17, R21, 0xffff, RZ, 0xc0, !PT ;  /* 0x0000ffff15117812 */ /* 0x001fe400078ec0ff */
[----:B-1----:R-:W-:-:S02]  /*aa4d0*/  LOP3.LUT R16, R19, 0xffff, RZ, 0xc0, !PT ;  /* 0x0000ffff13107812 */ /* 0x002fc400078ec0ff */
[----:B------:R-:W-:Y:S01]  /*aa4e0*/  LOP3.LUT R19, R20, 0xffff, RZ, 0xc0, !PT ;  /* 0x0000ffff14137812 */ /* 0x000fe200078ec0ff */
[----:B------:R0:W-:Y:S01]  /*aa4f0*/  STL [R1+0x314], R12 ;  /* 0x0003140c01007387 */ /* 0x0001e20000100800 */
[----:B------:R-:W-:-:S03]  /*aa500*/  PRMT R13, R17, 0x3340, R16 ;  /* 0x00003340110d7816 */ /* 0x000fc60000000010 */
[----:B------:R1:W-:Y:S01]  /*aa510*/  STL [R1+0x318], R14 ;  /* 0x0003180e01007387 */ /* 0x0003e20000100800 */
[----:B0-----:R-:W-:-:S03]  /*aa520*/  PRMT R12, R19, 0x3340, R18 ;  /* 0x00003340130c7816 */ /* 0x001fc60000000012 */
[----:B------:R0:W-:Y:S01]  /*aa530*/  STL [R1+0x31c], R13 ;  /* 0x00031c0d01007387 */ /* 0x0001e20000100800 */
[----:B----4-:R-:W-:Y:S02]  /*aa540*/  LOP3.LUT R19, R54, 0xffff, RZ, 0xc0, !PT ;  /* 0x0000ffff36137812 */ /* 0x010fe400078ec0ff */
[----:B------:R-:W-:Y:S01]  /*aa550*/  LOP3.LUT R18, R42, 0xffff, RZ, 0xc0, !PT ;  /* 0x0000ffff2a127812 */ /* 0x000fe200078ec0ff */
[----:B------:R2:W-:Y:S04]  /*aa560*/  STL [R1+0x320], R12 ;  /* 0x0003200c01007387 */ /* 0x0005e80000100800 */
[----:B------:R-:W3:Y:S01]  /*aa570*/  LDL.LU R54, [R1+0x2fc0] ;  /* 0x002fc00001367983 */ /* 0x000ee20000300800 */
[----:B------:R-:W-:-:S03]  /*aa580*/  LOP3.LUT R17, R31, 0xffff, RZ, 0xc0, !PT ;  /* 0x0000ffff1f117812 */ /* 0x000fc600078ec0ff */
[----:B------:R-:W4:Y:S01]  /*aa590*/  LDL.LU R42, [R1+0x2f9c] ;  /* 0x002f9c00012a7983 */ /* 0x000f220000300800 */
[----:B------:R-:W-:-:S03]  /*aa5a0*/  LOP3.LUT R16, R30, 0xffff, RZ, 0xc0, !PT ;  /* 0x0000ffff1e107812 */ /* 0x000fc600078ec0ff */
[----:B------:R-:W4:Y:S01]  /*aa5b0*/  LDL.LU R31, [R1+0x2f74] ;  /* 0x002f7400011f7983 */ /* 0x000f220000300800 */
[----:B------:R-:W-:-:S03]  /*aa5c0*/  LOP3.LUT R15, R29, 0xffff, RZ, 0xc0, !PT ;  /* 0x0000ffff1d0f7812 */ /* 0x000fc600078ec0ff */
[----:B------:R-:W4:Y:S04]  /*aa5d0*/  LDL.LU R30, [R1+0x2f54] ;  /* 0x002f5400011e7983 */ /* 0x000f280000300800 */
[----:B------:R-:W4:Y:S01]  /*aa5e0*/  LDL.LU R29, [R1+0x364] ;  /* 0x00036400011d7983 */ /* 0x000f220000300800 */
[----:B-1----:R-:W-:-:S03]  /*aa5f0*/  LOP3.LUT R14, R28, 0xffff, RZ, 0xc0, !PT ;  /* 0x0000ffff1c0e7812 */ /* 0x002fc600078ec0ff */
[----:B------:R-:W4:Y:S01]  /*aa600*/  LDL.LU R28, [R1+0x358] ;  /* 0x00035800011c7983 */ /* 0x000f220000300800 */
[----:B0-----:R-:W-:-:S03]  /*aa610*/  LOP3.LUT R13, R59, 0xffff, RZ, 0xc0, !PT ;  /* 0x0000ffff3b0d7812 */ /* 0x001fc600078ec0ff */
[----:B------:R-:W4:Y:S01]  /*aa620*/  LDL.LU R59, [R1+0x348] ;  /* 0x00034800013b7983 */ /* 0x000f220000300800 */
[----:B--2---:R-:W-:-:S03]  /*aa630*/  LOP3.LUT R12, R58, 0xffff, RZ, 0xc0, !PT ;  /* 0x0000ffff3a0c7812 */ /* 0x004fc600078ec0ff */
[----:B------:R-:W2:Y:S01]  /*aa640*/  LDL.LU R58, [R1+0x340] ;  /* 0x00034000013a7983 */ /* 0x000ea20000300800 */
[----:B------:R-:W-:Y:S02]  /*aa650*/  SHF.R.U32.HI R23, RZ, 0x8, R19 ;  /* 0x00000008ff177819 */ /* 0x000fe40000011613 */
[--C-:B------:R-:W-:Y:S02]  /*aa660*/  PRMT R19, R19, 0x3340, R15.reuse ;  /* 0x0000334013137816 */ /* 0x100fe4000000000f */
[----:B------:R-:W-:Y:S02]  /*aa670*/  SHF.R.U32.HI R22, RZ, 0x8, R18 ;  /* 0x00000008ff167819 */ /* 0x000fe40000011612 */
[----:B------:R-:W-:Y:S02]  /*aa680*/  PRMT R18, R18, 0x3340, R14 ;  /* 0x0000334012127816 */ /* 0x000fe4000000000e */
[----:B------:R-:W-:Y:S02]  /*aa690*/  SHF.R.U32.HI R15, RZ, 0x8, R15 ;  /* 0x00000008ff0f7819 */ /* 0x000fe4000001160f */
[----:B------:R-:W-:Y:S01]  /*aa6a0*/  SHF.R.U32.HI R21, RZ, 0x8, R17 ;  /* 0x00000008ff157819 */ /* 0x000fe20000011611 */
[----:B------:R0:W-:Y:S04]  /*aa6b0*/  STL [R1+0x53c], R19 ;  /* 0x00053c1301007387 */ /* 0x0001e80000100800 */
[----:B------:R1:W-:Y:S01]  /*aa6c0*/  STL [R1+0x558], R18 ;  /* 0x0005581201007387 */ /* 0x0003e20000100800 */
[----:B------:R-:W-:-:S02]  /*aa6d0*/  PRMT R17, R17, 0x3340, R13 ;  /* 0x0000334011117816 */ /* 0x000fc4000000000d */
[----:B------:R-:W-:Y:S02]  /*aa6e0*/  SHF.R.U32.HI R20, RZ, 0x8, R16 ;  /* 0x00000008ff147819 */ /* 0x000fe40000011610 */
[----:B------:R-:W-:Y:S02]  /*aa6f0*/  PRMT R16, R16, 0x3340, R12 ;  /* 0x0000334010107816 */ /* 0x000fe4000000000c */
[----:B------:R-:W-:Y:S02]  /*aa700*/  SHF.R.U32.HI R14, RZ, 0x8, R14 ;  /* 0x00000008ff0e7819 */ /* 0x000fe4000001160e */
[----:B0-----:R-:W-:Y:S02]  /*aa710*/  SHF.R.U32.HI R19, RZ, 0x8, R13 ;  /* 0x00000008ff137819 */ /* 0x001fe4000001160d */
[----:B-1----:R-:W-:Y:S02]  /*aa720*/  SHF.R.U32.HI R18, RZ, 0x8, R12 ;  /* 0x00000008ff127819 */ /* 0x002fe4000001160c */
[----:B------:R-:W-:-:S02]  /*aa730*/  LOP3.LUT R13, R23, 0xffff, RZ, 0xc0, !PT ;  /* 0x0000ffff170d7812 */ /* 0x000fc400078ec0ff */
[----:B------:R-:W-:Y:S01]  /*aa740*/  LOP3.LUT R12, R15, 0xffff, RZ, 0xc0, !PT ;  /* 0x0000ffff0f0c7812 */ /* 0x000fe200078ec0ff */
[----:B------:R0:W-:Y:S04]  /*aa750*/  STL [R1+0x59c], R17 ;  /* 0x00059c1101007387 */ /* 0x0001e80000100800 */
[----:B------:R1:W-:Y:S01]  /*aa760*/  STL [R1+0x5b4], R16 ;  /* 0x0005b41001007387 */ /* 0x0003e20000100800 */
[----:B------:R-:W-:Y:S02]  /*aa770*/  LOP3.LUT R15, R22, 0xffff, RZ, 0xc0, !PT ;  /* 0x0000ffff160f7812 */ /* 0x000fe400078ec0ff */
[----:B------:R-:W-:Y:S02]  /*aa780*/  LOP3.LUT R14, R14, 0xffff, RZ, 0xc0, !PT ;  /* 0x0000ffff0e0e7812 */ /* 0x000fe400078ec0ff */
[----:B------:R-:W-:-:S02]  /*aa790*/  PRMT R12, R13, 0x3340, R12 ;  /* 0x000033400d0c7816 */ /* 0x000fc4000000000c */
[----:B------:R-:W-:Y:S02]  /*aa7a0*/  LOP3.LUT R18, R18, 0xffff, RZ, 0xc0, !PT ;  /* 0x0000ffff12127812 */ /* 0x000fe400078ec0ff */
[----:B------:R-:W-:Y:S02]  /*aa7b0*/  PRMT R14, R15, 0x3340, R14 ;  /* 0x000033400f0e7816 */ /* 0x000fe4000000000e */
[----:B0-----:R-:W-:Y:S02]  /*aa7c0*/  LOP3.LUT R17, R21, 0xffff, RZ, 0xc0, !PT ;  /* 0x0000ffff15117812 */ /* 0x001fe400078ec0ff */
[----:B-1----:R-:W-:Y:S02]  /*aa7d0*/  LOP3.LUT R16, R19, 0xffff, RZ, 0xc0, !PT ;  /* 0x0000ffff13107812 */ /* 0x002fe400078ec0ff */
[----:B------:R-:W-:Y:S01]  /*aa7e0*/  LOP3.LUT R19, R20, 0xffff, RZ, 0xc0, !PT ;  /* 0x0000ffff14137812 */ /* 0x000fe200078ec0ff */
[----:B------:R0:W-:Y:S01]  /*aa7f0*/  STL [R1+0x324], R12 ;  /* 0x0003240c01007387 */ /* 0x0001e20000100800 */
[----:B------:R-:W-:-:S03]  /*aa800*/  PRMT R13, R17, 0x3340, R16 ;  /* 0x00003340110d7816 */ /* 0x000fc60000000010 */
[----:B------:R1:W-:Y:S01]  /*aa810*/  STL [R1+0x328], R14 ;  /* 0x0003280e01007387 */ /* 0x0003e20000100800 */
[----:B0-----:R-:W-:-:S03]  /*aa820*/  PRMT R12, R19, 0x3340, R18 ;  /* 0x00003340130c7816 */ /* 0x001fc60000000012 */
[----:B------:R0:W-:Y:S04]  /*aa830*/  STL [R1+0x32c], R13 ;  /* 0x00032c0d01007387 */ /* 0x0001e80000100800 */
[----:B------:R2:W-:Y:S01]  /*aa840*/  STL [R1+0x330], R12 ;  /* 0x0003300c01007387 */ /* 0x0005e20000100800 */
[----:B---3--:R-:W-:Y:S02]  /*aa850*/  LOP3.LUT R19, R54, 0xffff, RZ, 0xc0, !PT ;  /* 0x0000ffff36137812 */ /* 0x008fe400078ec0ff */
[----:B----4-:R-:W-:Y:S01]  /*aa860*/  LOP3.LUT R18, R42, 0xffff, RZ, 0xc0, !PT ;  /* 0x0000ffff2a127812 */ /* 0x010fe200078ec0ff */
        /* <DEDUP_REMOVED lines=17> */
[----:B------:R-:W-:Y:S02]  /*aa980*/  SHF.R.U32.HI R22, RZ, 0x8, R18 ;  /* 0x00000008ff167819 */ /* 0x000fe40000011612 */
[--C-:B------:R-:W-:Y:S02]  /*aa990*/  PRMT R18, R18, 0x3340, R14.reuse ;  /* 0x0000334012127816 */ /* 0x100fe4000000000e */
[----:B------:R-:W-:-:S02]  /*aa9a0*/  SHF.R.U32.HI R15, RZ, 0x8, R14 ;  /* 0x00000008ff0f7819 */ /* 0x000fc4000001160e */
        /* <DEDUP_REMOVED lines=26> */
[----:B---3--:R-:W-:-:S02]  /*aab50*/  LOP3.LUT R19, R54, 0xffff, RZ, 0xc0, !PT ;  /* 0x0000ffff36137812 */ /* 0x008fc400078ec0ff */
[----:B----4-:R-:W-:Y:S01]  /*aab60*/  LOP3.LUT R18, R42, 0xffff, RZ, 0xc0, !PT ;  /* 0x0000ffff2a127812 */ /* 0x010fe200078ec0ff */
[----:B------:R-:W3:Y:S01]  /*aab70*/  LDL.LU R54, [R1+0x2fb8] ;  /* 0x002fb80001367983 */ /* 0x000ee20000300800 */
[----:B------:R-:W-:-:S03]  /*aab80*/  LOP3.LUT R17, R31, 0xffff, RZ, 0xc0, !PT ;  /* 0x0000ffff1f117812 */ /* 0x000fc600078ec0ff */
[----:B------:R-:W4:Y:S01]  /*aab90*/  LDL.LU R42, [R1+0x2f94] ;  /* 0x002f9400012a7983 */ /* 0x000f220000300800 */
[----:B0-----:R-:W-:-:S03]  /*aaba0*/  LOP3.LUT R16, R30, 0xffff, RZ, 0xc0, !PT ;  /* 0x0000ffff1e107812 */ /* 0x001fc600078ec0ff */
[----:B------:R-:W4:Y:S01]  /*aabb0*/  LDL.LU R31, [R1+0x2f6c] ;  /* 0x002f6c00011f7983 */ /* 0x000f220000300800 */
[----:B------:R-:W-:-:S03]  /*aabc0*/  LOP3.LUT R15, R29, 0xffff, RZ, 0xc0, !PT ;  /* 0x0000ffff1d0f7812 */ /* 0x000fc600078ec0ff */
[----:B------:R-:W4:Y:S04]  /*aabd0*/  LDL.LU R30, [R1+0x2f4c] ;  /* 0x002f4c00011e7983 */ /* 0x000f280000300800 */
[----:B------:R-:W4:Y:S01]  /*aabe0*/  LDL.LU R29, [R1+0x670] ;  /* 0x00067000011d7983 */ /* 0x000f220000300800 */
[----:B-1----:R-:W-:-:S03]  /*aabf0*/  LOP3.LUT R14, R28, 0xffff, RZ, 0xc0, !PT ;  /* 0x0000ffff1c0e7812 */ /* 0x002fc600078ec0ff */
[----:B------:R-:W4:Y:S01]  /*aac00*/  LDL.LU R28, [R1+0x398] ;  /* 0x00039800011c7983 */ /* 0x000f220000300800 */
[----:B------:R-:W-:-:S03]  /*aac10*/  LOP3.LUT R13, R59, 0xffff, RZ, 0xc0, !PT ;  /* 0x0000ffff3b0d7812 */ /* 0x000fc600078ec0ff */
        /* <DEDUP_REMOVED lines=109> */
[----:B------:R-:W-:Y:S01]  /*ab2f0*/  PRMT R16, R16, 0x3340, R12 ;  /* 0x0000334010107816 */ /* 0x000fe2000000000c */
[----:B------:R0:W-:Y:S04]  /*ab300*/  STL [R1+0x570], R19 ;  /* 0x0005701301007387 */ /* 0x0001e80000100800 */
[----:B------:R1:W-:Y:S04]  /*ab310*/  STL [R1+0x6b4], R18 ;  /* 0x0006b41201007387 */ /* 0x0003e80000100800 */
[----:B------:R1:W-:Y:S04]  /*ab320*/  STL [R1+0x6dc], R17 ;  /* 0x0006dc1101007387 */ /* 0x0003e80000100800 */
[----:B------:R1:W-:Y:S01]  /*ab330*/  STL [R1+0x710], R16 ;  /* 0x0007101001007387 */ /* 0x0003e20000100800 */
[----:B------:R-:W-:-:S02]  /*ab340*/  LOP3.LUT R14, R14, 0xffff, RZ, 0xc0, !PT ;  /* 0x0000ffff0e0e7812 */ /* 0x000fc400078ec0ff */
[----:B------:R-:W-:Y:S02]  /*ab350*/  SHF.R.U32.HI R12, RZ, 0x8, R12 ;  /* 0x00000008ff0c7819 */ /* 0x000fe4000001160c */
[----:B0-----:R-:W-:Y:S02]  /*ab360*/  LOP3.LUT R19, R23, 0xffff, RZ, 0xc0, !PT ;  /* 0x0000ffff17137812 */ /* 0x001fe400078ec0ff */
[----:B-1----:R-:W-:Y:S02]  /*ab370*/  LOP3.LUT R18, R20, 0xffff, RZ, 0xc0, !PT ;  /* 0x0000ffff14127812 */ /* 0x002fe400078ec0ff */
[----:B------:R-:W-:Y:S02]  /*ab380*/  LOP3.LUT R17, R22, 0xffff, RZ, 0xc0, !PT ;  /* 0x0000ffff16117812 */ /* 0x000fe400078ec0ff */
[----:B------:R-:W-:Y:S02]  /*ab390*/  LOP3.LUT R16, R15, 0xffff, RZ, 0xc0, !PT ;  /* 0x0000ffff0f107812 */ /* 0x000fe400078ec0ff */
[----:B------:R-:W-:-:S02]  /*ab3a0*/  LOP3.LUT R15, R21, 0xffff, RZ, 0xc0, !PT ;  /* 0x0000ffff150f7812 */ /* 0x000fc400078ec0ff */
[----:B------:R-:W-:Y:S02]  /*ab3b0*/  PRMT R18, R19, 0x3340, R18 ;  /* 0x0000334013127816 */ /* 0x000fe40000000012 */
[----:B------:R-:W-:Y:S02]  /*ab3c0*/  PRMT R16, R17, 0x3340, R16 ;  /* 0x0000334011107816 */ /* 0x000fe40000000010 */
[----:B------:R-:W-:Y:S02]  /*ab3d0*/  PRMT R14, R15, 0x3340, R14 ;  /* 0x000033400f0e7816 */ /* 0x000fe4000000000e */
[----:B------:R-:W-:Y:S02]  /*ab3e0*/  LOP3.LUT R13, R13, 0xffff, RZ, 0xc0, !PT ;  /* 0x0000ffff0d0d7812 */ /* 0x000fe400078ec0ff */
[----:B------:R-:W-:Y:S01]  /*ab3f0*/  LOP3.LUT R12, R12, 0xffff, RZ, 0xc0, !PT ;  /* 0x0000ffff0c0c7812 */ /* 0x000fe200078ec0ff */
[----:B------:R4:W-:Y:S04]  /*ab400*/  STL [R1+0x3d8], R18 ;  /* 0x0003d81201007387 */ /* 0x0009e80000100800 */
[----:B------:R-:W-:Y:S04]  /*ab410*/  STL [R1+0x3dc], R16 ;  /* 0x0003dc1001007387 */ /* 0x000fe80000100800 */
[----:B------:R0:W-:Y:S01]  /*ab420*/  STL [R1+0x400], R14 ;  /* 0x0004000e01007387 */ /* 0x0001e20000100800 */
[----:B------:R-:W-:-:S05]  /*ab430*/  PRMT R12, R13, 0x3340, R12 ;  /* 0x000033400d0c7816 */ /* 0x000fca000000000c */
[----:B------:R2:W-:Y:S01]  /*ab440*/  STL [R1+0x404], R12 ;  /* 0x0004040c01007387 */ /* 0x0005e20000100800 */
[----:B---3--:R-:W-:Y:S02]  /*ab450*/  LOP3.LUT R19, R54, 0xffff, RZ, 0xc0, !PT ;  /* 0x0000ffff36137812 */ /* 0x008fe400078ec0ff */
[----:B----4-:R-:W-:Y:S02]  /*ab460*/  LOP3.LUT R18, R42, 0xffff, RZ, 0xc0, !PT ;  /* 0x0000ffff2a127812 */ /* 0x010fe400078ec0ff */
[----:B------:R-:W-:Y:S02]  /*ab470*/  SHF.R.U32.HI R23, RZ, 0x8, R19 ;  /* 0x00000008ff177819 */ /* 0x000fe40000011613 */
[----:B------:R-:W-:Y:S02]  /*ab480*/  LOP3.LUT R15, R29, 0xffff, RZ, 0xc0, !PT ;  /* 0x0000ffff1d0f7812 */ /* 0x000fe400078ec0ff */
[----:B0-----:R-:W-:Y:S02]  /*ab490*/  LOP3.LUT R14, R28, 0xffff, RZ, 0xc0, !PT ;  /* 0x0000ffff1c0e7812 */ /* 0x001fe400078ec0ff */
[----:B------:R-:W-:-:S02]  /*ab4a0*/  PRMT R19, R19, 0x3340, R15 ;  /* 0x0000334013137816 */ /* 0x000fc4000000000f */
[----:B------:R-:W-:Y:S02]  /*ab4b0*/  SHF.R.U32.HI R20, RZ, 0x8, R15 ;  /* 0x00000008ff147819 */ /* 0x000fe4000001160f */
[----:B------:R-:W-:Y:S02]  /*ab4c0*/  PRMT R15, R18, 0x3340, R14 ;  /* 0x00003340120f7816 */ /* 0x000fe4000000000e */
[----:B------:R-:W-:Y:S01]  /*ab4d0*/  LOP3.LUT R17, R31, 0xffff, RZ, 0xc0, !PT ;  /* 0x0000ffff1f117812 */ /* 0x000fe200078ec0ff */
[----:B------:R-:W-:Y:S01]  /*ab4e0*/  STL [R1+0x6fc], R19 ;  /* 0x0006fc1301007387 */ /* 0x000fe20000100800 */
[----:B------:R-:W-:Y:S02]  /*ab4f0*/  LOP3.LUT R16, R30, 0xffff, RZ, 0xc0, !PT ;  /* 0x0000ffff1e107812 */ /* 0x000fe400078ec0ff */
[----:B------:R-:W-:Y:S01]  /*ab500*/  LOP3.LUT R13, R59, 0xffff, RZ, 0xc0, !PT ;  /* 0x0000ffff3b0d7812 */ /* 0x000fe200078ec0ff */
[----:B------:R-:W3:Y:S04]  /*ab510*/  LDL.LU R31, [R1+0x19c] ;  /* 0x00019c00011f7983 */ /* 0x000ee80000300800 */
[----:B------:R-:W4:Y:S01]  /*ab520*/  LDL.LU R30, [R1+0x198] ;  /* 0x00019800011e7983 */ /* 0x000f220000300800 */
[----:B--2---:R-:W-:-:S03]  /*ab530*/  LOP3.LUT R12, R58, 0xffff, RZ, 0xc0, !PT ;  /* 0x0000ffff3a0c7812 */ /* 0x004fc600078ec0ff */
[----:B------:R0:W-:Y:S01]  /*ab540*/  STL [R1+0x718], R15 ;  /* 0x0007180f01007387 */ /* 0x0001e20000100800 */
[----:B------:R-:W-:Y:S02]  /*ab550*/  SHF.R.U32.HI R21, RZ, 0x8, R17 ;  /* 0x00000008ff157819 */ /* 0x000fe40000011611 */
[--C-:B------:R-:W-:Y:S02]  /*ab560*/  PRMT R17, R17, 0x3340, R13.reuse ;  /* 0x0000334011117816 */ /* 0x100fe4000000000d */
[----:B0-----:R-:W-:Y:S02]  /*ab570*/  SHF.R.U32.HI R15, RZ, 0x8, R14 ;  /* 0x00000008ff0f7819 */ /* 0x001fe4000001160e */
[----:B------:R-:W-:Y:S02]  /*ab580*/  SHF.R.U32.HI R14, RZ, 0x8, R13 ;  /* 0x00000008ff0e7819 */ /* 0x000fe4000001160d */
[----:B------:R-:W-:Y:S02]  /*ab590*/  SHF.R.U32.HI R13, RZ, 0x8, R16 ;  /* 0x00000008ff0d7819 */ /* 0x000fe40000011610 */
[----:B------:R-:W-:Y:S01]  /*ab5a0*/  PRMT R16, R16, 0x3340, R12 ;  /* 0x0000334010107816 */ /* 0x000fe2000000000c */
[----:B------:R0:W-:Y:S01]  /*ab5b0*/  STL [R1+0x754], R17 ;  /* 0x0007541101007387 */ /* 0x0001e20000100800 */
[----:B------:R-:W-:-:S03]  /*ab5c0*/  LOP3.LUT R19, R23, 0xffff, RZ, 0xc0, !PT ;  /* 0x0000ffff17137812 */ /* 0x000fc600078ec0ff */
[----:B------:R1:W-:Y:S04]  /*ab5d0*/  STL [R1+0x75c], R16 ;  /* 0x00075c1001007387 */ /* 0x0003e80000100800 */
[----:B------:R-:W3:Y:S04]  /*ab5e0*/  LDL.LU R23, [R1+0x100] ;  /* 0x0001000001177983 */ /* 0x000ee80000300800 */
[----:B------:R-:W2:Y:S01]  /*ab5f0*/  LDL.LU R58, [R1+0x194] ;  /* 0x00019400013a7983 */ /* 0x000ea20000300800 */
[----:B------:R-:W-:Y:S02]  /*ab600*/  SHF.R.U32.HI R22, RZ, 0x8, R18 ;  /* 0x00000008ff167819 */ /* 0x000fe40000011612 */
[----:B------:R-:W-:-:S02]  /*ab610*/  LOP3.LUT R18, R20, 0xffff, RZ, 0xc0, !PT ;  /* 0x0000ffff14127812 */ /* 0x000fc400078ec0ff */
[----:B------:R-:W-:Y:S02]  /*ab620*/  SHF.R.U32.HI R12, RZ, 0x8, R12 ;  /* 0x00000008ff0c7819 */ /* 0x000fe4000001160c */
[----:B------:R-:W-:Y:S02]  /*ab630*/  LOP3.LUT R14, R14, 0xffff, RZ, 0xc0, !PT ;  /* 0x0000ffff0e0e7812 */ /* 0x000fe400078ec0ff */
[----:B0-----:R-:W-:Y:S02]  /*ab640*/  LOP3.LUT R17, R22, 0xffff, RZ, 0xc0, !PT ;  /* 0x0000ffff16117812 */ /* 0x001fe400078ec0ff */
[----:B------:R-:W-:Y:S02]  /*ab650*/  PRMT R18, R19, 0x3340, R18 ;  /* 0x0000334013127816 */ /* 0x000fe40000000012 */
[----:B-1----:R-:W-:Y:S02]  /*ab660*/  LOP3.LUT R16, R15, 0xffff, RZ, 0xc0, !PT ;  /* 0x0000ffff0f107812 */ /* 0x002fe400078ec0ff */
[----:B------:R-:W-:-:S02]  /*ab670*/  LOP3.LUT R15, R21, 0xffff, RZ, 0xc0, !PT ;  /* 0x0000ffff150f7812 */ /* 0x000fc400078ec0ff */
[----:B------:R-:W-:Y:S02]  /*ab680*/  LOP3.LUT R13, R13, 0xffff, RZ, 0xc0, !PT ;  /* 0x0000ffff0d0d7812 */ /* 0x000fe400078ec0ff */
[----:B------:R-:W-:Y:S02]  /*ab690*/  LOP3.LUT R12, R12, 0xffff, RZ, 0xc0, !PT ;  /* 0x0000ffff0c0c7812 */ /* 0x000fe400078ec0ff */
[----:B------:R-:W-:Y:S02]  /*ab6a0*/  PRMT R16, R17, 0x3340, R16 ;  /* 0x0000334011107816 */ /* 0x000fe40000000010 */
[----:B------:R-:W-:Y:S01]  /*ab6b0*/  PRMT R14, R15, 0x3340, R14 ;  /* 0x000033400f0e7816 */ /* 0x000fe2000000000e */
[----:B------:R-:W-:Y:S04]  /*ab6c0*/  STL [R1+0x408], R18 ;  /* 0x0004081201007387 */ /* 0x000fe80000100800 */
[----:B------:R-:W2:Y:S01]  /*ab6d0*/  LDL.LU R59, [R1+0x190] ;  /* 0x00019000013b7983 */ /* 0x000ea20000300800 */
[----:B------:R-:W-:-:S03]  /*ab6e0*/  PRMT R12, R13, 0x3340, R12 ;  /* 0x000033400d0c7816 */ /* 0x000fc6000000000c */
[----:B------:R-:W-:Y:S04]  /*ab6f0*/  STL [R1+0x40c], R16 ;  /* 0x00040c1001007387 */ /* 0x000fe80000100800 */
        /* <DEDUP_REMOVED lines=9> */
[----:B------:R-:W2:Y:S01]  /*ab790*/  LDL.LU R29, [R1+0x188] ;  /* 0x00018800011d7983 */ /* 0x000ea20000300800 */
[----:B----4-:R-:W-:-:S03]  /*ab7a0*/  PRMT R56, R30, 0x5410, R56 ;  /* 0x000054101e387816 */ /* 0x010fc60000000038 */
[----:B------:R-:W4:Y:S01]  /*ab7b0*/  LDL.LU R30, [R1+0x174] ;  /* 0x00017400011e7983 */ /* 0x000f220000300800 */
[----:B---3--:R-:W-:-:S05]  /*ab7c0*/  PRMT R12, R31, 0x5410, R23 ;  /* 0x000054101f0c7816 */ /* 0x008fca0000000017 */
[----:B------:R0:W-:Y:S04]  /*ab7d0*/  STL [R1+0x40], R12 ;  /* 0x0000400c01007387 */ /* 0x0001e80000100800 */
        /* <DEDUP_REMOVED lines=13> */
[----:B------:R0:W-:Y:S01]  /*ab8b0*/  STL [R1+0x3038], R56 ;  /* 0x0030383801007387 */ /* 0x0001e20000100800 */
[----:B--2---:R-:W-:-:S03]  /*ab8c0*/  PRMT R57, R58, 0x5410, R57 ;  /* 0x000054103a397816 */ /* 0x004fc60000000039 */
[----:B0-----:R-:W2:Y:S04]  /*ab8d0*/  LDL.LU R56, [R1+0x28] ;  /* 0x0000280001387983 */ /* 0x001ea80000300800 */
[----:B------:R-:W4:Y:S04]  /*ab8e0*/  LDL.LU R58, [R1+0x3190] ;  /* 0x00319000013a7983 */ /* 0x000f280000300800 */
[----:B------:R0:W-:Y:S04]  /*ab8f0*/  STL [R1+0x303c], R57 ;  /* 0x00303c3901007387 */ /* 0x0001e80000100800 */
[----:B0-----:R-:W2:Y:S01]  /*ab900*/  LDL.LU R57, [R1+0x160] ;  /* 0x0001600001397983 */ /* 0x001ea20000300800 */
[----:B----4-:R-:W-:-:S03]  /*ab910*/  PRMT R58, R59, 0x5410, R58 ;  /* 0x000054103b3a7816 */ /* 0x010fc6000000003a */
[----:B------:R-:W4:Y:S04]  /*ab920*/  LDL.LU R59, [R1+0x318c] ;  /* 0x00318c00013b7983 */ /* 0x000f280000300800 */
[----:B------:R0:W-:Y:S01]  /*ab930*/  STL [R1+0x3040], R58 ;  /* 0x0030403a01007387 */ /* 0x0001e20000100800 */
[----:B------:R-:W-:Y:S02]  /*ab940*/  PRMT R46, R46, 0x5410, R40 ;  /* 0x000054102e2e7816 */ /* 0x000fe40000000028 */
[----:B------:R-:W-:Y:S02]  /*ab950*/  PRMT R54, R54, 0x5410, R38 ;  /* 0x0000541036367816 */ /* 0x000fe40000000026 */
[----:B------:R-:W-:Y:S01]  /*ab960*/  PRMT R28, R28, 0x5410, R42 ;  /* 0x000054101c1c7816 */ /* 0x000fe2000000002a */
[----:B0-----:R-:W2:Y:S01]  /*ab970*/  LDL.LU R58, [R1+0x24] ;  /* 0x00002400013a7983 */ /* 0x001ea20000300800 */
[----:B----4-:R-:W-:-:S03]  /*ab980*/  PRMT R59, R52, 0x5410, R59 ;  /* 0x00005410343b7816 */ /* 0x010fc6000000003b */
[----:B------:R-:W4:Y:S04]  /*ab990*/  LDL.LU R52, [R1+0x3188] ;  /* 0x0031880001347983 */ /* 0x000f280000300800 */
[----:B------:R0:W-:Y:S04]  /*ab9a0*/  STL [R1+0x3044], R59 ;  /* 0x0030443b01007387 */ /* 0x0001e80000100800 */
[----:B0-----:R-:W4:Y:S04]  /*ab9b0*/  LDL.LU R59, [R1+0x178] ;  /* 0x00017800013b7983 */ /* 0x001f280000300800 */
        /* <DEDUP_REMOVED lines=8> */
[----:B0-----:R-:W3:Y:S02]  /*aba40*/  LDL.LU R28, [R1+0x3170] ;  /* 0x00317000011c7983 */ /* 0x001ee40000300800 */
[----:B---3--:R-:W-:-:S02]  /*aba50*/  PRMT R28, R29, 0x5410, R28 ;  /* 0x000054101d1c7816 */ /* 0x008fc4000000001c */
[----:B------:R-:W3:Y:S04]  /*aba60*/  LDL.LU R29, [R1+0x316c] ;  /* 0x00316c00011d7983 */ /* 0x000ee80000300800 */
[----:B------:R0:W-:Y:S04]  /*aba70*/  STL [R1+0x3048], R28 ;  /* 0x0030481c01007387 */ /* 0x0001e80000100800 */
[----:B0-----:R-:W4:Y:S01]  /*aba80*/  LDL.LU R28, [R1+0x20] ;  /* 0x00002000011c7983 */ /* 0x001f220000300800 */
[----:B---3--:R-:W-:-:S03]  /*aba90*/  PRMT R29, R30, 0x5410, R29 ;  /* 0x000054101e1d7816 */ /* 0x008fc6000000001d */
[----:B------:R-:W3:Y:S04]  /*abaa0*/  LDL.LU R30, [R1+0x3168] ;  /* 0x00316800011e7983 */ /* 0x000ee80000300800 */
[----:B------:R0:W-:Y:S04]  /*abab0*/  STL [R1+0x304c], R29 ;  /* 0x00304c1d01007387 */ /* 0x0001e80000100800 */
[----:B0-----:R-:W4:Y:S01]  /*abac0*/  LDL.LU R29, [R1+0x16c] ;  /* 0x00016c00011d7983 */ /* 0x001f220000300800 */
[----:B---3--:R-:W-:-:S03]  /*abad0*/  PRMT R30, R31, 0x5410, R30 ;  /* 0x000054101f1e7816 */ /* 0x008fc6000000001e */
[----:B------:R-:W3:Y:S01]  /*abae0*/  LDL.LU R31, [R1+0x3164] ;  /* 0x00316400011f7983 */ /* 0x000ee20000300800 */
[----:B------:R-:W-:-:S03]  /*abaf0*/  PRMT R20, R20, 0x5410, R12 ;  /* 0x0000541014147816 */ /* 0x000fc6000000000c */
[----:B------:R-:W-:Y:S01]  /*abb00*/  STL [R1+0x3050], R30 ;  /* 0x0030501e01007387 */ /* 0x000fe20000100800 */
[----:B--2---:R-:W-:Y:S02]  /*abb10*/  PRMT R13, R13, 0x5410, R56 ;  /* 0x000054100d0d7816 */ /* 0x004fe40000000038 */
[----:B------:R-:W-:Y:S02]  /*abb20*/  PRMT R21, R21, 0x5410, R15 ;  /* 0x0000541015157816 */ /* 0x000fe4000000000f */
[----:B------:R-:W-:Y:S02]  /*abb30*/  PRMT R22, R22, 0x5410, R14 ;  /* 0x0000541016167816 */ /* 0x000fe4000000000e */
[----:B------:R-:W-:Y:S02]  /*abb40*/  PRMT R23, R23, 0x5410, R17 ;  /* 0x0000541017177816 */ /* 0x000fe40000000011 */
[----:B------:R-:W-:Y:S02]  /*abb50*/  PRMT R12, R19, 0x5410, R16 ;  /* 0x00005410130c7816 */ /* 0x000fe40000000010 */
[----:B----4-:R-:W-:-:S02]  /*abb60*/  PRMT R16, R54, 0x5410, R53 ;  /* 0x0000541036107816 */ /* 0x010fc40000000035 */
[----:B------:R-:W-:Y:S02]  /*abb70*/  PRMT R17, R38, 0x5410, R50 ;  /* 0x0000541026117816 */ /* 0x000fe40000000032 */
[----:B------:R-:W-:Y:S02]  /*abb80*/  PRMT R19, R3, 0x5410, R0 ;  /* 0x0000541003137816 */ /* 0x000fe40000000000 */
[----:B---3--:R-:W-:Y:S02]  /*abb90*/  PRMT R31, R29, 0x5410, R31 ;  /* 0x000054101d1f7816 */ /* 0x008fe4000000001f */
[----:B------:R-:W-:Y:S02]  /*abba0*/  PRMT R29, R59, 0x5410, R28 ;  /* 0x000054103b1d7816 */ /* 0x000fe4000000001c */
[----:B------:R-:W-:Y:S01]  /*abbb0*/  PRMT R28, R57, 0x5410, R58 ;  /* 0x00005410391c7816 */ /* 0x000fe2000000003a */
[----:B------:R-:W-:Y:S04]  /*abbc0*/  STL [R1+0x3054], R31 ;  /* 0x0030541f01007387 */ /* 0x000fe80000100800 */
[----:B------:R-:W-:Y:S04]  /*abbd0*/  STL [R1+0x20], R29 ;  /* 0x0000201d01007387 */ /* 0x000fe80000100800 */
[----:B------:R-:W-:Y:S04]  /*abbe0*/  STL [R1+0x24], R28 ;  /* 0x0000241c01007387 */ /* 0x000fe80000100800 */
[----:B------:R-:W-:Y:S04]  /*abbf0*/  STL [R1+0x3058], R20 ;  /* 0x0030581401007387 */ /* 0x000fe80000100800 */
[----:B------:R0:W-:Y:S04]  /*abc00*/  STL [R1+0x28], R13 ;  /* 0x0000280d01007387 */ /* 0x0001e80000100800 */
[----:B------:R-:W-:Y:S04]  /*abc10*/  STL [R1+0x305c], R21 ;  /* 0x00305c1501007387 */ /* 0x000fe80000100800 */
[----:B------:R-:W-:Y:S04]  /*abc20*/  STL [R1+0x3060], R22 ;  /* 0x0030601601007387 */ /* 0x000fe80000100800 */
[----:B------:R-:W-:Y:S01]  /*abc30*/  STL [R1+0x3064], R23 ;  /* 0x0030641701007387 */ /* 0x000fe20000100800 */
[----:B0-----:R-:W-:-:S03]  /*abc40*/  PRMT R13, R42, 0x5410, R18 ;  /* 0x000054102a0d7816 */ /* 0x001fc60000000012 */
[----:B------:R-:W2:Y:S04]  /*abc50*/  LDL.LU R42, [R1+0x3160] ;  /* 0x00316000012a7983 */ /* 0x000ea80000300800 */
[----:B------:R0:W-:Y:S02]  /*abc60*/  STL [R1+0x10], R12 ;  /* 0x0000100c01007387 */ /* 0x0001e40000100800 */
[----:B0-----:R-:W-:Y:S02]  /*abc70*/  PRMT R12, R46, 0x5410, R52 ;  /* 0x000054102e0c7816 */ /* 0x001fe40000000034 */
[----:B------:R-:W3:Y:S04]  /*abc80*/  LDL.LU R52, [R1+0x315c] ;  /* 0x00315c0001347983 */ /* 0x000ee80000300800 */
[----:B------:R0:W-:Y:S04]  /*abc90*/  STL [R1+0x14], R13 ;  /* 0x0000140d01007387 */ /* 0x0001e80000100800 */
[----:B------:R-:W4:Y:S04]  /*abca0*/  LDL.LU R46, [R1+0x3158] ;  /* 0x00315800012e7983 */ /* 0x000f280000300800 */
[----:B------:R-:W3:Y:S04]  /*abcb0*/  LDL.LU R53, [R1+0x3154] ;  /* 0x0031540001357983 */ /* 0x000ee80000300800 */
[----:B------:R1:W-:Y:S04]  /*abcc0*/  STL [R1+0x18], R12 ;  /* 0x0000180c01007387 */ /* 0x0003e80000100800 */
[----:B------:R-:W3:Y:S04]  /*abcd0*/  LDL.LU R54, [R1+0x3150] ;  /* 0x0031500001367983 */ /* 0x000ee80000300800 */
[----:B------:R-:W-:Y:S04]  /*abce0*/  STL [R1+0x3068], R16 ;  /* 0x0030681001007387 */ /* 0x000fe80000100800 */
[----:B------:R-:W3:Y:S01]  /*abcf0*/  LDL.LU R50, [R1+0x314c] ;  /* 0x00314c0001327983 */ /* 0x000ee20000300800 */
[----:B------:R-:W-:-:S03]  /*abd00*/  PRMT R18, R40, 0x5410, R41 ;  /* 0x0000541028127816 */ /* 0x000fc60000000029 */
[----:B------:R-:W3:Y:S04]  /*abd10*/  LDL.LU R38, [R1+0x3148] ;  /* 0x0031480001267983 */ /* 0x000ee80000300800 */
[----:B------:R-:W-:Y:S04]  /*abd20*/  STL [R1+0x306c], R17 ;  /* 0x00306c1101007387 */ /* 0x000fe80000100800 */
[----:B------:R-:W3:Y:S04]  /*abd30*/  LDL.LU R41, [R1+0x3144] ;  /* 0x0031440001297983 */ /* 0x000ee80000300800 */
[----:B------:R-:W3:Y:S04]  /*abd40*/  LDL.LU R40, [R1+0x3140] ;  /* 0x0031400001287983 */ /* 0x000ee80000300800 */
[----:B------:R-:W-:Y:S04]  /*abd50*/  STL [R1+0x3070], R18 ;  /* 0x0030701201007387 */ /* 0x000fe80000100800 */
[----:B------:R-:W3:Y:S04]  /*abd60*/  LDL.LU R0, [R1+0x313c] ;  /* 0x00313c0001007983 */ /* 0x000ee80000300800 */
[----:B------:R-:W3:Y:S01]  /*abd70*/  LDL.LU R3, [R1+0x3138] ;  /* 0x0031380001037983 */ /* 0x000ee20000300800 */
[----:B0-----:R-:W-:-:S03]  /*abd80*/  PRMT R13, R44, 0x5410, R47 ;  /* 0x000054102c0d7816 */ /* 0x001fc6000000002f */
[----:B------:R-:W-:Y:S04]  /*abd90*/  STL [R1+0x3074], R19 ;  /* 0x0030741301007387 */ /* 0x000fe80000100800 */
[----:B------:R-:W3:Y:S04]  /*abda0*/  LDL.LU R47, [R1+0x3134] ;  /* 0x00313400012f7983 */ /* 0x000ee80000300800 */
[----:B------:R-:W3:Y:S01]  /*abdb0*/  LDL.LU R44, [R1+0x3130] ;  /* 0x00313000012c7983 */ /* 0x000ee20000300800 */
[----:B-1----:R-:W-:-:S03]  /*abdc0*/  PRMT R12, R49, 0x5410, R43 ;  /* 0x00005410310c7816 */ /* 0x002fc6000000002b */
[----:B------:R-:W3:Y:S04]  /*abdd0*/  LDL.LU R43, [R1+0x312c] ;  /* 0x00312c00012b7983 */ /* 0x000ee80000300800 */
[----:B------:R0:W-:Y:S04]  /*abde0*/  STL [R1], R13 ;  /* 0x0000000d01007387 */ /* 0x0001e80000100800 */
[----:B------:R-:W3:Y:S01]  /*abdf0*/  LDL.LU R49, [R1+0x3128] ;  /* 0x0031280001317983 */ /* 0x000ee20000300800 */
[----:B0-----:R-:W-:-:S03]  /*abe00*/  PRMT R13, R51, 0x5410, R48 ;  /* 0x00005410330d7816 */ /* 0x001fc60000000030 */
[----:B------:R-:W3:Y:S04]  /*abe10*/  LDL.LU R48, [R1+0x3124] ;  /* 0x0031240001307983 */ /* 0x000ee80000300800 */
[----:B------:R0:W-:Y:S04]  /*abe20*/  STL [R1+0x4], R12 ;  /* 0x0000040c01007387 */ /* 0x0001e80000100800 */
[----:B------:R-:W3:Y:S01]  /*abe30*/  LDL.LU R51, [R1+0x3120] ;  /* 0x0031200001337983 */ /* 0x000ee20000300800 */
[----:B------:R-:W-:Y:S02]  /*abe40*/  PRMT R14, R36, 0x5410, R55 ;  /* 0x00005410240e7816 */ /* 0x000fe40000000037 */
[----:B0-----:R-:W-:-:S02]  /*abe50*/  PRMT R12, R60, 0x5410, R61 ;  /* 0x000054103c0c7816 */ /* 0x001fc4000000003d */
[----:B------:R-:W-:-:S03]  /*abe60*/  PRMT R15, R7, 0x5410, R45 ;  /* 0x00005410070f7816 */ /* 0x000fc6000000002d */
[----:B------:R-:W-:Y:S04]  /*abe70*/  STL [R1+0x3078], R12 ;  /* 0x0030780c01007387 */ /* 0x000fe80000100800 */
[----:B------:R0:W-:Y:S01]  /*abe80*/  STL [R1+0x8], R13 ;  /* 0x0000080d01007387 */ /* 0x0001e20000100800 */
[----:B------:R-:W-:Y:S02]  /*abe90*/  PRMT R32, R6, 0x5410, R32 ;  /* 0x0000541006207816 */ /* 0x000fe40000000020 */
[----:B------:R-:W-:Y:S02]  /*abea0*/  PRMT R33, R5, 0x5410, R33 ;  /* 0x0000541005217816 */ /* 0x000fe40000000021 */
[----:B------:R-:W-:Y:S02]  /*abeb0*/  PRMT R34, R4, 0x5410, R34 ;  /* 0x0000541004227816 */ /* 0x000fe40000000022 */
[----:B------:R-:W-:-:S02]  /*abec0*/  PRMT R24, R2, 0x5410, R24 ;  /* 0x0000541002187816 */ /* 0x000fc40000000018 */
[----:B0-----:R-:W-:Y:S02]  /*abed0*/  PRMT R13, R37, 0x5410, R39 ;  /* 0x00005410250d7816 */ /* 0x001fe40000000027 */
[----:B------:R-:W-:Y:S02]  /*abee0*/  PRMT R8, R35, 0x5410, R8 ;  /* 0x0000541023087816 */ /* 0x000fe40000000008 */
[----:B------:R-:W-:Y:S01]  /*abef0*/  PRMT R9, R27, 0x5410, R9 ;  /* 0x000054101b097816 */ /* 0x000fe20000000009 */
[----:B------:R-:W-:Y:S04]  /*abf00*/  STL [R1+0x307c], R13 ;  /* 0x00307c0d01007387 */ /* 0x000fe80000100800 */
[----:B------:R-:W-:Y:S04]  /*abf10*/  STL [R1+0x3080], R14 ;  /* 0x0030800e01007387 */ /* 0x000fe80000100800 */
[----:B------:R-:W-:Y:S04]  /*abf20*/  STL [R1+0x3084], R15 ;  /* 0x0030840f01007387 */ /* 0x000fe80000100800 */
[----:B------:R-:W-:Y:S04]  /*abf30*/  STL [R1+0x3088], R32 ;  /* 0x0030882001007387 */ /* 0x000fe80000100800 */
[----:B------:R-:W-:Y:S01]  /*abf40*/  STL [R1+0x308c], R33 ;  /* 0x00308c2101007387 */ /* 0x000fe20000100800 */
[----:B------:R-:W-:-:S03]  /*abf50*/  PRMT R10, R26, 0x5410, R10 ;  /* 0x000054101a0a7816 */ /* 0x000fc6000000000a */
[----:B------:R-:W-:Y:S01]  /*abf60*/  STL [R1+0x3090], R34 ;  /* 0x0030902201007387 */ /* 0x000fe20000100800 */
[----:B------:R-:W-:-:S03]  /*abf70*/  PRMT R11, R25, 0x5410, R11 ;  /* 0x00005410190b7816 */ /* 0x000fc6000000000b */
[----:B------:R-:W-:Y:S04]  /*abf80*/  STL [R1+0x3094], R24 ;  /* 0x0030941801007387 */ /* 0x000fe80000100800 */
[----:B------:R-:W-:Y:S04]  /*abf90*/  STL [R1+0x3098], R8 ;  /* 0x0030980801007387 */ /* 0x000fe80000100800 */
[----:B------:R-:W-:Y:S04]  /*abfa0*/  STL [R1+0x309c], R9 ;  /* 0x00309c0901007387 */ /* 0x000fe80000100800 */
[----:B------:R-:W-:Y:S04]  /*abfb0*/  STL [R1+0x30a0], R10 ;  /* 0x0030a00a01007387 */ /* 0x000fe80000100800 */
[----:B------:R-:W-:Y:S01]  /*abfc0*/  STL [R1+0x30a4], R11 ;  /* 0x0030a40b01007387 */ /* 0x000fe20000100800 */
[----:B--2---:R-:W-:-:S02]  /*abfd0*/  LOP3.LUT R26, R42, 0xffff, RZ, 0xc0, !PT ;  /* 0x0000ffff2a1a7812 */ /* 0x004fc400078ec0ff */
[----:B----4-:R-:W-:Y:S02]  /*abfe0*/  LOP3.LUT R46, R46, 0xffff, RZ, 0xc0, !PT ;  /* 0x0000ffff2e2e7812 */ /* 0x010fe400078ec0ff */
[----:B---3--:R-:W-:Y:S02]  /*abff0*/  LOP3.LUT R50, R50, 0xffff, RZ, 0xc0, !PT ;  /* 0x0000ffff32327812 */ /* 0x008fe400078ec0ff */
[----:B------:R-:W-:Y:S02]  /*ac000*/  LOP3.LUT R54, R54, 0xffff, RZ, 0xc0, !PT ;  /* 0x0000ffff36367812 */ /* 0x000fe400078ec0ff */
[----:B------:R-:W-:Y:S02]  /*ac010*/  SHF.R.U32.HI R42, RZ, 0x8, R50 ;  /* 0x00000008ff2a7819 */ /* 0x000fe40000011632 */
[----:B------:R-:W-:Y:S02]  /*ac020*/  PRMT R50, R50, 0x3340, R46 ;  /* 0x0000334032327816 */ /* 0x000fe4000000002e */
[----:B------:R-:W-:-:S02]  /*ac030*/  LOP3.LUT R27, R52, 0xffff, RZ, 0xc0, !PT ;  /* 0x0000ffff341b7812 */ /* 0x000fc400078ec0ff */
[----:B------:R-:W2:Y:S04]  /*ac040*/  LDL.LU R52, [R1+0x311c] ;  /* 0x00311c0001347983 */ /* 0x000ea80000300800 */
[----:B------:R0:W-:Y:S01]  /*ac050*/  STL [R1+0x480], R50 ;  /* 0x0004803201007387 */ /* 0x0001e20000100800 */
[----:B------:R-:W-:Y:S02]  /*ac060*/  LOP3.LUT R53, R53, 0xffff, RZ, 0xc0, !PT ;  /* 0x0000ffff35357812 */ /* 0x000fe400078ec0ff */
[----:B0-----:R-:W-:Y:S02]  /*ac070*/  SHF.R.U32.HI R50, RZ, 0x8, R54 ;  /* 0x00000008ff327819 */ /* 0x001fe40000011636 */
[----:B------:R-:W-:-:S05]  /*ac080*/  PRMT R54, R54, 0x3340, R27 ;  /* 0x0000334036367816 */ /* 0x000fca000000001b */
[----:B------:R0:W-:Y:S01]  /*ac090*/  STL [R1+0x4b4], R54 ;  /* 0x0004b43601007387 */ /* 0x0001e20000100800 */
[----:B------:R-:W-:Y:S02]  /*ac0a0*/  SHF.R.U32.HI R46, RZ, 0x8, R46 ;  /* 0x00000008ff2e7819 */ /* 0x000fe4000001162e */
[----:B------:R-:W-:Y:S02]  /*ac0b0*/  LOP3.LUT R50, R50, 0xffff, RZ, 0xc0, !PT ;  /* 0x0000ffff32327812 */ /* 0x000fe400078ec0ff */
[----:B0-----:R-:W-:Y:S02]  /*ac0c0*/  SHF.R.U32.HI R54, RZ, 0x8, R53 ;  /* 0x00000008ff367819 */ /* 0x001fe40000011635 */
[----:B------:R-:W-:Y:S02]  /*ac0d0*/  PRMT R53, R53, 0x3340, R26 ;  /* 0x0000334035357816 */ /* 0x000fe4000000001a */
[----:B------:R-:W-:Y:S02]  /*ac0e0*/  LOP3.LUT R54, R54, 0xffff, RZ, 0xc0, !PT ;  /* 0x0000ffff36367812 */ /* 0x000fe400078ec0ff */
[----:B------:R-:W-:Y:S01]  /*ac0f0*/  SHF.R.U32.HI R27, RZ, 0x8, R27 ;  /* 0x00000008ff1b7819 */ /* 0x000fe2000001161b */
[----:B------:R0:W-:Y:S01]  /*ac100*/  STL [R1+0x4b8], R53 ;  /* 0x0004b83501007387 */ /* 0x0001e20000100800 */
[----:B------:R-:W-:-:S02]  /*ac110*/  LOP3.LUT R42, R42, 0xffff, RZ, 0xc0, !PT ;  /* 0x0000ffff2a2a7812 */ /* 0x000fc400078ec0ff */
[----:B------:R-:W-:Y:S02]  /*ac120*/  LOP3.LUT R46, R46, 0xffff, RZ, 0xc0, !PT ;  /* 0x0000ffff2e2e7812 */ /* 0x000fe400078ec0ff */
[----:B------:R-:W-:Y:S01]  /*ac130*/  LOP3.LUT R27, R27, 0xffff, RZ, 0xc0, !PT ;  /* 0x0000ffff1b1b7812 */ /* 0x000fe200078ec0ff */
[----:B0-----:R-:W3:Y:S04]  /*ac140*/  LDL.LU R53, [R1+0x3118] ;  /* 0x0031180001357983 */ /* 0x001ee80000300800 */
[----:B------:R0:W-:Y:S04]  /*ac150*/  STL [R1+0x39c], R54 ;  /* 0x00039c3601007387 */ /* 0x0001e80000100800 */
[----:B0-----:R-:W4:Y:S04]  /*ac160*/  LDL.LU R54, [R1+0x3114] ;  /* 0x0031140001367983 */ /* 0x001f280000300800 */
[----:B------:R0:W-:Y:S04]  /*ac170*/  STL [R1+0x384], R50 ;  /* 0x0003843201007387 */ /* 0x0001e80000100800 */
[----:B0-----:R-:W2:Y:S04]  /*ac180*/  LDL.LU R50, [R1+0x3110] ;  /* 0x0031100001327983 */ /* 0x001ea80000300800 */
[----:B------:R0:W-:Y:S04]  /*ac190*/  STL [R1+0x37c], R42 ;  /* 0x00037c2a01007387 */ /* 0x0001e80000100800 */
[----:B0-----:R-:W3:Y:S04]  /*ac1a0*/  LDL.LU R42, [R1+0x310c] ;  /* 0x00310c00012a7983 */ /* 0x001ee80000300800 */
[----:B------:R0:W-:Y:S04]  /*ac1b0*/  STL [R1+0x378], R46 ;  /* 0x0003782e01007387 */ /* 0x0001e80000100800 */
[----:B0-----:R-:W4:Y:S04]  /*ac1c0*/  LDL.LU R46, [R1+0x3108] ;  /* 0x00310800012e7983 */ /* 0x001f280000300800 */
[----:B------:R0:W-:Y:S04]  /*ac1d0*/  STL [R1+0x374], R27 ;  /* 0x0003741b01007387 */ /* 0x0001e80000100800 */
[----:B0-----:R-:W2:Y:S01]  /*ac1e0*/  LDL.LU R27, [R1+0x2db0] ;  /* 0x002db000011b7983 */ /* 0x001ea20000300800 */
[----:B------:R-:W-:Y:S01]  /*ac1f0*/  SHF.R.U32.HI R26, RZ, 0x8, R26 ;  /* 0x00000008ff1a7819 */ /* 0x000fe2000001161a */
[----:B------:R-:W-:-:S03]  /*ac200*/  VIADD R25, R0, 0xf7 ;  /* 0x000000f700197836 */ /* 0x000fc60000000000 */
[----:B------:R-:W-:Y:S02]  /*ac210*/  LOP3.LUT R26, R26, 0xffff, RZ, 0xc0, !PT ;  /* 0x0000ffff1a1a7812 */ /* 0x000fe400078ec0ff */
[----:B------:R-:W-:Y:S02]  /*ac220*/  ISETP.GE.AND P0, PT, R25, UR8, PT ;  /* 0x0000000819007c0c */ /* 0x000fe4000bf06270 */
[----:B------:R-:W-:Y:S01]  /*ac230*/  LOP3.LUT R38, R38, 0xfff7ffff, RZ, 0xc0, !PT ;  /* 0xfff7ffff26267812 */ /* 0x000fe200078ec0ff */
[----:B------:R-:W-:Y:S01]  /*ac240*/  ULDC UR8, c[0x0][0x228] ;  /* 0x00008a0000087ab9 */ /* 0x000fe20000000800 */
[----:B------:R0:W-:Y:S04]  /*ac250*/  STL [R1+0x370], R26 ;  /* 0x0003701a01007387 */ /* 0x0001e80000100800 */
[----:B------:R-:W3:Y:S01]  /*ac260*/  LDL.LU R25, [R1+0x2dac] ;  /* 0x002dac0001197983 */ /* 0x000ee20000300800 */
[----:B------:R-:W-:-:S02]  /*ac270*/  ISETP.LT.AND P1, PT, R40, UR6, !P0 ;  /* 0x0000000628007c0c */ /* 0x000fc4000c721270 */
[----:B------:R-:W-:Y:S01]  /*ac280*/  ISETP.LT.AND P0, PT, R41, UR4, !P0 ;  /* 0x0000000429007c0c */ /* 0x000fe2000c701270 */
[----:B------:R-:W-:Y:S01]  /*ac290*/  ULDC UR6, c[0x0][0x228] ;  /* 0x00008a0000067ab9 */ /* 0x000fe20000000800 */
[----:B------:R-:W-:Y:S01]  /*ac2a0*/  ULDC UR4, c[0x0][0x228] ;  /* 0x00008a0000047ab9 */ /* 0x000fe20000000800 */
[----:B0-----:R-:W-:-:S08]  /*ac2b0*/  VIADD R26, R0, 0xf5 ;  /* 0x000000f5001a7836 */ /* 0x001fd00000000000 */
[----:B------:R-:W-:-:S04]  /*ac2c0*/  @P1 LOP3.LUT R38, R38, 0x80000, RZ, 0xfc, !PT ;  /* 0x0008000026261812 */ /* 0x000fc800078efcff */
[----:B------:R-:W-:-:S04]  /*ac2d0*/  LOP3.LUT R38, R38, 0xfffbffff, RZ, 0xc0, !PT ;  /* 0xfffbffff26267812 */ /* 0x000fc800078ec0ff */
[----:B------:R-:W-:Y:S02]  /*ac2e0*/  @P0 LOP3.LUT R38, R38, 0x40000, RZ, 0xfc, !PT ;  /* 0x0004000026260812 */ /* 0x000fe400078efcff */
[----:B------:R-:W-:Y:S01]  /*ac2f0*/  ISETP.GE.AND P0, PT, R26, UR12, PT ;  /* 0x0000000c1a007c0c */ /* 0x000fe2000bf06270 */
[----:B------:R-:W-:Y:S01]  /*ac300*/  ULDC UR12, c[0x0][0x228] ;  /* 0x00008a00000c7ab9 */ /* 0x000fe20000000800 */
[----:B------:R-:W4:Y:S02]  /*ac310*/  LDL.LU R26, [R1+0x2da8] ;  /* 0x002da800011a7983 */ /* 0x000f240000300800 */
[----:B------:R-:W-:Y:S02]  /*ac320*/  ISETP.LT.AND P1, PT, R40, UR6, !P0 ;  /* 0x0000000628007c0c */ /* 0x000fe4000c721270 */
[----:B------:R-:W-:Y:S02]  /*ac330*/  ISETP.LT.AND P0, PT, R41, UR4, !P0 ;  /* 0x0000000429007c0c */ /* 0x000fe4000c701270 */
[----:B------:R-:W-:Y:S01]  /*ac340*/  LOP3.LUT R38, R38, 0xfffdffff, RZ, 0xc0, !PT ;  /* 0xfffdffff26267812 */ /* 0x000fe200078ec0ff */
[----:B------:R-:W-:Y:S01]  /*ac350*/  ULDC UR6, c[0x0][0x228] ;  /* 0x00008a0000067ab9 */ /* 0x000fe20000000800 */
[----:B------:R-:W-:-:S07]  /*ac360*/  ULDC UR4, c[0x0][0x228] ;  /* 0x00008a0000047ab9 */ /* 0x000fce0000000800 */
[----:B------:R-:W-:-:S04]  /*ac370*/  @P1 LOP3.LUT R38, R38, 0x20000, RZ, 0xfc, !PT ;  /* 0x0002000026261812 */ /* 0x000fc800078efcff */
[----:B------:R-:W-:-:S04]  /*ac380*/  LOP3.LUT R38, R38, 0xfffeffff, RZ, 0xc0, !PT ;  /* 0xfffeffff26267812 */ /* 0x000fc800078ec0ff */
[----:B------:R-:W-:-:S04]  /*ac390*/  @P0 LOP3.LUT R38, R38, 0x10000, RZ, 0xfc, !PT ;  /* 0x0001000026260812 */ /* 0x000fc800078efcff */
[----:B------:R-:W-:Y:S02]  /*ac3a0*/  LOP3.LUT R38, R38, 0xffff7fff, RZ, 0xc0, !PT ;  /* 0xffff7fff26267812 */ /* 0x000fe400078ec0ff */
[----:B--2---:R-:W-:Y:S01]  /*ac3b0*/  R2UR UR18, R27 ;  /* 0x000000001b1272ca */ /* 0x004fe200000e0000 */
[----:B------:R-:W-:-:S05]  /*ac3c0*/  VIADD R27, R0, 0xf3 ;  /* 0x000000f3001b7836 */ /* 0x000fca0000000000 */
[----:B------:R-:W-:Y:S01]  /*ac3d0*/  ISETP.GE.AND P0, PT, R27, UR16, PT ;  /* 0x000000101b007c0c */ /* 0x000fe2000bf06270 */
[----:B------:R-:W-:Y:S01]  /*ac3e0*/  ULDC UR16, c[0x0][0x228] ;  /* 0x00008a0000107ab9 */ /* 0x000fe20000000800 */
[----:B------:R-:W2:Y:S02]  /*ac3f0*/  LDL.LU R27, [R1+0x2da0] ;  /* 0x002da000011b7983 */ /* 0x000ea40000300800 */
[----:B------:R-:W-:Y:S02]  /*ac400*/  ISETP.LT.AND P1, PT, R40, UR8, !P0 ;  /* 0x0000000828007c0c */ /* 0x000fe4000c721270 */
[----:B------:R-:W-:Y:S02]  /*ac410*/  ISETP.LT.AND P0, PT, R41, UR6, !P0 ;  /* 0x0000000629007c0c */ /* 0x000fe4000c701270 */
[----:B---3--:R-:W-:Y:S01]  /*ac420*/  R2UR UR20, R25 ;  /* 0x00000000191472ca */ /* 0x008fe200000e0000 */
[----:B------:R-:W-:Y:S01]  /*ac430*/  VIADD R25, R0, 0xf1 ;  /* 0x000000f100197836 */ /* 0x000fe20000000000 */
[----:B------:R-:W-:Y:S01]  /*ac440*/  ULDC UR6, c[0x0][0x228] ;  /* 0x00008a0000067ab9 */ /* 0x000fe20000000800 */
[----:B------:R-:W-:-:S06]  /*ac450*/  ULDC UR8, c[0x0][0x228] ;  /* 0x00008a0000087ab9 */ /* 0x000fcc0000000800 */
[----:B------:R-:W-:-:S04]  /*ac460*/  @P1 LOP3.LUT R38, R38, 0x8000, RZ, 0xfc, !PT ;  /* 0x0000800026261812 */ /* 0x000fc800078efcff */
[----:B------:R-:W-:-:S04]  /*ac470*/  LOP3.LUT R38, R38, 0xffffbfff, RZ, 0xc0, !PT ;  /* 0xffffbfff26267812 */ /* 0x000fc800078ec0ff */
[----:B------:R-:W-:Y:S02]  /*ac480*/  @P0 LOP3.LUT R38, R38, 0x4000, RZ, 0xfc, !PT ;  /* 0x0000400026260812 */ /* 0x000fe400078efcff */
[----:B------:R-:W-:Y:S01]  /*ac490*/  ISETP.GE.AND P0, PT, R25, UR14, PT ;  /* 0x0000000e19007c0c */ /* 0x000fe2000bf06270 */
[----:B------:R-:W-:Y:S01]  /*ac4a0*/  ULDC UR14, c[0x0][0x228] ;  /* 0x00008a00000e7ab9 */ /* 0x000fe20000000800 */
[----:B------:R-:W3:Y:S02]  /*ac4b0*/  LDL.LU R25, [R1+0x2da4] ;  /* 0x002da40001197983 */ /* 0x000ee40000300800 */
[----:B------:R-:W-:Y:S02]  /*ac4c0*/  ISETP.LT.AND P1, PT, R40, UR10, !P0 ;  /* 0x0000000a28007c0c */ /* 0x000fe4000c721270 */
[----:B------:R-:W-:Y:S02]  /*ac4d0*/  ISETP.LT.AND P0, PT, R41, UR4, !P0 ;  /* 0x0000000429007c0c */ /* 0x000fe4000c701270 */
[----:B------:R-:W-:-:S02]  /*ac4e0*/  LOP3.LUT R38, R38, 0xffffdfff, RZ, 0xc0, !PT ;  /* 0xffffdfff26267812 */ /* 0x000fc400078ec0ff */
[----:B----4-:R-:W-:Y:S01]  /*ac4f0*/  R2UR UR22, R26 ;  /* 0x000000001a1672ca */ /* 0x010fe200000e0000 */
[----:B------:R-:W-:Y:S01]  /*ac500*/  VIADD R26, R0, 0xef ;  /* 0x000000ef001a7836 */ /* 0x000fe20000000000 */
[----:B------:R-:W-:Y:S01]  /*ac510*/  ULDC UR4, c[0x0][0x228] ;  /* 0x00008a0000047ab9 */ /* 0x000fe20000000800 */
[----:B------:R-:W-:-:S04]  /*ac520*/  ULDC UR10, c[0x0][0x228] ;  /* 0x00008a00000a7ab9 */ /* 0x000fc80000000800 */
[----:B------:R-:W-:-:S04]  /*ac530*/  @P1 LOP3.LUT R38, R38, 0x2000, RZ, 0xfc, !PT ;  /* 0x0000200026261812 */ /* 0x000fc800078efcff */
[----:B------:R-:W-:-:S04]  /*ac540*/  LOP3.LUT R38, R38, 0xffffefff, RZ, 0xc0, !PT ;  /* 0xffffefff26267812 */ /* 0x000fc800078ec0ff */
[----:B------:R-:W-:Y:S02]  /*ac550*/  @P0 LOP3.LUT R38, R38, 0x1000, RZ, 0xfc, !PT ;  /* 0x0000100026260812 */ /* 0x000fe400078efcff */
[----:B------:R-:W-:Y:S02]  /*ac560*/  ISETP.GE.AND P0, PT, R26, UR18, PT ;  /* 0x000000121a007c0c */ /* 0x000fe4000bf06270 */
[----:B------:R-:W-:Y:S02]  /*ac570*/  LOP3.LUT R38, R38, 0xfffff7ff, RZ, 0xc0, !PT ;  /* 0xfffff7ff26267812 */ /* 0x000fe400078ec0ff */
[----:B------:R-:W-:Y:S02]  /*ac580*/  ISETP.LT.AND P1, PT, R40, UR6, !P0 ;  /* 0x0000000628007c0c */ /* 0x000fe4000c721270 */
[----:B------:R-:W-:Y:S01]  /*ac590*/  ISETP.LT.AND P0, PT, R41, UR8, !P0 ;  /* 0x0000000829007c0c */ /* 0x000fe2000c701270 */
[----:B------:R-:W-:Y:S01]  /*ac5a0*/  VIADD R26, R0, 0xeb ;  /* 0x000000eb001a7836 */ /* 0x000fe20000000000 */
[----:B------:R-:W-:Y:S01]  /*ac5b0*/  ULDC UR18, c[0x0][0x228] ;  /* 0x00008a0000127ab9 */ /* 0x000fe20000000800 */
[----:B------:R-:W-:Y:S01]  /*ac5c0*/  ULDC UR6, c[0x0][0x228] ;  /* 0x00008a0000067ab9 */ /* 0x000fe20000000800 */
[----:B------:R-:W-:-:S07]  /*ac5d0*/  ULDC UR8, c[0x0][0x228] ;  /* 0x00008a0000087ab9 */ /* 0x000fce0000000800 */
[----:B------:R-:W-:-:S04]  /*ac5e0*/  @P1 LOP3.LUT R38, R38, 0x800, RZ, 0xfc, !PT ;  /* 0x0000080026261812 */ /* 0x000fc800078efcff */
[----:B------:R-:W-:-:S04]  /*ac5f0*/  LOP3.LUT R38, R38, 0xfffffbff, RZ, 0xc0, !PT ;  /* 0xfffffbff26267812 */ /* 0x000fc800078ec0ff */
[----:B------:R-:W-:-:S04]  /*ac600*/  @P0 LOP3.LUT R38, R38, 0x400, RZ, 0xfc, !PT ;  /* 0x0000040026260812 */ /* 0x000fc800078efcff */
[----:B------:R-:W-:Y:S02]  /*ac610*/  LOP3.LUT R38, R38, 0xfffffdff, RZ, 0xc0, !PT ;  /* 0xfffffdff26267812 */ /* 0x000fe400078ec0ff */
[----:B--2---:R-:W-:Y:S02]  /*ac620*/  R2UR UR33, R27 ;  /* 0x000000001b2172ca */ /* 0x004fe400000e0000 */
[----:B------:R-:W2:Y:S01]  /*ac630*/  LDL.LU R27, [R1+0x2d94] ;  /* 0x002d9400011b7983 */ /* 0x000ea20000300800 */
[----:B---3--:R-:W-:Y:S01]  /*ac640*/  R2UR UR27, R25 ;  /* 0x00000000191b72ca */ /* 0x008fe200000e0000 */
[----:B------:R-:W-:-:S05]  /*ac650*/  VIADD R25, R0, 0xed ;  /* 0x000000ed00197836 */ /* 0x000fca0000000000 */
[----:B------:R-:W-:Y:S02]  /*ac660*/  ISETP.GE.AND P0, PT, R25, UR20, PT ;  /* 0x0000001419007c0c */ /* 0x000fe4000bf06270 */
[----:B------:R-:W3:Y:S02]  /*ac670*/  LDL.LU R25, [R1+0x2d9c] ;  /* 0x002d9c0001197983 */ /* 0x000ee40000300800 */
[----:B------:R-:W-:Y:S02]  /*ac680*/  ISETP.LT.AND P1, PT, R40, UR12, !P0 ;  /* 0x0000000c28007c0c */ /* 0x000fe4000c721270 */
[----:B------:R-:W-:Y:S01]  /*ac690*/  ISETP.LT.AND P0, PT, R41, UR4, !P0 ;  /* 0x0000000429007c0c */ /* 0x000fe2000c701270 */
[----:B------:R-:W-:Y:S01]  /*ac6a0*/  ULDC UR12, c[0x0][0x228] ;  /* 0x00008a00000c7ab9 */ /* 0x000fe20000000800 */
[----:B------:R-:W-:-:S09]  /*ac6b0*/  ULDC UR4, c[0x0][0x228] ;  /* 0x00008a0000047ab9 */ /* 0x000fd20000000800 */
        /* <DEDUP_REMOVED lines=15> */
[----:B---3--:R-:W-:Y:S01]  /*ac7b0*/  R2UR UR34, R25 ;  /* 0x00000000192272ca */ /* 0x008fe200000e0000 */
[----:B------:R-:W-:-:S05]  /*ac7c0*/  VIADD R25, R0, 0xe9 ;  /* 0x000000e900197836 */ /* 0x000fca0000000000 */
[----:B------:R-:W-:-:S04]  /*ac7d0*/  ISETP.GE.AND P0, PT, R25, UR27, PT ;  /* 0x0000001b19007c0c */ /* 0x000fc8000bf06270 */
[----:B------:R-:W-:Y:S02]  /*ac7e0*/  ISETP.LT.AND P1, PT, R40, UR18, !P0 ;  /* 0x0000001228007c0c */ /* 0x000fe4000c721270 */
[----:B------:R-:W-:Y:S02]  /*ac7f0*/  ISETP.LT.AND P0, PT, R41, UR6, !P0 ;  /* 0x0000000629007c0c */ /* 0x000fe4000c701270 */
[----:B--2---:R-:W-:Y:S02]  /*ac800*/  R2UR UR27, R27 ;  /* 0x000000001b1b72ca */ /* 0x004fe400000e0000 */
[----:B----4-:R-:W-:-:S07]  /*ac810*/  R2UR UR20, R26 ;  /* 0x000000001a1472ca */ /* 0x010fce00000e0000 */
[----:B------:R-:W-:Y:S01]  /*ac820*/  @P1 LOP3.LUT R38, R38, 0x20, RZ, 0xfc, !PT ;  /* 0x0000002026261812 */ /* 0x000fe200078efcff */
[C---:B------:R-:W-:Y:S01]  /*ac830*/  VIADD R26, R0.reuse, 0xe7 ;  /* 0x000000e7001a7836 */ /* 0x040fe20000000000 */
[----:B------:R-:W2:Y:S01]  /*ac840*/  LDL.LU R27, [R1+0x2d88] ;  /* 0x002d8800011b7983 */ /* 0x000ea20000300800 */
[----:B------:R-:W-:Y:S01]  /*ac850*/  VIADD R25, R0, 0xe5 ;  /* 0x000000e500197836 */ /* 0x000fe20000000000 */
[----:B------:R-:W-:Y:S01]  /*ac860*/  LOP3.LUT R38, R38, 0xffffffef, RZ, 0xc0, !PT ;  /* 0xffffffef26267812 */ /* 0x000fe200078ec0ff */
[----:B------:R-:W-:Y:S01]  /*ac870*/  ULDC UR6, c[0x0][0x228] ;  /* 0x00008a0000067ab9 */ /* 0x000fe20000000800 */
[----:B------:R-:W-:Y:S02]  /*ac880*/  ULDC UR18, c[0x0][0x228] ;  /* 0x00008a0000127ab9 */ /* 0x000fe40000000800 */
[----:B------:R-:W-:Y:S02]  /*ac890*/  @P0 LOP3.LUT R38, R38, 0x10, RZ, 0xfc, !PT ;  /* 0x0000001026260812 */ /* 0x000fe400078efcff */
[----:B------:R-:W-:Y:S01]  /*ac8a0*/  ISETP.GE.AND P0, PT, R26, UR33, PT ;  /* 0x000000211a007c0c */ /* 0x000fe2000bf06270 */
[----:B------:R-:W-:Y:S01]  /*ac8b0*/  ULDC UR33, c[0x0][0x228] ;  /* 0x00008a0000217ab9 */ /* 0x000fe20000000800 */
[----:B------:R-:W3:Y:S02]  /*ac8c0*/  LDL.LU R26, [R1+0x2d90] ;  /* 0x002d9000011a7983 */ /* 0x000ee40000300800 */
[----:B------:R-:W-:-:S02]  /*ac8d0*/  ISETP.LT.AND P1, PT, R40, UR8, !P0 ;  /* 0x0000000828007c0c */ /* 0x000fc4000c721270 */
[----:B------:R-:W-:Y:S02]  /*ac8e0*/  ISETP.LT.AND P0, PT, R41, UR12, !P0 ;  /* 0x0000000c29007c0c */ /* 0x000fe4000c701270 */
[----:B------:R-:W-:Y:S01]  /*ac8f0*/  LOP3.LUT R38, R38, 0xfffffff7, RZ, 0xc0, !PT ;  /* 0xfffffff726267812 */ /* 0x000fe200078ec0ff */
[----:B------:R-:W-:Y:S01]  /*ac900*/  ULDC UR12, c[0x0][0x228] ;  /* 0x00008a00000c7ab9 */ /* 0x000fe20000000800 */
[----:B------:R-:W-:-:S07]  /*ac910*/  ULDC UR8, c[0x0][0x228] ;  /* 0x00008a0000087ab9 */ /* 0x000fce0000000800 */
[----:B------:R-:W-:-:S04]  /*ac920*/  @P1 LOP3.LUT R38, R38, 0x8, RZ, 0xfc, !PT ;  /* 0x0000000826261812 */ /* 0x000fc800078efcff */
[----:B------:R-:W-:-:S04]  /*ac930*/  LOP3.LUT R38, R38, 0xfffffffb, RZ, 0xc0, !PT ;  /* 0xfffffffb26267812 */ /* 0x000fc800078ec0ff */
[----:B------:R-:W-:Y:S02]  /*ac940*/  @P0 LOP3.LUT R38, R38, 0x4, RZ, 0xfc, !PT ;  /* 0x0000000426260812 */ /* 0x000fe400078efcff */
[----:B------:R-:W-:Y:S02]  /*ac950*/  ISETP.GE.AND P0, PT, R25, UR34, PT ;  /* 0x0000002219007c0c */ /* 0x000fe4000bf06270 */
[----:B------:R-:W-:Y:S02]  /*ac960*/  R2UR UR34, R46 ;  /* 0x000000002e2272ca */ /* 0x000fe400000e0000 */
[----:B------:R-:W4:Y:S01]  /*ac970*/  LDL.LU R46, [R1+0x3104] ;  /* 0x00310400012e7983 */ /* 0x000f220000300800 */
[----:B------:R-:W-:Y:S02]  /*ac980*/  ISETP.LT.AND P1, PT, R40, UR10, !P0 ;  /* 0x0000000a28007c0c */ /* 0x000fe4000c721270 */
[----:B------:R-:W-:Y:S02]  /*ac990*/  ISETP.LT.AND P0, PT, R41, UR4, !P0 ;  /* 0x0000000429007c0c */ /* 0x000fe4000c701270 */
[----:B------:R-:W-:Y:S01]  /*ac9a0*/  LOP3.LUT R38, R38, 0xfffffffd, RZ, 0xc0, !PT ;  /* 0xfffffffd26267812 */ /* 0x000fe200078ec0ff */
[----:B------:R-:W-:Y:S01]  /*ac9b0*/  VIADD R25, R0, 0xe1 ;  /* 0x000000e100197836 */ /* 0x000fe20000000000 */
[----:B------:R-:W-:Y:S01]  /*ac9c0*/  R2UR UR36, R42 ;  /* 0x000000002a2472ca */ /* 0x000fe200000e0000 */
[----:B------:R-:W-:Y:S01]  /*ac9d0*/  ULDC UR4, c[0x0][0x228] ;  /* 0x00008a0000047ab9 */ /* 0x000fe20000000800 */
[----:B------:R-:W-:-:S05]  /*ac9e0*/  ULDC UR10, c[0x0][0x228] ;  /* 0x00008a00000a7ab9 */ /* 0x000fca0000000800 */
[----:B------:R-:W-:-:S04]  /*ac9f0*/  @P1 LOP3.LUT R38, R38, 0x2, RZ, 0xfc, !PT ;  /* 0x0000000226261812 */ /* 0x000fc800078efcff */
[----:B------:R-:W-:-:S04]  /*aca00*/  LOP3.LUT R38, R38, 0xfffffffe, RZ, 0xc0, !PT ;  /* 0xfffffffe26267812 */ /* 0x000fc800078ec0ff */
[----:B------:R-:W-:Y:S02]  /*aca10*/  @P0 LOP3.LUT R38, R38, 0x1, RZ, 0xfc, !PT ;  /* 0x0000000126260812 */ /* 0x000fe400078efcff */
[----:B------:R-:W-:-:S03]  /*aca20*/  R2UR UR40, R50 ;  /* 0x00000000322872ca */ /* 0x000fc600000e0000 */
[----:B------:R0:W-:Y:S04]  /*aca30*/  STL [R1+0x30a8], R38 ;  /* 0x0030a82601007387 */ /* 0x0001e80000100800 */
[----:B------:R-:W2:Y:S04]  /*aca40*/  LDL.LU R42, [R1+0x3100] ;  /* 0x00310000012a7983 */ /* 0x000ea80000300800 */
[----:B------:R-:W2:Y:S01]  /*aca50*/  LDL.LU R50, [R1+0x30fc] ;  /* 0x0030fc0001327983 */ /* 0x000ea20000300800 */
[----:B------:R-:W-:Y:S02]  /*aca60*/  R2UR UR60, R47 ;  /* 0x000000002f3c72ca */ /* 0x000fe400000e0000 */
[----:B---3--:R-:W-:Y:S01]  /*aca70*/  R2UR UR39, R26 ;  /* 0x000000001a2772ca */ /* 0x008fe200000e0000 */
[----:B------:R-:W-:-:S05]  /*aca80*/  VIADD R26, R0, 0xe3 ;  /* 0x000000e3001a7836 */ /* 0x000fca0000000000 */
[----:B------:R-:W-:Y:S02]  /*aca90*/  ISETP.GE.AND P0, PT, R26, UR20, PT ;  /* 0x000000141a007c0c */ /* 0x000fe4000bf06270 */
[----:B----4-:R-:W-:Y:S02]  /*acaa0*/  LOP3.LUT R46, R46, 0x7fffffff, RZ, 0xc0, !PT ;  /* 0x7fffffff2e2e7812 */ /* 0x010fe400078ec0ff */
[----:B------:R-:W-:Y:S02]  /*acab0*/  ISETP.LT.AND P1, PT, R40, UR14, !P0 ;  /* 0x0000000e28007c0c */ /* 0x000fe4000c721270 */
[----:B------:R-:W-:Y:S01]  /*acac0*/  ISETP.LT.AND P0, PT, R41, UR16, !P0 ;  /* 0x0000001029007c0c */ /* 0x000fe2000c701270 */
[----:B------:R-:W-:Y:S01]  /*acad0*/  VIADD R26, R0, 0xdf ;  /* 0x000000df001a7836 */ /* 0x000fe20000000000 */
[----:B--2---:R-:W-:Y:S01]  /*acae0*/  R2UR UR45, R27 ;  /* 0x000000001b2d72ca */ /* 0x004fe200000e0000 */
[----:B------:R-:W-:Y:S01]  /*acaf0*/  ULDC UR20, c[0x0][0x228] ;  /* 0x00008a0000147ab9 */ /* 0x000fe20000000800 */
[----:B------:R-:W-:Y:S01]  /*acb00*/  ULDC UR14, c[0x0][0x228] ;  /* 0x00008a00000e7ab9 */ /* 0x000fe20000000800 */
[----:B------:R-:W-:-:S06]  /*acb10*/  ULDC UR16, c[0x0][0x228] ;  /* 0x00008a0000107ab9 */ /* 0x000fcc0000000800 */
        /* <DEDUP_REMOVED lines=19> */
[----:B------:R-:W-:Y:S01]  /*acc50*/  R2UR UR39, R54 ;  /* 0x00000000362772ca */ /* 0x000fe200000e0000 */
[----:B------:R-:W-:Y:S01]  /*acc60*/  ULDC UR28, c[0x0][0x228] ;  /* 0x00008a00001c7ab9 */ /* 0x000fe20000000800 */
[----:B------:R-:W2:Y:S01]  /*acc70*/  LDL.LU R54, [R1+0x30f8] ;  /* 0x0030f80001367983 */ /* 0x000ea20000300800 */
[----:B------:R-:W-:-:S04]  /*acc80*/  ULDC UR30, c[0x0][0x228] ;  /* 0x00008a00001e7ab9 */ /* 0x000fc80000000800 */
        /* <DEDUP_REMOVED lines=10> */
[----:B------:R-:W3:Y:S01]  /*acd30*/  LDL.LU R53, [R1+0x30f4] ;  /* 0x0030f40001357983 */ /* 0x000ee20000300800 */
        /* <DEDUP_REMOVED lines=22> */
[----:B------:R-:W4:Y:S04]  /*acea0*/  LDL.LU R52, [R1+0x30f0] ;  /* 0x0030f00001347983 */ /* 0x000f280000300800 */
[----:B------:R-:W2:Y:S01]  /*aceb0*/  LDL.LU R51, [R1+0x30ec] ;  /* 0x0030ec0001337983 */ /* 0x000ea20000300800 */
[----:B------:R-:W-:Y:S01]  /*acec0*/  ULDC UR4, c[0x0][0x228] ;  /* 0x00008a0000047ab9 */ /* 0x000fe20000000800 */
        /* <DEDUP_REMOVED lines=14> */
[----:B------:R-:W-:Y:S02]  /*acfb0*/  ISETP.GE.AND P0, PT, R25, UR39, PT ;  /* 0x0000002719007c0c */ /* 0x000fe4000bf06270 */
[----:B------:R-:W-:Y:S02]  /*acfc0*/  LOP3.LUT R46, R46, 0xfffdffff, RZ, 0xc0, !PT ;  /* 0xfffdffff2e2e7812 */ /* 0x000fe400078ec0ff */
[----:B------:R-:W-:Y:S02]  /*acfd0*/  ISETP.LT.AND P1, PT, R40, UR16, !P0 ;  /* 0x0000001028007c0c */ /* 0x000fe4000c721270 */
[----:B------:R-:W-:Y:S02]  /*acfe0*/  ISETP.LT.AND P0, PT, R41, UR27, !P0 ;  /* 0x0000001b29007c0c */ /* 0x000fe4000c701270 */
[----:B------:R-:W-:Y:S01]  /*acff0*/  R2UR UR16, R49 ;  /* 0x00000000311072ca */ /* 0x000fe200000e0000 */
[----:B------:R-:W-:Y:S01]  /*ad000*/  VIADD R25, R0, 0xd1 ;  /* 0x000000d100197836 */ /* 0x000fe20000000000 */
[----:B------:R-:W3:Y:S01]  /*ad010*/  LDL.LU R49, [R1+0x30e8] ;  /* 0x0030e80001317983 */ /* 0x000ee20000300800 */
[----:B------:R-:W-:Y:S01]  /*ad020*/  ULDC UR27, c[0x0][0x228] ;  /* 0x00008a00001b7ab9 */ /* 0x000fe20000000800 */
[----:B------:R-:W-:-:S05]  /*ad030*/  ULDC UR39, c[0x0][0x228] ;  /* 0x00008a0000277ab9 */ /* 0x000fca0000000800 */
        /* <DEDUP_REMOVED lines=9> */
[----:B------:R-:W4:Y:S04]  /*ad0d0*/  LDL.LU R48, [R1+0x30e4] ;  /* 0x0030e40001307983 */ /* 0x000f280000300800 */
[----:B------:R-:W2:Y:S01]  /*ad0e0*/  LDL.LU R47, [R1+0x30e0] ;  /* 0x0030e000012f7983 */ /* 0x000ea20000300800 */
[----:B------:R-:W-:Y:S01]  /*ad0f0*/  ULDC UR34, c[0x0][0x228] ;  /* 0x00008a0000227ab9 */ /* 0x000fe20000000800 */
        /* <DEDUP_REMOVED lines=31> */
[----:B------:R-:W-:-:S09]  /*ad2f0*/  ULDC UR22, c[0x0][0x228] ;  /* 0x00008a0000167ab9 */ /* 0x000fd20000000800 */
[----:B------:R-:W-:-:S04]  /*ad300*/  @P1 LOP3.LUT R46, R46, 0x200, RZ, 0xfc, !PT ;  /* 0x000002002e2e1812 */ /* 0x000fc800078efcff */
[----:B------:R-:W-:-:S04]  /*ad310*/  LOP3.LUT R46, R46, 0xfffffeff, RZ, 0xc0, !PT ;  /* 0xfffffeff2e2e7812 */ /* 0x000fc800078ec0ff */
[----:B------:R-:W-:Y:S02]  /*ad320*/  @P0 LOP3.LUT R46, R46, 0x100, RZ, 0xfc, !PT ;  /* 0x000001002e2e0812 */ /* 0x000fe400078efcff */
[----:B------:R-:W-:Y:S02]  /*ad330*/  ISETP.GE.AND P0, PT, R26, UR16, PT ;  /* 0x000000101a007c0c */ /* 0x000fe4000bf06270 */
[----:B------:R-:W-:Y:S02]  /*ad340*/  R2UR UR52, R43 ;  /* 0x000000002b3472ca */ /* 0x000fe400000e0000 */
[----:B------:R-:W-:Y:S02]  /*ad350*/  LOP3.LUT R46, R46, 0xffffff7f, RZ, 0xc0, !PT ;  /* 0xffffff7f2e2e7812 */ /* 0x000fe400078ec0ff */
[----:B------:R-:W-:Y:S02]  /*ad360*/  ISETP.LT.AND P1, PT, R40, UR51, !P0 ;  /* 0x0000003328007c0c */ /* 0x000fe4000c721270 */
[----:B------:R-:W-:-:S02]  /*ad370*/  ISETP.LT.AND P0, PT, R41, UR18, !P0 ;  /* 0x0000001229007c0c */ /* 0x000fc4000c701270 */
[----:B------:R-:W-:Y:S01]  /*ad380*/  R2UR UR54, R44 ;  /* 0x000000002c3672ca */ /* 0x000fe200000e0000 */
[----:B------:R-:W-:Y:S01]  /*ad390*/  VIADD R26, R0, 0xc7 ;  /* 0x000000c7001a7836 */ /* 0x000fe20000000000 */
[----:B------:R-:W-:Y:S01]  /*ad3a0*/  ULDC UR16, c[0x0][0x228] ;  /* 0x00008a0000107ab9 */ /* 0x000fe20000000800 */
[----:B------:R-:W-:Y:S01]  /*ad3b0*/  ULDC UR18, c[0x0][0x228] ;  /* 0x00008a0000127ab9 */ /* 0x000fe20000000800 */
[----:B------:R-:W-:Y:S01]  /*ad3c0*/  ULDC UR51, c[0x0][0x228] ;  /* 0x00008a0000337ab9 */ /* 0x000fe20000000800 */
[----:B------:R-:W-:Y:S01]  /*ad3d0*/  LOP3.LUT R50, R50, 0x7fffffff, RZ, 0xc0, !PT ;  /* 0x7fffffff32327812 */ /* 0x000fe200078ec0ff */
[----:B------:R-:W3:Y:S04]  /*ad3e0*/  LDL.LU R44, [R1+0x30dc] ;  /* 0x0030dc00012c7983 */ /* 0x000ee80000300800 */
[----:B------:R-:W3:Y:S04]  /*ad3f0*/  LDL.LU R43, [R1+0x30d8] ;  /* 0x0030d800012b7983 */ /* 0x000ee80000300800 */
[----:B0-----:R-:W3:Y:S04]  /*ad400*/  LDL.LU R38, [R1+0x3004] ;  /* 0x0030040001267983 */ /* 0x001ee80000300800 */
[----:B------:R-:W3:Y:S01]  /*ad410*/  LDL.LU R27, [R1+0x3008] ;  /* 0x00300800011b7983 */ /* 0x000ee20000300800 */
        /* <DEDUP_REMOVED lines=34> */
[----:B------:R-:W-:-:S04]  /*ad640*/  ISETP.GE.AND P0, PT, R26, UR25, PT ;  /* 0x000000191a007c0c */ /* 0x000fc8000bf06270 */
[----:B------:R-:W-:Y:S02]  /*ad650*/  ISETP.LT.AND P1, PT, R40, UR4, !P0 ;  /* 0x0000000428007c0c */ /* 0x000fe4000c721270 */
[----:B------:R-:W-:Y:S01]  /*ad660*/  ISETP.LT.AND P0, PT, R41, UR27, !P0 ;  /* 0x0000001b29007c0c */ /* 0x000fe2000c701270 */
[----:B------:R-:W-:Y:S01]  /*ad670*/  VIADD R26, R0, 0xbf ;  /* 0x000000bf001a7836 */ /* 0x000fe20000000000 */
[----:B------:R-:W-:Y:S01]  /*ad680*/  ULDC UR27, c[0x0][0x228] ;  /* 0x00008a00001b7ab9 */ /* 0x000fe20000000800 */
[----:B--2---:R-:W-:-:S08]  /*ad690*/  LOP3.LUT R47, R47, 0x7fffffff, RZ, 0xc0, !PT ;  /* 0x7fffffff2f2f7812 */ /* 0x004fd000078ec0ff */
        /* <DEDUP_REMOVED lines=8> */
[----:B----4-:R-:W-:Y:S01]  /*ad720*/  LOP3.LUT R48, R48, 0x7fffffff, RZ, 0xc0, !PT ;  /* 0x7fffffff30307812 */ /* 0x010fe200078ec0ff */
[----:B------:R-:W-:-:S06]  /*ad730*/  ULDC UR20, c[0x0][0x228] ;  /* 0x00008a0000147ab9 */ /* 0x000fcc0000000800 */
[----:B------:R-:W-:-:S04]  /*ad740*/  @P1 LOP3.LUT R47, R47, 0x20000000, RZ, 0xfc, !PT ;  /* 0x200000002f2f1812 */ /* 0x000fc800078efcff */
[----:B------:R-:W-:-:S04]  /*ad750*/  LOP3.LUT R47, R47, 0xefffffff, RZ, 0xc0, !PT ;  /* 0xefffffff2f2f7812 */ /* 0x000fc800078ec0ff */
[----:B------:R-:W-:Y:S02]  /*ad760*/  @P0 LOP3.LUT R47, R47, 0x10000000, RZ, 0xfc, !PT ;  /* 0x100000002f2f0812 */ /* 0x000fe400078efcff */
[----:B------:R-:W-:Y:S02]  /*ad770*/  ISETP.GE.AND P0, PT, R26, UR15, PT ;  /* 0x0000000f1a007c0c */ /* 0x000fe4000bf06270 */
[----:B------:R-:W-:Y:S02]  /*ad780*/  LOP3.LUT R47, R47, 0xf7ffffff, RZ, 0xc0, !PT ;  /* 0xf7ffffff2f2f7812 */ /* 0x000fe400078ec0ff */
[----:B------:R-:W-:Y:S02]  /*ad790*/  ISETP.LT.AND P2, PT, R40, UR33, !P0 ;  /* 0x0000002128007c0c */ /* 0x000fe4000c741270 */
[----:B------:R-:W-:Y:S02]  /*ad7a0*/  ISETP.LT.AND P1, PT, R41, UR34, !P0 ;  /* 0x0000002229007c0c */ /* 0x000fe4000c721270 */
[----:B------:R-:W-:Y:S01]  /*ad7b0*/  ISETP.GE.AND P0, PT, R25, UR5, PT ;  /* 0x0000000519007c0c */ /* 0x000fe2000bf06270 */
[----:B------:R-:W-:Y:S01]  /*ad7c0*/  VIADD R26, R0, 0xbb ;  /* 0x000000bb001a7836 */ /* 0x000fe20000000000 */
[----:B------:R-:W-:Y:S01]  /*ad7d0*/  ULDC.64 UR14, c[0x0][0x228] ;  /* 0x00008a00000e7ab9 */ /* 0x000fe20000000a00 */
[----:B---3--:R-:W-:Y:S01]  /*ad7e0*/  LOP3.LUT R49, R49, 0x7fffffff, RZ, 0xc0, !PT ;  /* 0x7fffffff31317812 */ /* 0x008fe200078ec0ff */
[----:B------:R-:W-:-:S05]  /*ad7f0*/  ULDC UR33, c[0x0][0x228] ;  /* 0x00008a0000217ab9 */ /* 0x000fca0000000800 */
[----:B------:R-:W-:Y:S02]  /*ad800*/  @P2 LOP3.LUT R47, R47, 0x8000000, RZ, 0xfc, !PT ;  /* 0x080000002f2f2812 */ /* 0x000fe400078efcff */
[----:B------:R-:W-:Y:S01]  /*ad810*/  ISETP.LT.AND P2, PT, R40, UR6, !P0 ;  /* 0x0000000628007c0c */ /* 0x000fe2000c741270 */
[----:B------:R-:W-:Y:S01]  /*ad820*/  VIADD R25, R0, 0xb9 ;  /* 0x000000b900197836 */ /* 0x000fe20000000000 */
[----:B------:R-:W-:Y:S01]  /*ad830*/  ULDC.64 UR4, c[0x0][0x228] ;  /* 0x00008a0000047ab9 */ /* 0x000fe20000000a00 */
[----:B------:R-:W-:Y:S01]  /*ad840*/  LOP3.LUT R47, R47, 0xfbffffff, RZ, 0xc0, !PT ;  /* 0xfbffffff2f2f7812 */ /* 0x000fe200078ec0ff */
[----:B------:R-:W-:-:S03]  /*ad850*/  ULDC UR34, c[0x0][0x228] ;  /* 0x00008a0000227ab9 */ /* 0x000fc60000000800 */
[----:B------:R-:W-:Y:S02]  /*ad860*/  @P1 LOP3.LUT R47, R47, 0x4000000, RZ, 0xfc, !PT ;  /* 0x040000002f2f1812 */ /* 0x000fe400078efcff */
[----:B------:R-:W-:Y:S02]  /*ad870*/  ISETP.LT.AND P1, PT, R41, UR40, !P0 ;  /* 0x0000002829007c0c */ /* 0x000fe4000c721270 */
[----:B------:R-:W-:Y:S02]  /*ad880*/  LOP3.LUT R47, R47, 0xfdffffff, RZ, 0xc0, !PT ;  /* 0xfdffffff2f2f7812 */ /* 0x000fe400078ec0ff */
[----:B------:R-:W-:Y:S01]  /*ad890*/  ISETP.GE.AND P0, PT, R26, UR7, PT ;  /* 0x000000071a007c0c */ /* 0x000fe2000bf06270 */
[----:B------:R-:W-:Y:S01]  /*ad8a0*/  ULDC UR40, c[0x0][0x228] ;  /* 0x00008a0000287ab9 */ /* 0x000fe20000000800 */
        /* <DEDUP_REMOVED lines=8> */
[----:B------:R-:W-:Y:S01]  /*ad930*/  LOP3.LUT R47, R47, 0xff7fffff, RZ, 0xc0, !PT ;  /* 0xff7fffff2f2f7812 */ /* 0x000fe200078ec0ff */
[----:B------:R-:W-:-:S03]  /*ad940*/  ULDC UR36, c[0x0][0x228] ;  /* 0x00008a0000247ab9 */ /* 0x000fc60000000800 */
[----:B------:R-:W-:Y:S02]  /*ad950*/  @P2 LOP3.LUT R47, R47, 0x800000, RZ, 0xfc, !PT ;  /* 0x008000002f2f2812 */ /* 0x000fe400078efcff */
[----:B------:R-:W-:Y:S02]  /*ad960*/  ISETP.GE.AND P0, PT, R25, UR9, PT ;  /* 0x0000000919007c0c */ /* 0x000fe4000bf06270 */
[----:B------:R-:W-:Y:S01]  /*ad970*/  LOP3.LUT R47, R47, 0xffbfffff, RZ, 0xc0, !PT ;  /* 0xffbfffff2f2f7812 */ /* 0x000fe200078ec0ff */
[----:B------:R-:W-:Y:S01]  /*ad980*/  VIADD R25, R0, 0xb7 ;  /* 0x000000b700197836 */ /* 0x000fe20000000000 */
[----:B------:R-:W-:Y:S02]  /*ad990*/  ULDC.64 UR8, c[0x0][0x228] ;  /* 0x00008a0000087ab9 */ /* 0x000fe40000000a00 */
[----:B------:R-:W-:Y:S02]  /*ad9a0*/  @P1 LOP3.LUT R47, R47, 0x400000, RZ, 0xfc, !PT ;  /* 0x004000002f2f1812 */ /* 0x000fe400078efcff */
[----:B------:R-:W-:-:S02]  /*ad9b0*/  ISETP.LT.AND P1, PT, R40, UR46, !P0 ;  /* 0x0000002e28007c0c */ /* 0x000fc4000c721270 */
[----:B------:R-:W-:Y:S01]  /*ad9c0*/  ISETP.LT.AND P0, PT, R41, UR45, !P0 ;  /* 0x0000002d29007c0c */ /* 0x000fe2000c701270 */
[----:B------:R-:W-:Y:S01]  /*ad9d0*/  ULDC UR45, c[0x0][0x228] ;  /* 0x00008a00002d7ab9 */ /* 0x000fe20000000800 */
[----:B------:R-:W-:Y:S01]  /*ad9e0*/  LOP3.LUT R47, R47, 0xffdfffff, RZ, 0xc0, !PT ;  /* 0xffdfffff2f2f7812 */ /* 0x000fe200078ec0ff */
[----:B------:R-:W-:-:S08]  /*ad9f0*/  ULDC UR46, c[0x0][0x228] ;  /* 0x00008a00002e7ab9 */ /* 0x000fd00000000800 */
[----:B------:R-:W-:-:S04]  /*ada00*/  @P1 LOP3.LUT R47, R47, 0x200000, RZ, 0xfc, !PT ;  /* 0x002000002f2f1812 */ /* 0x000fc800078efcff */
[----:B------:R-:W-:-:S04]  /*ada10*/  LOP3.LUT R47, R47, 0xffefffff, RZ, 0xc0, !PT ;  /* 0xffefffff2f2f7812 */ /* 0x000fc800078ec0ff */
[----:B------:R-:W-:Y:S02]  /*ada20*/  @P0 LOP3.LUT R47, R47, 0x100000, RZ, 0xfc, !PT ;  /* 0x001000002f2f0812 */ /* 0x000fe400078efcff */
[----:B------:R-:W-:Y:S02]  /*ada30*/  ISETP.GE.AND P0, PT, R26, UR19, PT ;  /* 0x000000131a007c0c */ /* 0x000fe4000bf06270 */
[----:B------:R-:W-:Y:S02]  /*ada40*/  LOP3.LUT R47, R47, 0xfff7ffff, RZ, 0xc0, !PT ;  /* 0xfff7ffff2f2f7812 */ /* 0x000fe400078ec0ff */
[----:B------:R-:W-:Y:S02]  /*ada50*/  ISETP.LT.AND P1, PT, R40, UR4, !P0 ;  /* 0x0000000428007c0c */ /* 0x000fe4000c721270 */
[----:B------:R-:W-:Y:S01]  /*ada60*/  ISETP.LT.AND P0, PT, R41, UR42, !P0 ;  /* 0x0000002a29007c0c */ /* 0x000fe2000c701270 */
[C---:B------:R-:W-:Y:S01]  /*ada70*/  VIADD R26, R0.reuse, 0xb6 ;  /* 0x000000b6001a7836 */ /* 0x040fe20000000000 */
[----:B------:R-:W-:Y:S01]  /*ada80*/  ULDC UR42, c[0x0][0x228] ;  /* 0x00008a00002a7ab9 */ /* 0x000fe20000000800 */
[----:B------:R-:W-:Y:S01]  /*ada90*/  VIADD R35, R0, 0x84 ;  /* 0x0000008400237836 */ /* 0x000fe20000000000 */
        /* <DEDUP_REMOVED lines=8> */
[C---:B------:R-:W-:Y:S02]  /*adb20*/  VIADD R25, R0.reuse, 0xb5 ;  /* 0x000000b500197836 */ /* 0x040fe40000000000 */
[C---:B------:R-:W-:Y:S02]  /*adb30*/  VIADD R45, R0.reuse, 0x83 ;  /* 0x00000083002d7836 */ /* 0x040fe40000000000 */
[----:B------:R-:W-:Y:S01]  /*adb40*/  VIADD R55, R0, 0x82 ;  /* 0x0000008200377836 */ /* 0x000fe20000000000 */
[----:B------:R-:W-:-:S03]  /*adb50*/  ULDC UR30, c[0x0][0x228] ;  /* 0x00008a00001e7ab9 */ /* 0x000fc60000000800 */
[----:B------:R-:W-:-:S04]  /*adb60*/  @P1 LOP3.LUT R47, R47, 0x20000, RZ, 0xfc, !PT ;  /* 0x000200002f2f1812 */ /* 0x000fc800078efcff */
[----:B------:R-:W-:-:S04]  /*adb70*/  LOP3.LUT R47, R47, 0xfffeffff, RZ, 0xc0, !PT ;  /* 0xfffeffff2f2f7812 */ /* 0x000fc800078ec0ff */
[----:B------:R-:W-:Y:S02]  /*adb80*/  @P0 LOP3.LUT R47, R47, 0x10000, RZ, 0xfc, !PT ;  /* 0x000100002f2f0812 */ /* 0x000fe400078efcff */
[----:B------:R-:W-:-:S04]  /*adb90*/  ISETP.GE.AND P0, PT, R26, UR13, PT ;  /* 0x0000000d1a007c0c */ /* 0x000fc8000bf06270 */
[----:B------:R-:W-:Y:S02]  /*adba0*/  ISETP.LT.AND P1, PT, R40, UR8, !P0 ;  /* 0x0000000828007c0c */ /* 0x000fe4000c721270 */
[----:B------:R-:W-:Y:S02]  /*adbb0*/  ISETP.LT.AND P0, PT, R41, UR12, !P0 ;  /* 0x0000000c29007c0c */ /* 0x000fe4000c701270 */
[----:B------:R-:W-:Y:S01]  /*adbc0*/  LOP3.LUT R47, R47, 0xffff7fff, RZ, 0xc0, !PT ;  /* 0xffff7fff2f2f7812 */ /* 0x000fe200078ec0ff */
[----:B------:R-:W-:-:S08]  /*adbd0*/  ULDC.64 UR12, c[0x0][0x228] ;  /* 0x00008a00000c7ab9 */ /* 0x000fd00000000a00 */
[----:B------:R-:W-:-:S04]  /*adbe0*/  @P1 LOP3.LUT R47, R47, 0x8000, RZ, 0xfc, !PT ;  /* 0x000080002f2f1812 */ /* 0x000fc800078efcff */
[----:B------:R-:W-:-:S04]  /*adbf0*/  LOP3.LUT R47, R47, 0xffffbfff, RZ, 0xc0, !PT ;  /* 0xffffbfff2f2f7812 */ /* 0x000fc800078ec0ff */
[----:B------:R-:W-:Y:S02]  /*adc00*/  @P0 LOP3.LUT R47, R47, 0x4000, RZ, 0xfc, !PT ;  /* 0x000040002f2f0812 */ /* 0x000fe400078efcff */
[----:B------:R-:W-:Y:S01]  /*adc10*/  ISETP.GE.AND P0, PT, R25, UR11, PT ;  /* 0x0000000b19007c0c */ /* 0x000fe2000bf06270 */
[----:B------:R-:W-:Y:S01]  /*adc20*/  VIADD R26, R0, 0xb4 ;  /* 0x000000b4001a7836 */ /* 0x000fe20000000000 */
[----:B------:R-:W-:Y:S02]  /*adc30*/  ULDC.64 UR10, c[0x0][0x228] ;  /* 0x00008a00000a7ab9 */ /* 0x000fe40000000a00 */
[----:B------:R-:W-:Y:S02]  /*adc40*/  ISETP.LT.AND P1, PT, R40, UR12, !P0 ;  /* 0x0000000c28007c0c */ /* 0x000fe4000c721270 */
[----:B------:R-:W-:Y:S02]  /*adc50*/  ISETP.LT.AND P0, PT, R41, UR28, !P0 ;  /* 0x0000001c29007c0c */ /* 0x000fe4000c701270 */
[----:B------:R-:W-:Y:S01]  /*adc60*/  LOP3.LUT R47, R47, 0xffffdfff, RZ, 0xc0, !PT ;  /* 0xffffdfff2f2f7812 */ /* 0x000fe200078ec0ff */
[----:B------:R-:W-:Y:S01]  /*adc70*/  VIADD R25, R0, 0xb3 ;  /* 0x000000b300197836 */ /* 0x000fe20000000000 */
        /* <DEDUP_REMOVED lines=18> */
[----:B------:R-:W-:Y:S01]  /*adda0*/  ULDC.64 UR16, c[0x0][0x228] ;  /* 0x00008a0000107ab9 */ /* 0x000fe20000000a00 */
[----:B------:R-:W-:Y:S01]  /*addb0*/  VIADD R25, R0, 0xb1 ;  /* 0x000000b100197836 */ /* 0x000fe20000000000 */
[----:B------:R-:W-:-:S08]  /*addc0*/  ULDC UR21, c[0x0][0x228] ;  /* 0x00008a0000157ab9 */ /* 0x000fd00000000800 */
[----:B------:R-:W-:-:S04]  /*addd0*/  @P1 LOP3.LUT R47, R47, 0x200, RZ, 0xfc, !PT ;  /* 0x000002002f2f1812 */ /* 0x000fc800078efcff */
[----:B------:R-:W-:-:S04]  /*adde0*/  LOP3.LUT R47, R47, 0xfffffeff, RZ, 0xc0, !PT ;  /* 0xfffffeff2f2f7812 */ /* 0x000fc800078ec0ff */
[----:B------:R-:W-:Y:S02]  /*addf0*/  @P0 LOP3.LUT R47, R47, 0x100, RZ, 0xfc, !PT ;  /* 0x000001002f2f0812 */ /* 0x000fe400078efcff */
[----:B------:R-:W-:Y:S01]  /*ade00*/  ISETP.GE.AND P0, PT, R26, UR5, PT ;  /* 0x000000051a007c0c */ /* 0x000fe2000bf06270 */
[----:B------:R-:W-:-:S03]  /*ade10*/  ULDC.64 UR4, c[0x0][0x228] ;  /* 0x00008a0000047ab9 */ /* 0x000fc60000000a00 */
        /* <DEDUP_REMOVED lines=41> */
[----:B------:R-:W-:Y:S01]  /*ae0b0*/  ISETP.LT.AND P0, PT, R41, UR54, !P0 ;  /* 0x0000003629007c0c */ /* 0x000fe2000c701270 */
[----:B------:R-:W-:Y:S01]  /*ae0c0*/  VIADD R26, R0, 0xac ;  /* 0x000000ac001a7836 */ /* 0x000fe20000000000 */
[----:B------:R-:W-:-:S09]  /*ae0d0*/  R2UR UR24, R27 ;  /* 0x000000001b1872ca */ /* 0x000fd200000e0000 */
[----:B------:R-:W-:Y:S02]  /*ae0e0*/  @P1 LOP3.LUT R48, R48, 0x80000000, RZ, 0xfc, !PT ;  /* 0x8000000030301812 */ /* 0x000fe400078efcff */
[----:B------:R-:W-:Y:S01]  /*ae0f0*/  LOP3.LUT R51, R51, 0x7fffffff, RZ, 0xc0, !PT ;  /* 0x7fffffff33337812 */ /* 0x000fe200078ec0ff */
[----:B------:R-:W-:Y:S01]  /*ae100*/  ULDC UR54, c[0x0][0x228] ;  /* 0x00008a0000367ab9 */ /* 0x000fe20000000800 */
[----:B------:R-:W-:-:S04]  /*ae110*/  LOP3.LUT R48, R48, 0xbfffffff, RZ, 0xc0, !PT ;  /* 0xbfffffff30307812 */ /* 0x000fc800078ec0ff */
[----:B------:R-:W-:Y:S02]  /*ae120*/  @P0 LOP3.LUT R48, R48, 0x40000000, RZ, 0xfc, !PT ;  /* 0x4000000030300812 */ /* 0x000fe400078efcff */
[----:B------:R-:W-:Y:S01]  /*ae130*/  ISETP.GE.AND P0, PT, R25, UR15, PT ;  /* 0x0000000f19007c0c */ /* 0x000fe2000bf06270 */
[----:B------:R-:W-:-:S03]  /*ae140*/  ULDC.64 UR14, c[0x0][0x228] ;  /* 0x00008a00000e7ab9 */ /* 0x000fc60000000a00 */
[----:B------:R-:W-:Y:S02]  /*ae150*/  ISETP.LT.AND P1, PT, R40, UR10, !P0 ;  /* 0x0000000a28007c0c */ /* 0x000fe4000c721270 */
[----:B------:R-:W-:Y:S02]  /*ae160*/  ISETP.LT.AND P0, PT, R41, UR57, !P0 ;  /* 0x0000003929007c0c */ /* 0x000fe4000c701270 */
[----:B------:R-:W-:Y:S01]  /*ae170*/  LOP3.LUT R48, R48, 0xdfffffff, RZ, 0xc0, !PT ;  /* 0xdfffffff30307812 */ /* 0x000fe200078ec0ff */
[C---:B------:R-:W-:Y:S02]  /*ae180*/  VIADD R25, R0.reuse, 0xab ;  /* 0x000000ab00197836 */ /* 0x040fe40000000000 */
[----:B------:R-:W-:Y:S01]  /*ae190*/  VIADD R27, R0, 0x81 ;  /* 0x00000081001b7836 */ /* 0x000fe20000000000 */
[----:B------:R-:W-:-:S05]  /*ae1a0*/  ULDC UR57, c[0x0][0x228] ;  /* 0x00008a0000397ab9 */ /* 0x000fca0000000800 */
        /* <DEDUP_REMOVED lines=49> */
[----:B------:R-:W-:Y:S01]  /*ae4c0*/  LOP3.LUT R52, R52, 0x7fffffff, RZ, 0xc0, !PT ;  /* 0x7fffffff34347812 */ /* 0x000fe200078ec0ff */
[----:B------:R-:W-:Y:S01]  /*ae4d0*/  STL [R1+0x30ac], R46 ;  /* 0x0030ac2e01007387 */ /* 0x000fe20000100800 */
        /* <DEDUP_REMOVED lines=9> */
[----:B------:R-:W-:-:S08]  /*ae570*/  ULDC UR36, c[0x0][0x228] ;  /* 0x00008a0000247ab9 */ /* 0x000fd00000000800 */
        /* <DEDUP_REMOVED lines=88> */
[----:B------:R-:W-:-:S10]  /*aeb00*/  ULDC UR52, c[0x0][0x228] ;  /* 0x00008a0000347ab9 */ /* 0x000fd40000000800 */
        /* <DEDUP_REMOVED lines=159> */
[----:B------:R-:W-:-:S09]  /*af500*/  ULDC UR42, c[0x0][0x228] ;  /* 0x00008a00002a7ab9 */ /* 0x000fd20000000800 */
        /* <DEDUP_REMOVED lines=29> */
[----:B------:R-:W-:Y:S01]  /*af6e0*/  STL [R1+0x30b0], R47 ;  /* 0x0030b02f01007387 */ /* 0x000fe20000100800 */
[----:B------:R-:W-:-:S06]  /*af6f0*/  ULDC UR34, c[0x0][0x228] ;  /* 0x00008a0000227ab9 */ /* 0x000fcc0000000800 */
        /* <DEDUP_REMOVED lines=79> */
[----:B------:R-:W-:Y:S01]  /*afbf0*/  ULDC UR10, c[0x0][0x228] ;  /* 0x00008a00000a7ab9 */ /* 0x000fe20000000800 */
[----:B------:R-:W-:Y:S01]  /*afc00*/  VIADD R9, R0, 0x5f ;  /* 0x0000005f00097836 */ /* 0x000fe20000000000 */
        /* <DEDUP_REMOVED lines=19> */
[----:B------:R-:W-:Y:S01]  /*afd40*/  ULDC.64 UR4, c[0x0][0x228] ;  /* 0x00008a0000047ab9 */ /* 0x000fe20000000a00 */
        /* <DEDUP_REMOVED lines=11> */
[----:B------:R-:W-:Y:S01]  /*afe00*/  LOP3.LUT R53, R53, 0x7fffffff, RZ, 0xc0, !PT ;  /* 0x7fffffff35357812 */ /* 0x000fe200078ec0ff */
[----:B------:R-:W-:-:S02]  /*afe10*/  VIADD R24, R0, 0x5d ;  /* 0x0000005d00187836 */ /* 0x000fc40000000000 */
[C---:B------:R-:W-:Y:S02]  /*afe20*/  VIADD R34, R0.reuse, 0x5c ;  /* 0x0000005c00227836 */ /* 0x040fe40000000000 */
[C---:B------:R-:W-:Y:S02]  /*afe30*/  VIADD R33, R0.reuse, 0x5b ;  /* 0x0000005b00217836 */ /* 0x040fe40000000000 */
[C---:B------:R-:W-:Y:S02]  /*afe40*/  VIADD R32, R0.reuse, 0x5a ;  /* 0x0000005a00207836 */ /* 0x040fe40000000000 */
[C---:B------:R-:W-:Y:S02]  /*afe50*/  VIADD R15, R0.reuse, 0x59 ;  /* 0x00000059000f7836 */ /* 0x040fe40000000000 */
[C---:B------:R-:W-:Y:S02]  /*afe60*/  VIADD R14, R0.reuse, 0x58 ;  /* 0x00000058000e7836 */ /* 0x040fe40000000000 */
[----:B------:R-:W-:-:S02]  /*afe70*/  VIADD R13, R0, 0x57 ;  /* 0x00000057000d7836 */ /* 0x000fc40000000000 */
[----:B------:R-:W-:Y:S01]  /*afe80*/  VIADD R12, R0, 0x56 ;  /* 0x00000056000c7836 */ /* 0x000fe20000000000 */
[----:B------:R-:W-:Y:S01]  /*afe90*/  @P1 LOP3.LUT R50, R50, 0x8, RZ, 0xfc, !PT ;  /* 0x0000000832321812 */ /* 0x000fe200078efcff */
[C---:B------:R-:W-:Y:S02]  /*afea0*/  VIADD R19, R0.reuse, 0x55 ;  /* 0x0000005500137836 */ /* 0x040fe40000000000 */
[C---:B------:R-:W-:Y:S02]  /*afeb0*/  VIADD R18, R0.reuse, 0x54 ;  /* 0x0000005400127836 */ /* 0x040fe40000000000 */
[----:B------:R-:W-:Y:S01]  /*afec0*/  VIADD R17, R0, 0x53 ;  /* 0x0000005300117836 */ /* 0x000fe20000000000 */
[----:B------:R-:W-:Y:S01]  /*afed0*/  LOP3.LUT R50, R50, 0xfffffffb, RZ, 0xc0, !PT ;  /* 0xfffffffb32327812 */ /* 0x000fe200078ec0ff */
[C---:B------:R-:W-:Y:S02]  /*afee0*/  VIADD R16, R0.reuse, 0x52 ;  /* 0x0000005200107836 */ /* 0x040fe40000000000 */
[----:B------:R-:W-:-:S02]  /*afef0*/  VIADD R23, R0, 0x51 ;  /* 0x0000005100177836 */ /* 0x000fc40000000000 */
[----:B------:R-:W-:Y:S01]  /*aff00*/  VIADD R22, R0, 0x50 ;  /* 0x0000005000167836 */ /* 0x000fe20000000000 */
[----:B------:R-:W-:Y:S02]  /*aff10*/  @P0 LOP3.LUT R50, R50, 0x4, RZ, 0xfc, !PT ;  /* 0x0000000432320812 */ /* 0x000fe400078efcff */
[----:B------:R-:W-:Y:S01]  /*aff20*/  ISETP.GE.AND P0, PT, R27, UR9, PT ;  /* 0x000000091b007c0c */ /* 0x000fe2000bf06270 */
[C---:B------:R-:W-:Y:S02]  /*aff30*/  VIADD R21, R0.reuse, 0x4f ;  /* 0x0000004f00157836 */ /* 0x040fe40000000000 */
[----:B------:R-:W-:Y:S01]  /*aff40*/  VIADD R20, R0, 0x4e ;  /* 0x0000004e00147836 */ /* 0x000fe20000000000 */
[----:B------:R-:W-:Y:S02]  /*aff50*/  LOP3.LUT R50, R50, 0xfffffffd, RZ, 0xc0, !PT ;  /* 0xfffffffd32327812 */ /* 0x000fe400078ec0ff */
[----:B------:R-:W-:Y:S02]  /*aff60*/  ISETP.LT.AND P1, PT, R40, UR6, !P0 ;  /* 0x0000000628007c0c */ /* 0x000fe4000c721270 */
[----:B------:R-:W-:Y:S01]  /*aff70*/  ISETP.LT.AND P0, PT, R41, UR51, !P0 ;  /* 0x0000003329007c0c */ /* 0x000fe2000c701270 */
[----:B------:R-:W-:Y:S01]  /*aff80*/  VIADD R27, R0, 0x7e ;  /* 0x0000007e001b7836 */ /* 0x000fe20000000000 */
[----:B------:R-:W-:Y:S01]  /*aff90*/  ULDC.64 UR8, c[0x0][0x228] ;  /* 0x00008a0000087ab9 */ /* 0x000fe20000000a00 */
[----:B------:R-:W-:Y:S01]  /*affa0*/  ULDC UR51, c[0x0][0x228] ;  /* 0x00008a0000337ab9 */ /* 0x000fe20000000800 */
[----:B------:R-:W-:Y:S01]  /*affb0*/  LOP3.LUT R54, R54, 0x7fffffff, RZ, 0xc0, !PT ;  /* 0x7fffffff36367812 */ /* 0x000fe200078ec0ff */
[----:B------:R-:W-:-:S02]  /*affc0*/  VIADD R31, R0, 0x4d ;  /* 0x0000004d001f7836 */ /* 0x000fc40000000000 */
[C---:B------:R-:W-:Y:S02]  /*affd0*/  VIADD R30, R0.reuse, 0x4c ;  /* 0x0000004c001e7836 */ /* 0x040fe40000000000 */
[C---:B------:R-:W-:Y:S02]  /*affe0*/  VIADD R29, R0.reuse, 0x4b ;  /* 0x0000004b001d7836 */ /* 0x040fe40000000000 */
[C---:B------:R-:W-:Y:S02]  /*afff0*/  VIADD R28, R0.reuse, 0x4a ;  /* 0x0000004a001c7836 */ /* 0x040fe40000000000 */
[----:B------:R-:W-:Y:S01]  /*b0000*/  VIADD R59, R0, 0x49 ;  /* 0x00000049003b7836 */ /* 0x000fe20000000000 */
[----:B------:R-:W-:Y:S01]  /*b0010*/  ULDC UR45, c[0x0][0x228] ;  /* 0x00008a00002d7ab9 */ /* 0x000fe20000000800 */
[----:B------:R-:W-:-:S04]  /*b0020*/  @P1 LOP3.LUT R50, R50, 0x2, RZ, 0xfc, !PT ;  /* 0x0000000232321812 */ /* 0x000fc800078efcff */
[----:B------:R-:W-:-:S04]  /*b0030*/  LOP3.LUT R50, R50, 0xfffffffe, RZ, 0xc0, !PT ;  /* 0xfffffffe32327812 */ /* 0x000fc800078ec0ff */
[----:B------:R-:W-:Y:S02]  /*b0040*/  @P0 LOP3.LUT R50, R50, 0x1, RZ, 0xfc, !PT ;  /* 0x0000000132320812 */ /* 0x000fe400078efcff */
[----:B------:R-:W-:Y:S01]  /*b0050*/  ISETP.GE.AND P0, PT, R27, UR13, PT ;  /* 0x0000000d1b007c0c */ /* 0x000fe2000bf06270 */
[----:B------:R-:W-:Y:S01]  /*b0060*/  VIADD R27, R0, 0x7d ;  /* 0x0000007d001b7836 */ /* 0x000fe20000000000 */
[----:B------:R-:W-:Y:S02]  /*b0070*/  ULDC.64 UR12, c[0x0][0x228] ;  /* 0x00008a00000c7ab9 */ /* 0x000fe40000000a00 */
[----:B------:R-:W-:Y:S02]  /*b0080*/  ISETP.LT.AND P1, PT, R40, UR8, !P0 ;  /* 0x0000000828007c0c */ /* 0x000fe4000c721270 */
[----:B------:R-:W-:Y:S01]  /*b0090*/  ISETP.LT.AND P0, PT, R41, UR58, !P0 ;  /* 0x0000003a29007c0c */ /* 0x000fe2000c701270 */
[----:B------:R0:W-:Y:S01]  /*b00a0*/  STL [R1+0x30bc], R50 ;  /* 0x0030bc3201007387 */ /* 0x0001e20000100800 */
[----:B------:R-:W-:-:S09]  /*b00b0*/  ULDC UR58, c[0x0][0x228] ;  /* 0x00008a00003a7ab9 */ /* 0x000fd20000000800 */
        /* <DEDUP_REMOVED lines=26> */
[----:B------:R-:W-:Y:S01]  /*b0260*/  ULDC.64 UR16, c[0x0][0x228] ;  /* 0x00008a0000107ab9 */ /* 0x000fe20000000a00 */
        /* <DEDUP_REMOVED lines=80> */
[----:B0-----:R-:W-:-:S02]  /*b0770*/  VIADD R50, R0, 0x178 ;  /* 0x0000017800327836 */ /* 0x001fc40000000000 */
[C---:B------:R-:W-:Y:S02]  /*b0780*/  VIADD R58, R0.reuse, 0x48 ;  /* 0x00000048003a7836 */ /* 0x040fe40000000000 */
[C---:B------:R-:W-:Y:S02]  /*b0790*/  VIADD R57, R0.reuse, 0x47 ;  /* 0x0000004700397836 */ /* 0x040fe40000000000 */
        /* <DEDUP_REMOVED lines=64> */
[----:B0-----:R-:W-:Y:S01]  /*b0ba0*/  VIADD R51, R0, 0x177 ;  /* 0x0000017700337836 */ /* 0x001fe20000000000 */
        /* <DEDUP_REMOVED lines=49> */
[----:B------:R-:W2:Y:S04]  /*b0ec0*/  LDL.LU R41, [R1+0x30d4] ;  /* 0x0030d40001297983 */ /* 0x000ea80000300800 */
[----:B------:R0:W-:Y:S01]  /*b0ed0*/  STL [R1+0x30c4], R51 ;  /* 0x0030c43301007387 */ /* 0x0001e20000100800 */
[----:B------:R-:W-:Y:S01]  /*b0ee0*/  ULDC.64 UR10, c[0x0][0x228] ;  /* 0x00008a00000a7ab9 */ /* 0x000fe20000000a00 */
[----:B------:R-:W-:-:S02]  /*b0ef0*/  ULDC UR34, c[0x0][0x228] ;  /* 0x00008a0000227ab9 */ /* 0x000fc40000000800 */
[----:B0-----:R-:W3:Y:S01]  /*b0f00*/  LDL R51, [R1+0x138] ;  /* 0x0001380001337983 */ /* 0x001ee20000100800 */
[----:B------:R-:W-:-:S04]  /*b0f10*/  @P1 LOP3.LUT R52, R52, 0x80000, RZ, 0xfc, !PT ;  /* 0x0008000034341812 */ /* 0x000fc800078efcff */
[----:B------:R-:W-:-:S04]  /*b0f20*/  LOP3.LUT R52, R52, 0xfffbffff, RZ, 0xc0, !PT ;  /* 0xfffbffff34347812 */ /* 0x000fc800078ec0ff */
[----:B------:R-:W-:Y:S02]  /*b0f30*/  @P0 LOP3.LUT R52, R52, 0x40000, RZ, 0xfc, !PT ;  /* 0x0004000034340812 */ /* 0x000fe400078efcff */
[----:B------:R-:W-:Y:S02]  /*b0f40*/  ISETP.GE.AND P0, PT, R27, UR15, PT ;  /* 0x0000000f1b007c0c */ /* 0x000fe4000bf06270 */
[----:B------:R-:W-:Y:S02]  /*b0f50*/  LOP3.LUT R52, R52, 0xfffdffff, RZ, 0xc0, !PT ;  /* 0xfffdffff34347812 */ /* 0x000fe400078ec0ff */
[----:B------:R-:W-:Y:S01]  /*b0f60*/  ISETP.LT.AND P1, PT, R40, UR10, !P0 ;  /* 0x0000000a28007c0c */ /* 0x000fe2000c721270 */
[----:B------:R-:W-:Y:S01]  /*b0f70*/  VIADD R27, R0, 0x66 ;  /* 0x00000066001b7836 */ /* 0x000fe20000000000 */
[----:B------:R-:W4:Y:S04]  /*b0f80*/  LDL.LU R40, [R1+0x30d0] ;  /* 0x0030d00001287983 */ /* 0x000f280000300800 */
[----:B------:R0:W-:Y:S01]  /*b0f90*/  STL [R1+0x30c8], R50 ;  /* 0x0030c83201007387 */ /* 0x0001e20000100800 */
[----:B------:R-:W-:-:S03]  /*b0fa0*/  ULDC.64 UR14, c[0x0][0x228] ;  /* 0x00008a00000e7ab9 */ /* 0x000fc60000000a00 */
[----:B0-----:R-:W2:Y:S03]  /*b0fb0*/  LDL R50, [R1+0x13c] ;  /* 0x00013c0001327983 */ /* 0x001ea60000100800 */
[----:B------:R-:W-:-:S04]  /*b0fc0*/  @P1 LOP3.LUT R52, R52, 0x20000, RZ, 0xfc, !PT ;  /* 0x0002000034341812 */ /* 0x000fc800078efcff */
[----:B------:R-:W-:Y:S02]  /*b0fd0*/  LOP3.LUT R52, R52, 0xfffeffff, RZ, 0xc0, !PT ;  /* 0xfffeffff34347812 */ /* 0x000fe400078ec0ff */
[----:B---3--:R-:W-:Y:S01]  /*b0fe0*/  ISETP.LT.AND P0, PT, R51, UR33, !P0 ;  /* 0x0000002133007c0c */ /* 0x008fe2000c701270 */
[----:B------:R-:W-:-:S12]  /*b0ff0*/  ULDC UR33, c[0x0][0x228] ;  /* 0x00008a0000217ab9 */ /* 0x000fd80000000800 */
[----:B------:R-:W-:Y:S02]  /*b1000*/  @P0 LOP3.LUT R52, R52, 0x10000, RZ, 0xfc, !PT ;  /* 0x0001000034340812 */ /* 0x000fe400078efcff */
[----:B------:R-:W-:Y:S02]  /*b1010*/  ISETP.GE.AND P0, PT, R27, UR17, PT ;  /* 0x000000111b007c0c */ /* 0x000fe4000bf06270 */
[----:B------:R-:W-:Y:S01]  /*b1020*/  LOP3.LUT R52, R52, 0xffff7fff, RZ, 0xc0, !PT ;  /* 0xffff7fff34347812 */ /* 0x000fe200078ec0ff */
[----:B------:R-:W-:Y:S01]  /*b1030*/  VIADD R27, R0, 0x65 ;  /* 0x00000065001b7836 */ /* 0x000fe20000000000 */
[----:B------:R-:W-:Y:S01]  /*b1040*/  ULDC.64 UR16, c[0x0][0x228] ;  /* 0x00008a0000107ab9 */ /* 0x000fe20000000a00 */
[----:B--2---:R-:W-:Y:S02]  /*b1050*/  ISETP.LT.AND P1, PT, R50, UR14, !P0 ;  /* 0x0000000e32007c0c */ /* 0x004fe4000c721270 */
[----:B------:R-:W-:Y:S01]  /*b1060*/  ISETP.LT.AND P0, PT, R51, UR28, !P0 ;  /* 0x0000001c33007c0c */ /* 0x000fe2000c701270 */
[----:B------:R-:W-:Y:S01]  /*b1070*/  VIADD R39, R0, 0x42 ;  /* 0x0000004200277836 */ /* 0x000fe20000000000 */
        /* <DEDUP_REMOVED lines=54> */
[----:B----4-:R-:W-:Y:S01]  /*b13e0*/  LOP3.LUT R40, R40, 0x7fffffff, RZ, 0xc0, !PT ;  /* 0x7fffffff28287812 */ /* 0x010fe200078ec0ff */
        /* <DEDUP_REMOVED lines=138> */
[----:B------:R0:W-:Y:S01]  /*b1c90*/  STL [R1+0x30cc], R49 ;  /* 0x0030cc3101007387 */ /* 0x0001e20000100800 */
[----:B------:R-:W-:Y:S02]  /*b1ca0*/  LOP3.LUT R41, R41, 0x7fffffff, RZ, 0xc0, !PT ;  /* 0x7fffffff29297812 */ /* 0x000fe400078ec0ff */
[----:B------:R-:W-:Y:S01]  /*b1cb0*/  LOP3.LUT R42, R42, 0x7fffffff, RZ, 0xc0, !PT ;  /* 0x7fffffff2a2a7812 */ /* 0x000fe200078ec0ff */
[----:B------:R-:W-:-:S04]  /*b1cc0*/  ULDC UR51, c[0x0][0x228] ;  /* 0x00008a0000337ab9 */ /* 0x000fc80000000800 */
        /* <DEDUP_REMOVED lines=8> */
[----:B0-----:R-:W-:Y:S01]  /*b1d50*/  VIADD R49, R0, 0x35 ;  /* 0x0000003500317836 */ /* 0x001fe20000000000 */
        /* <DEDUP_REMOVED lines=115> */
[----:B------:R-:W-:Y:S02]  /*b2490*/  LOP3.LUT R54, R54, 0xfffff7ff, RZ, 0xc0, !PT ;  /* 0xfffff7ff36367812 */ /* 0x000fe400078ec0ff */
[----:B------:R-:W-:Y:S01]  /*b24a0*/  LOP3.LUT R43, R43, 0x7fffffff, RZ, 0xc0, !PT ;  /* 0x7fffffff2b2b7812 */ /* 0x000fe200078ec0ff */
        /* <DEDUP_REMOVED lines=153> */
[----:B------:R-:W-:Y:S01]  /*b2e40*/  LOP3.LUT R44, R44, 0x7fffffff, RZ, 0xc0, !PT ;  /* 0x7fffffff2c2c7812 */ /* 0x000fe200078ec0ff */
        /* <DEDUP_REMOVED lines=20> */
[----:B------:R-:W-:Y:S01]  /*b2f90*/  ULDC.64 UR8, c[0x0][0x228] ;  /* 0x00008a0000087ab9 */ /* 0x000fe20000000a00 */
[----:B------:R-:W-:-:S06]  /*b2fa0*/  ULDC UR6, c[0x0][0x228] ;  /* 0x00008a0000067ab9 */ /* 0x000fcc0000000800 */
        /* <DEDUP_REMOVED lines=14> */
[----:B------:R-:W-:Y:S01]  /*b3090*/  ISETP.LT.AND P0, PT, R51, UR10, !P0 ;  /* 0x0000000a33007c0c */ /* 0x000fe2000c701270 */
[----:B------:R-:W-:Y:S01]  /*b30a0*/  VIADD R49, R0, 0x2f ;  /* 0x0000002f00317836 */ /* 0x000fe20000000000 */
[----:B------:R-:W-:Y:S01]  /*b30b0*/  LOP3.LUT R40, R40, 0xfffffffd, RZ, 0xc0, !PT ;  /* 0xfffffffd28287812 */ /* 0x000fe200078ec0ff */
[----:B------:R-:W-:-:S10]  /*b30c0*/  ULDC.64 UR10, c[0x0][0x228] ;  /* 0x00008a00000a7ab9 */ /* 0x000fd40000000a00 */
[----:B------:R-:W-:Y:S02]  /*b30d0*/  @P0 LOP3.LUT R41, R41, 0x80000000, RZ, 0xfc, !PT ;  /* 0x8000000029290812 */ /* 0x000fe400078efcff */
[----:B------:R-:W-:Y:S02]  /*b30e0*/  ISETP.GE.AND P0, PT, R49, UR15, PT ;  /* 0x0000000f31007c0c */ /* 0x000fe4000bf06270 */
[----:B------:R-:W-:Y:S02]  /*b30f0*/  @P1 LOP3.LUT R40, R40, 0x2, RZ, 0xfc, !PT ;  /* 0x0000000228281812 */ /* 0x000fe400078efcff */
        /* <DEDUP_REMOVED lines=27> */
[----:B------:R-:W-:Y:S01]  /*b32b0*/  ISETP.LT.AND P2, PT, R50, UR4, !P0 ;  /* 0x0000000432007c0c */ /* 0x000fe2000c741270 */
[----:B------:R-:W-:Y:S01]  /*b32c0*/  VIADD R49, R0, 0x2b ;  /* 0x0000002b00317836 */ /* 0x000fe20000000000 */
[----:B------:R-:W-:Y:S02]  /*b32d0*/  ISETP.LT.AND P1, PT, R51, UR6, !P0 ;  /* 0x0000000633007c0c */ /* 0x000fe4000c721270 */
[----:B------:R-:W-:Y:S01]  /*b32e0*/  LOP3.LUT R41, R41, 0xfff7ffff, RZ, 0xc0, !PT ;  /* 0xfff7ffff29297812 */ /* 0x000fe200078ec0ff */
[----:B------:R-:W-:Y:S01]  /*b32f0*/  ULDC.64 UR6, c[0x0][0x228] ;  /* 0x00008a0000067ab9 */ /* 0x000fe20000000a00 */
[----:B------:R-:W-:-:S07]  /*b3300*/  ISETP.GE.AND P0, PT, R49, UR9, PT ;  /* 0x0000000931007c0c */ /* 0x000fce000bf06270 */
[----:B------:R-:W-:Y:S02]  /*b3310*/  @P2 LOP3.LUT R41, R41, 0x80000, RZ, 0xfc, !PT ;  /* 0x0008000029292812 */ /* 0x000fe400078efcff */
[----:B------:R-:W-:Y:S01]  /*b3320*/  ISETP.LT.AND P2, PT, R50, UR6, !P0 ;  /* 0x0000000632007c0c */ /* 0x000fe2000c741270 */
[----:B------:R-:W-:Y:S01]  /*b3330*/  VIADD R49, R0, 0x2a ;  /* 0x0000002a00317836 */ /* 0x000fe20000000000 */
[----:B------:R-:W-:Y:S01]  /*b3340*/  ULDC.64 UR8, c[0x0][0x228] ;  /* 0x00008a0000087ab9 */ /* 0x000fe20000000a00 */
[----:B------:R-:W-:-:S04]  /*b3350*/  LOP3.LUT R41, R41, 0xfffdffff, RZ, 0xc0, !PT ;  /* 0xfffdffff29297812 */ /* 0x000fc800078ec0ff */
        /* <DEDUP_REMOVED lines=11> */
[----:B------:R-:W-:Y:S02]  /*b3410*/  ISETP.LT.AND P0, PT, R51, UR59, !P0 ;  /* 0x0000003b33007c0c */ /* 0x000fe4000c701270 */
[----:B------:R-:W-:Y:S02]  /*b3420*/  LOP3.LUT R3, R3, 0x7fffffff, RZ, 0xc0, !PT ;  /* 0x7fffffff03037812 */ /* 0x000fe400078ec0ff */
        /* <DEDUP_REMOVED lines=31> */
[----:B------:R-:W-:-:S10]  /*b3620*/  ULDC UR54, c[0x0][0x228] ;  /* 0x00008a0000367ab9 */ /* 0x000fd40000000800 */
[----:B------:R-:W-:Y:S02]  /*b3630*/  @P0 LOP3.LUT R42, R42, 0x80000000, RZ, 0xfc, !PT ;  /* 0x800000002a2a0812 */ /* 0x000fe400078efcff */
[----:B------:R-:W-:Y:S02]  /*b3640*/  ISETP.GE.AND P0, PT, R49, UR5, PT ;  /* 0x0000000531007c0c */ /* 0x000fe4000bf06270 */
[----:B------:R-:W-:Y:S01]  /*b3650*/  @P1 LOP3.LUT R41, R41, 0x2, RZ, 0xfc, !PT ;  /* 0x0000000229291812 */ /* 0x000fe200078efcff */
[----:B------:R-:W-:Y:S01]  /*b3660*/  VIADD R49, R0, 0x25 ;  /* 0x0000002500317836 */ /* 0x000fe20000000000 */
[----:B------:R-:W-:Y:S02]  /*b3670*/  LOP3.LUT R42, R42, 0xdfffffff, RZ, 0xc0, !PT ;  /* 0xdfffffff2a2a7812 */ /* 0x000fe400078ec0ff */
[----:B------:R-:W-:Y:S02]  /*b3680*/  ISETP.LT.AND P2, PT, R50, UR16, !P0 ;  /* 0x0000001032007c0c */ /* 0x000fe4000c741270 */
[----:B------:R-:W-:Y:S01]  /*b3690*/  ISETP.LT.AND P1, PT, R51, UR52, !P0 ;  /* 0x0000003433007c0c */ /* 0x000fe2000c721270 */
[----:B------:R-:W-:Y:S01]  /*b36a0*/  ULDC.64 UR4, c[0x0][0x228] ;  /* 0x00008a0000047ab9 */ /* 0x000fe20000000a00 */
[----:B------:R-:W-:-:S09]  /*b36b0*/  ISETP.GE.AND P0, PT, R49, UR7, PT ;  /* 0x0000000731007c0c */ /* 0x000fd2000bf06270 */
        /* <DEDUP_REMOVED lines=10> */
[C---:B------:R-:W-:Y:S02]  /*b3760*/  VIADD R48, R0.reuse, 0x17a ;  /* 0x0000017a00307836 */ /* 0x040fe40000000000 */
[----:B------:R-:W-:Y:S01]  /*b3770*/  VIADD R47, R0, 0x17b ;  /* 0x0000017b002f7836 */ /* 0x000fe20000000000 */
[----:B------:R-:W-:-:S02]  /*b3780*/  @P2 LOP3.LUT R42, R42, 0x2000000, RZ, 0xfc, !PT ;  /* 0x020000002a2a2812 */ /* 0x000fc400078efcff */
[----:B------:R-:W-:Y:S01]  /*b3790*/  ISETP.LT.AND P2, PT, R50, UR6, !P0 ;  /* 0x0000000632007c0c */ /* 0x000fe2000c741270 */
[----:B------:R-:W-:Y:S01]  /*b37a0*/  VIADD R49, R0, 0x23 ;  /* 0x0000002300317836 */ /* 0x000fe20000000000 */
[----:B------:R-:W-:Y:S01]  /*b37b0*/  ULDC.64 UR8, c[0x0][0x228] ;  /* 0x00008a0000087ab9 */ /* 0x000fe20000000a00 */
[----:B------:R-:W-:Y:S01]  /*b37c0*/  LOP3.LUT R42, R42, 0xff7fffff, RZ, 0xc0, !PT ;  /* 0xff7fffff2a2a7812 */ /* 0x000fe200078ec0ff */
[----:B------:R-:W-:Y:S01]  /*b37d0*/  VIADD R46, R0, 0x17c ;  /* 0x0000017c002e7836 */ /* 0x000fe20000000000 */
[----:B------:R-:W-:Y:S01]  /*b37e0*/  R2UR UR25, R38 ;  /* 0x00000000261972ca */ /* 0x000fe200000e0000 */
[----:B------:R-:W-:Y:S01]  /*b37f0*/  VIADD R11, R0, 0x17e ;  /* 0x0000017e000b7836 */ /* 0x000fe20000000000 */
[----:B------:R-:W-:Y:S02]  /*b3800*/  @P1 LOP3.LUT R42, R42, 0x800000, RZ, 0xfc, !PT ;  /* 0x008000002a2a1812 */ /* 0x000fe400078efcff */
[----:B------:R-:W-:Y:S01]  /*b3810*/  ISETP.LT.AND P1, PT, R51, UR48, !P0 ;  /* 0x0000003033007c0c */ /* 0x000fe2000c721270 */
[----:B------:R-:W-:-:S02]  /*b3820*/  VIADD R10, R0, 0x17f ;  /* 0x0000017f000a7836 */ /* 0x000fc40000000000 */
[----:B------:R-:W-:Y:S01]  /*b3830*/  VIADD R9, R0, 0x180 ;  /* 0x0000018000097836 */ /* 0x000fe20000000000 */
[----:B------:R-:W-:Y:S02]  /*b3840*/  LOP3.LUT R42, R42, 0xffdfffff, RZ, 0xc0, !PT ;  /* 0xffdfffff2a2a7812 */ /* 0x000fe400078ec0ff */
[----:B------:R-:W-:Y:S01]  /*b3850*/  ISETP.GE.AND P0, PT, R49, UR13, PT ;  /* 0x0000000d31007c0c */ /* 0x000fe2000bf06270 */
[C---:B------:R-:W-:Y:S02]  /*b3860*/  VIADD R38, R0.reuse, 0x17d ;  /* 0x0000017d00267836 */ /* 0x040fe40000000000 */
[----:B------:R-:W-:Y:S01]  /*b3870*/  VIADD R8, R0, 0x181 ;  /* 0x0000018100087836 */ /* 0x000fe20000000000 */
[----:B------:R-:W-:Y:S02]  /*b3880*/  @P2 LOP3.LUT R42, R42, 0x200000, RZ, 0xfc, !PT ;  /* 0x002000002a2a2812 */ /* 0x000fe400078efcff */
[----:B------:R-:W-:Y:S01]  /*b3890*/  ISETP.LT.AND P2, PT, R50, UR8, !P0 ;  /* 0x0000000832007c0c */ /* 0x000fe2000c741270 */
[----:B------:R-:W-:Y:S01]  /*b38a0*/  VIADD R49, R0, 0x22 ;  /* 0x0000002200317836 */ /* 0x000fe20000000000 */
[----:B------:R-:W-:Y:S01]  /*b38b0*/  ULDC.64 UR12, c[0x0][0x228] ;  /* 0x00008a00000c7ab9 */ /* 0x000fe20000000a00 */
[----:B------:R-:W-:Y:S01]  /*b38c0*/  LOP3.LUT R42, R42, 0xfff7ffff, RZ, 0xc0, !PT ;  /* 0xfff7ffff2a2a7812 */ /* 0x000fe200078ec0ff */
[----:B------:R-:W-:-:S02]  /*b38d0*/  VIADD R24, R0, 0x182 ;  /* 0x0000018200187836 */ /* 0x000fc40000000000 */
[C---:B------:R-:W-:Y:S02]  /*b38e0*/  VIADD R33, R0.reuse, 0x184 ;  /* 0x0000018400217836 */ /* 0x040fe40000000000 */
[----:B------:R-:W-:Y:S01]  /*b38f0*/  VIADD R34, R0, 0x183 ;  /* 0x0000018300227836 */ /* 0x000fe20000000000 */
[----:B------:R-:W-:Y:S02]  /*b3900*/  @P1 LOP3.LUT R42, R42, 0x80000, RZ, 0xfc, !PT ;  /* 0x000800002a2a1812 */ /* 0x000fe400078efcff */
[----:B------:R-:W-:Y:S01]  /*b3910*/  ISETP.LT.AND P1, PT, R51, UR46, !P0 ;  /* 0x0000002e33007c0c */ /* 0x000fe2000c721270 */
[C---:B------:R-:W-:Y:S02]  /*b3920*/  VIADD R32, R0.reuse, 0x185 ;  /* 0x0000018500207836 */ /* 0x040fe40000000000 */
[----:B------:R-:W-:Y:S01]  /*b3930*/  VIADD R15, R0, 0x186 ;  /* 0x00000186000f7836 */ /* 0x000fe20000000000 */
[----:B------:R-:W-:Y:S02]  /*b3940*/  LOP3.LUT R42, R42, 0xfffbffff, RZ, 0xc0, !PT ;  /* 0xfffbffff2a2a7812 */ /* 0x000fe400078ec0ff */
[----:B------:R-:W-:Y:S01]  /*b3950*/  ISETP.GE.AND P0, PT, R49, UR11, PT ;  /* 0x0000000b31007c0c */ /* 0x000fe2000bf06270 */
[----:B------:R-:W-:-:S02]  /*b3960*/  VIADD R14, R0, 0x187 ;  /* 0x00000187000e7836 */ /* 0x000fc40000000000 */
[----:B------:R-:W-:Y:S01]  /*b3970*/  VIADD R13, R0, 0x188 ;  /* 0x00000188000d7836 */ /* 0x000fe20000000000 */
[----:B------:R-:W-:Y:S02]  /*b3980*/  @P2 LOP3.LUT R42, R42, 0x40000, RZ, 0xfc, !PT ;  /* 0x000400002a2a2812 */ /* 0x000fe400078efcff */
[----:B------:R-:W-:Y:S01]  /*b3990*/  ISETP.LT.AND P2, PT, R50, UR12, !P0 ;  /* 0x0000000c32007c0c */ /* 0x000fe2000c741270 */
[----:B------:R-:W-:Y:S01]  /*b39a0*/  VIADD R49, R0, 0x21 ;  /* 0x0000002100317836 */ /* 0x000fe20000000000 */
[----:B------:R-:W-:Y:S01]  /*b39b0*/  ULDC.64 UR10, c[0x0][0x228] ;  /* 0x00008a00000a7ab9 */ /* 0x000fe20000000a00 */
[----:B------:R-:W-:Y:S01]  /*b39c0*/  LOP3.LUT R42, R42, 0xffff7fff, RZ, 0xc0, !PT ;  /* 0xffff7fff2a2a7812 */ /* 0x000fe200078ec0ff */
[C---:B------:R-:W-:Y:S02]  /*b39d0*/  VIADD R12, R0.reuse, 0x189 ;  /* 0x00000189000c7836 */ /* 0x040fe40000000000 */
[C---:B------:R-:W-:Y:S02]  /*b39e0*/  VIADD R19, R0.reuse, 0x18a ;  /* 0x0000018a00137836 */ /* 0x040fe40000000000 */
[----:B------:R-:W-:Y:S01]  /*b39f0*/  VIADD R18, R0, 0x18b ;  /* 0x0000018b00127836 */ /* 0x000fe20000000000 */
[----:B------:R-:W-:-:S02]  /*b3a00*/  @P1 LOP3.LUT R42, R42, 0x8000, RZ, 0xfc, !PT ;  /* 0x000080002a2a1812 */ /* 0x000fc400078efcff */
[----:B------:R-:W-:Y:S01]  /*b3a10*/  ISETP.LT.AND P1, PT, R51, UR45, !P0 ;  /* 0x0000002d33007c0c */ /* 0x000fe2000c721270 */
[C---:B------:R-:W-:Y:S02]  /*b3a20*/  VIADD R17, R0.reuse, 0x18c ;  /* 0x0000018c00117836 */ /* 0x040fe40000000000 */
[----:B------:R-:W-:Y:S01]  /*b3a30*/  VIADD R16, R0, 0x18d ;  /* 0x0000018d00107836 */ /* 0x000fe20000000000 */
        /* <DEDUP_REMOVED lines=9> */
[C---:B------:R-:W-:Y:S02]  /*b3ad0*/  VIADD R21, R0.reuse, 0x190 ;  /* 0x0000019000157836 */ /* 0x040fe40000000000 */
[C---:B------:R-:W-:Y:S02]  /*b3ae0*/  VIADD R20, R0.reuse, 0x191 ;  /* 0x0000019100147836 */ /* 0x040fe40000000000 */
[----:B------:R-:W-:Y:S01]  /*b3af0*/  VIADD R31, R0, 0x192 ;  /* 0x00000192001f7836 */ /* 0x000fe20000000000 */
[----:B------:R-:W-:Y:S02]  /*b3b00*/  @P1 LOP3.LUT R42, R42, 0x1000, RZ, 0xfc, !PT ;  /* 0x000010002a2a1812 */ /* 0x000fe400078efcff */
[----:B------:R-:W-:Y:S01]  /*b3b10*/  ISETP.LT.AND P1, PT, R51, UR42, !P0 ;  /* 0x0000002a33007c0c */ /* 0x000fe2000c721270 */
[----:B------:R-:W-:-:S02]  /*b3b20*/  VIADD R30, R0, 0x193 ;  /* 0x00000193001e7836 */ /* 0x000fc40000000000 */
[----:B------:R-:W-:Y:S01]  /*b3b30*/  VIADD R29, R0, 0x194 ;  /* 0x00000194001d7836 */ /* 0x000fe20000000000 */
[----:B------:R-:W-:Y:S02]  /*b3b40*/  LOP3.LUT R42, R42, 0xfffff7ff, RZ, 0xc0, !PT ;  /* 0xfffff7ff2a2a7812 */ /* 0x000fe400078ec0ff */
[----:B------:R-:W-:Y:S02]  /*b3b50*/  ISETP.GE.AND P0, PT, R49, UR17, PT ;  /* 0x0000001131007c0c */ /* 0x000fe4000bf06270 */
[----:B------:R-:W-:Y:S01]  /*b3b60*/  LOP3.LUT R41, R41, 0xfffffffe, RZ, 0xc0, !PT ;  /* 0xfffffffe29297812 */ /* 0x000fe200078ec0ff */
        /* <DEDUP_REMOVED lines=22> */
[----:B------:R-:W-:Y:S01]  /*b3cd0*/  ULDC UR40, c[0x0][0x22c] ;  /* 0x00008b0000287ab9 */ /* 0x000fe20000000800 */
[----:B------:R-:W-:Y:S01]  /*b3ce0*/  VIADD R39, R0, 0x19d ;  /* 0x0000019d00277836 */ /* 0x000fe20000000000 */
[----:B------:R-:W-:Y:S01]  /*b3cf0*/  ULDC UR42, c[0x0][0x22c] ;  /* 0x00008b00002a7ab9 */ /* 0x000fe20000000800 */
[----:B------:R-:W-:-:S02]  /*b3d00*/  @P1 LOP3.LUT R42, R42, 0x20, RZ, 0xfc, !PT ;  /* 0x000000202a2a1812 */ /* 0x000fc400078efcff */
[----:B------:R-:W-:Y:S02]  /*b3d10*/  ISETP.LT.AND P1, PT, R51, UR39, !P0 ;  /* 0x0000002733007c0c */ /* 0x000fe4000c721270 */
[----:B------:R-:W-:Y:S01]  /*b3d20*/  ISETP.GE.AND P0, PT, R49, UR7, PT ;  /* 0x0000000731007c0c */ /* 0x000fe2000bf06270 */
[----:B------:R-:W-:Y:S01]  /*b3d30*/  VIADD R37, R0, 0x19e ;  /* 0x0000019e00257836 */ /* 0x000fe20000000000 */
[----:B------:R-:W-:Y:S01]  /*b3d40*/  LOP3.LUT R42, R42, 0xfffffff7, RZ, 0xc0, !PT ;  /* 0xfffffff72a2a7812 */ /* 0x000fe200078ec0ff */
[----:B------:R-:W-:Y:S01]  /*b3d50*/  VIADD R49, R0, 0x1d ;  /* 0x0000001d00317836 */ /* 0x000fe20000000000 */
[----:B------:R-:W-:Y:S01]  /*b3d60*/  ULDC.64 UR6, c[0x0][0x228] ;  /* 0x00008a0000067ab9 */ /* 0x000fe20000000a00 */
[----:B------:R-:W-:Y:S01]  /*b3d70*/  ULDC UR39, c[0x0][0x22c] ;  /* 0x00008b0000277ab9 */ /* 0x000fe20000000800 */
[----:B------:R-:W-:Y:S02]  /*b3d80*/  @P2 LOP3.LUT R42, R42, 0x8, RZ, 0xfc, !PT ;  /* 0x000000082a2a2812 */ /* 0x000fe400078efcff */
[----:B------:R-:W-:Y:S01]  /*b3d90*/  ISETP.LT.AND P2, PT, R50, UR4, !P0 ;  /* 0x0000000432007c0c */ /* 0x000fe2000c741270 */
[----:B------:R-:W-:Y:S01]  /*b3da0*/  VIADD R36, R0, 0x19f ;  /* 0x0000019f00247836 */ /* 0x000fe20000000000 */
[----:B------:R-:W-:Y:S01]  /*b3db0*/  ULDC UR45, c[0x0][0x22c] ;  /* 0x00008b00002d7ab9 */ /* 0x000fe20000000800 */
[----:B------:R-:W-:Y:S01]  /*b3dc0*/  LOP3.LUT R42, R42, 0xfffffffd, RZ, 0xc0, !PT ;  /* 0xfffffffd2a2a7812 */ /* 0x000fe200078ec0ff */
[----:B------:R-:W-:-:S02]  /*b3dd0*/  VIADD R2, R0, 0x1a1 ;  /* 0x000001a100027836 */ /* 0x000fc40000000000 */
[----:B------:R-:W-:Y:S01]  /*b3de0*/  VIADD R6, R0, 0x1a0 ;  /* 0x000001a000067836 */ /* 0x000fe20000000000 */
[----:B------:R-:W-:Y:S01]  /*b3df0*/  ULDC UR48, c[0x0][0x22c] ;  /* 0x00008b0000307ab9 */ /* 0x000fe20000000800 */
[----:B------:R-:W-:Y:S02]  /*b3e00*/  @P1 LOP3.LUT R42, R42, 0x2, RZ, 0xfc, !PT ;  /* 0x000000022a2a1812 */ /* 0x000fe400078efcff */
[----:B------:R-:W-:Y:S02]  /*b3e10*/  ISETP.LT.AND P1, PT, R51, UR34, !P0 ;  /* 0x0000002233007c0c */ /* 0x000fe4000c721270 */
[----:B------:R-:W-:Y:S01]  /*b3e20*/  ISETP.GE.AND P0, PT, R49, UR9, PT ;  /* 0x0000000931007c0c */ /* 0x000fe2000bf06270 */
[----:B------:R-:W-:Y:S01]  /*b3e30*/  ULDC UR46, c[0x0][0x22c] ;  /* 0x00008b00002e7ab9 */ /* 0x000fe20000000800 */
[----:B------:R-:W-:Y:S01]  /*b3e40*/  VIADD R60, R0, 0x1a2 ;  /* 0x000001a2003c7836 */ /* 0x000fe20000000000 */
[----:B------:R-:W-:Y:S02]  /*b3e50*/  LOP3.LUT R40, R40, 0xfffffffe, RZ, 0xc0, !PT ;  /* 0xfffffffe28287812 */ /* 0x000fe400078ec0ff */
[----:B------:R-:W-:-:S02]  /*b3e60*/  @P2 LOP3.LUT R43, R43, 0x80000000, RZ, 0xfc, !PT ;  /* 0x800000002b2b2812 */ /* 0x000fc400078efcff */
[----:B------:R-:W-:Y:S01]  /*b3e70*/  ISETP.LT.AND P2, PT, R50, UR6, !P0 ;  /* 0x0000000632007c0c */ /* 0x000fe2000c741270 */
[----:B------:R-:W-:Y:S01]  /*b3e80*/  VIADD R49, R0, 0x1c ;  /* 0x0000001c00317836 */ /* 0x000fe20000000000 */
[----:B------:R-:W-:Y:S01]  /*b3e90*/  ULDC.64 UR8, c[0x0][0x228] ;  /* 0x00008a0000087ab9 */ /* 0x000fe20000000a00 */
[----:B------:R-:W-:Y:S02]  /*b3ea0*/  LOP3.LUT R43, R43, 0xdfffffff, RZ, 0xc0, !PT ;  /* 0xdfffffff2b2b7812 */ /* 0x000fe400078ec0ff */
[----:B------:R-:W-:Y:S01]  /*b3eb0*/  LOP3.LUT R42, R42, 0xfffffffe, RZ, 0xc0, !PT ;  /* 0xfffffffe2a2a7812 */ /* 0x000fe200078ec0ff */
[----:B------:R-:W-:Y:S01]  /*b3ec0*/  ULDC UR34, c[0x0][0x22c] ;  /* 0x00008b0000227ab9 */ /* 0x000fe20000000800 */
[----:B------:R-:W-:Y:S01]  /*b3ed0*/  VIADD R61, R0, 0x1a3 ;  /* 0x000001a3003d7836 */ /* 0x000fe20000000000 */
[----:B------:R-:W-:Y:S02]  /*b3ee0*/  @P1 LOP3.LUT R43, R43, 0x20000000, RZ, 0xfc, !PT ;  /* 0x200000002b2b1812 */ /* 0x000fe400078efcff */
[----:B------:R-:W-:Y:S01]  /*b3ef0*/  ISETP.LT.AND P1, PT, R51, UR33, !P0 ;  /* 0x0000002133007c0c */ /* 0x000fe2000c721270 */
[----:B------:R-:W-:Y:S01]  /*b3f00*/  ULDC UR51, c[0x0][0x22c] ;  /* 0x00008b0000337ab9 */ /* 0x000fe20000000800 */
[----:B------:R-:W-:-:S02]  /*b3f10*/  LOP3.LUT R43, R43, 0xefffffff, RZ, 0xc0, !PT ;  /* 0xefffffff2b2b7812 */ /* 0x000fc400078ec0ff */
[----:B------:R-:W-:Y:S01]  /*b3f20*/  ISETP.GE.AND P0, PT, R49, UR13, PT ;  /* 0x0000000d31007c0c */ /* 0x000fe2000bf06270 */
[----:B------:R-:W-:Y:S01]  /*b3f30*/  ULDC UR33, c[0x0][0x22c] ;  /* 0x00008b0000217ab9 */ /* 0x000fe20000000800 */
[----:B------:R-:W-:Y:S02]  /*b3f40*/  @P2 LOP3.LUT R43, R43, 0x10000000, RZ, 0xfc, !PT ;  /* 0x100000002b2b2812 */ /* 0x000fe400078efcff */
[----:B------:R-:W-:Y:S01]  /*b3f50*/  ISETP.LT.AND P2, PT, R50, UR8, !P0 ;  /* 0x0000000832007c0c */ /* 0x000fe2000c741270 */
[----:B------:R-:W-:Y:S01]  /*b3f60*/  VIADD R49, R0, 0x1b ;  /* 0x0000001b00317836 */ /* 0x000fe20000000000 */
[----:B------:R-:W-:Y:S01]  /*b3f70*/  ULDC.64 UR12, c[0x0][0x228] ;  /* 0x00008a00000c7ab9 */ /* 0x000fe20000000a00 */
[----:B------:R-:W-:-:S04]  /*b3f80*/  LOP3.LUT R43, R43, 0xfdffffff, RZ, 0xc0, !PT ;  /* 0xfdffffff2b2b7812 */ /* 0x000fc800078ec0ff */
        /* <DEDUP_REMOVED lines=62> */
[----:B------:R-:W-:Y:S02]  /*b4370*/  ISETP.GE.AND P0, PT, R49, UR13, PT ;  /* 0x0000000d31007c0c */ /* 0x000fe4000bf06270 */
[----:B------:R-:W-:Y:S01]  /*b4380*/  LOP3.LUT R43, R43, 0xfffffffb, RZ, 0xc0, !PT ;  /* 0xfffffffb2b2b7812 */ /* 0x000fe200078ec0ff */
[----:B------:R-:W-:Y:S01]  /*b4390*/  VIADD R49, R0, 0x14 ;  /* 0x0000001400317836 */ /* 0x000fe20000000000 */
[----:B------:R-:W-:Y:S01]  /*b43a0*/  ULDC.64 UR12, c[0x0][0x228] ;  /* 0x00008a00000c7ab9 */ /* 0x000fe20000000a00 */
[----:B------:R-:W-:Y:S01]  /*b43b0*/  ULDC UR19, c[0x0][0x22c] ;  /* 0x00008b0000137ab9 */ /* 0x000fe20000000800 */
[----:B------:R-:W-:-:S02]  /*b43c0*/  @P2 LOP3.LUT R43, R43, 0x4, RZ, 0xfc, !PT ;  /* 0x000000042b2b2812 */ /* 0x000fc400078efcff */
[----:B------:R-:W-:Y:S02]  /*b43d0*/  ISETP.LT.AND P2, PT, R50, UR8, !P0 ;  /* 0x0000000832007c0c */ /* 0x000fe4000c741270 */
[----:B------:R-:W-:-:S04]  /*b43e0*/  LOP3.LUT R43, R43, 0xfffffffe, RZ, 0xc0, !PT ;  /* 0xfffffffe2b2b7812 */ /* 0x000fc800078ec0ff */
[----:B------:R-:W-:Y:S02]  /*b43f0*/  @P1 LOP3.LUT R43, R43, 0x1, RZ, 0xfc, !PT ;  /* 0x000000012b2b1812 */ /* 0x000fe400078efcff */
[----:B------:R-:W-:Y:S02]  /*b4400*/  ISETP.LT.AND P1, PT, R51, UR18, !P0 ;  /* 0x0000001233007c0c */ /* 0x000fe4000c721270 */
[----:B------:R-:W-:-:S03]  /*b4410*/  ISETP.GE.AND P0, PT, R49, UR11, PT ;  /* 0x0000000b31007c0c */ /* 0x000fc6000bf06270 */
[----:B------:R-:W-:Y:S02]  /*b4420*/  @P2 LOP3.LUT R44, R44, 0x80000000, RZ, 0xfc, !PT ;  /* 0x800000002c2c2812 */ /* 0x000fe400078efcff */
[----:B------:R-:W-:Y:S01]  /*b4430*/  ISETP.LT.AND P2, PT, R50, UR12, !P0 ;  /* 0x0000000c32007c0c */ /* 0x000fe2000c741270 */
[----:B------:R-:W-:Y:S01]  /*b4440*/  VIADD R49, R0, 0x13 ;  /* 0x0000001300317836 */ /* 0x000fe20000000000 */
[----:B------:R-:W-:Y:S01]  /*b4450*/  ULDC.64 UR10, c[0x0][0x228] ;  /* 0x00008a00000a7ab9 */ /* 0x000fe20000000a00 */
[----:B------:R-:W-:Y:S02]  /*b4460*/  LOP3.LUT R44, R44, 0xdfffffff, RZ, 0xc0, !PT ;  /* 0xdfffffff2c2c7812 */ /* 0x000fe400078ec0ff */
[----:B------:R-:W-:Y:S01]  /*b4470*/  LOP3.LUT R43, R43, 0xfffffffd, RZ, 0xc0, !PT ;  /* 0xfffffffd2b2b7812 */ /* 0x000fe200078ec0ff */
[----:B------:R-:W-:Y:S01]  /*b4480*/  ULDC UR18, c[0x0][0x22c] ;  /* 0x00008b0000127ab9 */ /* 0x000fe20000000800 */
[----:B------:R-:W-:Y:S02]  /*b4490*/  @P1 LOP3.LUT R44, R44, 0x20000000, RZ, 0xfc, !PT ;  /* 0x200000002c2c1812 */ /* 0x000fe400078efcff */
[----:B------:R-:W-:-:S02]  /*b44a0*/  ISETP.LT.AND P1, PT, R51, UR30, !P0 ;  /* 0x0000001e33007c0c */ /* 0x000fc4000c721270 */
        /* <DEDUP_REMOVED lines=71> */
[----:B------:R-:W-:Y:S01]  /*b4920*/  ISETP.GE.AND P0, PT, R49, UR11, PT ;  /* 0x0000000b31007c0c */ /* 0x000fe2000bf06270 */
[----:B------:R-:W-:Y:S01]  /*b4930*/  VIADD R49, R0, 0xc ;  /* 0x0000000c00317836 */ /* 0x000fe20000000000 */
[----:B------:R-:W-:Y:S02]  /*b4940*/  ULDC UR11, c[0x0][0x22c] ;  /* 0x00008b00000b7ab9 */ /* 0x000fe40000000800 */
[----:B------:R-:W-:Y:S02]  /*b4950*/  ISETP.LT.AND P1, PT, R50, UR12, !P0 ;  /* 0x0000000c32007c0c */ /* 0x000fe4000c721270 */
[----:B------:R-:W-:Y:S02]  /*b4960*/  ISETP.LT.AND P0, PT, R51, UR60, !P0 ;  /* 0x0000003c33007c0c */ /* 0x000fe4000c701270 */
[----:B------:R-:W-:Y:S01]  /*b4970*/  LOP3.LUT R44, R44, 0xfffffffd, RZ, 0xc0, !PT ;  /* 0xfffffffd2c2c7812 */ /* 0x000fe200078ec0ff */
[----:B------:R-:W-:Y:S01]  /*b4980*/  ULDC UR60, c[0x0][0x22c] ;  /* 0x00008b00003c7ab9 */ /* 0x000fe20000000800 */
[----:B------:R-:W-:-:S09]  /*b4990*/  ULDC UR12, c[0x0][0x22c] ;  /* 0x00008b00000c7ab9 */ /* 0x000fd20000000800 */
[----:B------:R-:W-:Y:S02]  /*b49a0*/  @P0 LOP3.LUT R3, R3, 0x80000000, RZ, 0xfc, !PT ;  /* 0x8000000003030812 */ /* 0x000fe400078efcff */
[----:B------:R-:W-:Y:S02]  /*b49b0*/  ISETP.GE.AND P0, PT, R49, UR15, PT ;  /* 0x0000000f31007c0c */ /* 0x000fe4000bf06270 */
[----:B------:R-:W-:Y:S02]  /*b49c0*/  @P1 LOP3.LUT R44, R44, 0x2, RZ, 0xfc, !PT ;  /* 0x000000022c2c1812 */ /* 0x000fe400078efcff */
[----:B------:R-:W-:Y:S02]  /*b49d0*/  LOP3.LUT R3, R3, 0xdfffffff, RZ, 0xc0, !PT ;  /* 0xdfffffff03037812 */ /* 0x000fe400078ec0ff */
[----:B------:R-:W-:Y:S02]  /*b49e0*/  ISETP.LT.AND P1, PT, R50, UR56, !P0 ;  /* 0x0000003832007c0c */ /* 0x000fe4000c721270 */
[----:B------:R-:W-:Y:S01]  /*b49f0*/  ISETP.LT.AND P0, PT, R51, UR52, !P0 ;  /* 0x0000003433007c0c */ /* 0x000fe2000c701270 */
[----:B------:R-:W-:Y:S01]  /*b4a00*/  VIADD R49, R0, 0xb ;  /* 0x0000000b00317836 */ /* 0x000fe20000000000 */
[----:B------:R-:W-:Y:S01]  /*b4a10*/  ULDC UR52, c[0x0][0x228] ;  /* 0x00008a0000347ab9 */ /* 0x000fe20000000800 */
[----:B------:R-:W-:Y:S01]  /*b4a20*/  LOP3.LUT R44, R44, 0xfffffffe, RZ, 0xc0, !PT ;  /* 0xfffffffe2c2c7812 */ /* 0x000fe200078ec0ff */
[----:B------:R-:W-:Y:S01]  /*b4a30*/  ULDC UR15, c[0x0][0x22c] ;  /* 0x00008b00000f7ab9 */ /* 0x000fe20000000800 */
[----:B------:R-:W-:-:S02]  /*b4a40*/  VIADD R35, R0, 0x1a6 ;  /* 0x000001a600237836 */ /* 0x000fc40000000000 */
        /* <DEDUP_REMOVED lines=13> */
[----:B------:R-:W-:Y:S01]  /*b4b20*/  ULDC UR26, c[0x0][0x22c] ;  /* 0x00008b00001a7ab9 */ /* 0x000fe20000000800 */
[----:B------:R-:W-:-:S02]  /*b4b30*/  VIADD R55, R0, 0x1a4 ;  /* 0x000001a400377836 */ /* 0x000fc40000000000 */
[----:B------:R-:W-:Y:S01]  /*b4b40*/  VIADD R45, R0, 0x1a5 ;  /* 0x000001a5002d7836 */ /* 0x000fe20000000000 */
        /* <DEDUP_REMOVED lines=31> */
[----:B------:R-:W-:Y:S01]  /*b4d40*/  LOP3.LUT R3, R3, 0xffff7fff, RZ, 0xc0, !PT ;  /* 0xffff7fff03037812 */ /* 0x000fe200078ec0ff */
[----:B------:R-:W-:Y:S01]  /*b4d50*/  ULDC UR9, c[0x0][0x22c] ;  /* 0x00008b0000097ab9 */ /* 0x000fe20000000800 */
[----:B------:R-:W-:Y:S01]  /*b4d60*/  ULDC UR44, c[0x0][0x22c] ;  /* 0x00008b00002c7ab9 */ /* 0x000fe20000000800 */
[----:B------:R-:W-:-:S06]  /*b4d70*/  ULDC UR57, c[0x0][0x22c] ;  /* 0x00008b0000397ab9 */ /* 0x000fcc0000000800 */
[----:B------:R-:W-:-:S04]  /*b4d80*/  @P1 LOP3.LUT R3, R3, 0x8000, RZ, 0xfc, !PT ;  /* 0x0000800003031812 */ /* 0x000fc800078efcff */
[----:B------:R-:W-:Y:S02]  /*b4d90*/  @P0 LOP3.LUT R3, R3, 0x2000, RZ, 0xfc, !PT ;  /* 0x0000200003030812 */ /* 0x000fe400078efcff */
[----:B------:R-:W-:Y:S01]  /*b4da0*/  ISETP.GE.AND P0, PT, R49, UR13, PT ;  /* 0x0000000d31007c0c */ /* 0x000fe2000bf06270 */
[----:B------:R-:W-:Y:S01]  /*b4db0*/  VIADD R49, R0, 0x159 ;  /* 0x0000015900317836 */ /* 0x000fe20000000000 */
[----:B------:R-:W-:Y:S02]  /*b4dc0*/  ULDC UR13, c[0x0][0x22c] ;  /* 0x00008b00000d7ab9 */ /* 0x000fe40000000800 */
[----:B------:R-:W-:Y:S02]  /*b4dd0*/  ISETP.LT.AND P1, PT, R50, UR50, !P0 ;  /* 0x0000003232007c0c */ /* 0x000fe4000c721270 */
[----:B------:R-:W-:Y:S02]  /*b4de0*/  ISETP.LT.AND P0, PT, R51, UR54, !P0 ;  /* 0x0000003633007c0c */ /* 0x000fe4000c701270 */
[----:B------:R-:W-:Y:S01]  /*b4df0*/  LOP3.LUT R3, R3, 0xfffff7ff, RZ, 0xc0, !PT ;  /* 0xfffff7ff03037812 */ /* 0x000fe200078ec0ff */
[----:B------:R-:W-:-:S02]  /*b4e00*/  VIADD R51, R0, 0x15b ;  /* 0x0000015b00337836 */ /* 0x000fc40000000000 */
[----:B------:R-:W-:Y:S01]  /*b4e10*/  VIADD R50, R0, 0x15a ;  /* 0x0000015a00327836 */ /* 0x000fe20000000000 */
[----:B------:R-:W-:Y:S01]  /*b4e20*/  ULDC UR50, c[0x0][0x22c] ;  /* 0x00008b0000327ab9 */ /* 0x000fe20000000800 */
[----:B------:R-:W-:Y:S02]  /*b4e30*/  ISETP.GE.AND P6, PT, R25, UR59, PT ;  /* 0x0000003b19007c0c */ /* 0x000fe4000bfc6270 */
[----:B------:R-:W-:Y:S02]  /*b4e40*/  ISETP.GE.AND P5, PT, R26, UR58, PT ;  /* 0x0000003a1a007c0c */ /* 0x000fe4000bfa6270 */
[----:B------:R-:W-:Y:S01]  /*b4e50*/  ISETP.GE.AND P4, PT, R27, UR57, PT ;  /* 0x000000391b007c0c */ /* 0x000fe2000bf86270 */
[----:B------:R-:W-:Y:S01]  /*b4e60*/  ULDC UR54, c[0x0][0x22c] ;  /* 0x00008b0000367ab9 */ /* 0x000fe20000000800 */
[----:B------:R-:W-:Y:S02]  /*b4e70*/  @P1 LOP3.LUT R3, R3, 0x800, RZ, 0xfc, !PT ;  /* 0x0000080003031812 */ /* 0x000fe400078efcff */
[----:B------:R-:W-:-:S02]  /*b4e80*/  ISETP.GE.AND P1, PT, R49, UR29, PT ;  /* 0x0000001d31007c0c */ /* 0x000fc4000bf26270 */
[----:B------:R-:W-:Y:S02]  /*b4e90*/  ISETP.GE.AND P3, PT, R51, UR35, PT ;  /* 0x0000002333007c0c */ /* 0x000fe4000bf66270 */
[----:B------:R-:W-:Y:S01]  /*b4ea0*/  LOP3.LUT R3, R3, 0xfffffdff, RZ, 0xc0, !PT ;  /* 0xfffffdff03037812 */ /* 0x000fe200078ec0ff */
[C---:B------:R-:W-:Y:S01]  /*b4eb0*/  VIADD R51, R0.reuse, 0x15c ;  /* 0x0000015c00337836 */ /* 0x040fe20000000000 */
[----:B------:R-:W-:Y:S01]  /*b4ec0*/  ULDC UR29, c[0x0][0x22c] ;  /* 0x00008b00001d7ab9 */ /* 0x000fe20000000800 */
[----:B------:R-:W-:Y:S01]  /*b4ed0*/  VIADD R49, R0, 0x165 ;  /* 0x0000016500317836 */ /* 0x000fe20000000000 */
[----:B------:R-:W-:Y:S01]  /*b4ee0*/  @P0 LOP3.LUT R3, R3, 0x200, RZ, 0xfc, !PT ;  /* 0x0000020003030812 */ /* 0x000fe200078efcff */
[----:B------:R-:W-:-:S03]  /*b4ef0*/  ULDC UR35, c[0x0][0x22c] ;  /* 0x00008b0000237ab9 */ /* 0x000fc60000000800 */
[----:B------:R-:W-:-:S04]  /*b4f00*/  LOP3.LUT R3, R3, 0xfffffffe, RZ, 0xc0, !PT ;  /* 0xfffffffe03037812 */ /* 0x000fc800078ec0ff */
[----:B------:R-:W-:Y:S02]  /*b4f10*/  @P1 LOP3.LUT R3, R3, 0x1, RZ, 0xfc, !PT ;  /* 0x0000000103031812 */ /* 0x000fe400078efcff */
[----:B------:R-:W-:Y:S02]  /*b4f20*/  ISETP.GE.AND P1, PT, R51, UR37, PT ;  /* 0x0000002533007c0c */ /* 0x000fe4000bf26270 */
[----:B------:R-:W-:Y:S02]  /*b4f30*/  ISETP.GE.AND P0, PT, R50, UR31, PT ;  /* 0x0000001f32007c0c */ /* 0x000fe4000bf06270 */
[----:B------:R-:W-:Y:S01]  /*b4f40*/  LOP3.LUT R3, R3, 0xffffffef, RZ, 0xc0, !PT ;  /* 0xffffffef03037812 */ /* 0x000fe200078ec0ff */
[C---:B------:R-:W-:Y:S02]  /*b4f50*/  VIADD R50, R0.reuse, 0x15d ;  /* 0x0000015d00327836 */ /* 0x040fe40000000000 */
[----:B------:R-:W-:Y:S01]  /*b4f60*/  VIADD R51, R0, 0x15e ;  /* 0x0000015e00337836 */ /* 0x000fe20000000000 */
[----:B------:R-:W-:Y:S01]  /*b4f70*/  ULDC UR37, c[0x0][0x22c] ;  /* 0x00008b0000257ab9 */ /* 0x000fe20000000800 */
[----:B------:R-:W-:Y:S01]  /*b4f80*/  @P3 LOP3.LUT R3, R3, 0x10, RZ, 0xfc, !PT ;  /* 0x0000001003033812 */ /* 0x000fe200078efcff */
[----:B------:R-:W-:Y:S01]  /*b4f90*/  ULDC UR31, c[0x0][0x22c] ;  /* 0x00008b00001f7ab9 */ /* 0x000fe20000000800 */
[----:B------:R-:W-:-:S02]  /*b4fa0*/  ISETP.GE.AND P2, PT, R50, UR41, PT ;  /* 0x0000002932007c0c */ /* 0x000fc4000bf46270 */
[----:B------:R-:W-:Y:S02]  /*b4fb0*/  LOP3.LUT R3, R3, 0xfffffeff, RZ, 0xc0, !PT ;  /* 0xfffffeff03037812 */ /* 0x000fe400078ec0ff */
[----:B------:R-:W-:Y:S02]  /*b4fc0*/  ISETP.GE.AND P3, PT, R51, UR43, PT ;  /* 0x0000002b33007c0c */ /* 0x000fe4000bf66270 */
[----:B------:R-:W-:Y:S01]  /*b4fd0*/  @P1 LOP3.LUT R3, R3, 0x100, RZ, 0xfc, !PT ;  /* 0x0000010003031812 */ /* 0x000fe200078efcff */
[----:B------:R-:W-:-:S03]  /*b4fe0*/  VIADD R50, R0, 0x15f ;  /* 0x0000015f00327836 */ /* 0x000fc60000000000 */
[----:B------:R-:W-:-:S04]  /*b4ff0*/  LOP3.LUT R3, R3, 0xfffffbff, RZ, 0xc0, !PT ;  /* 0xfffffbff03037812 */ /* 0x000fc800078ec0ff */
[----:B------:R-:W-:Y:S02]  /*b5000*/  @P2 LOP3.LUT R3, R3, 0x400, RZ, 0xfc, !PT ;  /* 0x0000040003032812 */ /* 0x000fe400078efcff */
[----:B------:R-:W-:Y:S01]  /*b5010*/  ISETP.GE.AND P1, PT, R50, UR47, PT ;  /* 0x0000002f32007c0c */ /* 0x000fe2000bf26270 */
[----:B------:R-:W-:Y:S01]  /*b5020*/  VIADD R51, R0, 0x160 ;  /* 0x0000016000337836 */ /* 0x000fe20000000000 */
        /* <DEDUP_REMOVED lines=18> */
[----:B------:R-:W-:Y:S02]  /*b5150*/  ISETP.GE.AND P1, PT, R51, UR29, PT ;  /* 0x0000001d33007c0c */ /* 0x000fe4000bf26270 */
[----:B------:R-:W-:Y:S01]  /*b5160*/  LOP3.LUT R3, R3, 0xfeffffff, RZ, 0xc0, !PT ;  /* 0xfeffffff03037812 */ /* 0x000fe200078ec0ff */
[C---:B------:R-:W-:Y:S02]  /*b5170*/  VIADD R50, R0.reuse, 0x167 ;  /* 0x0000016700327836 */ /* 0x040fe40000000000 */
[----:B------:R-:W-:Y:S01]  /*b5180*/  VIADD R51, R0, 0x166 ;  /* 0x0000016600337836 */ /* 0x000fe20000000000 */
[----:B------:R-:W-:Y:S01]  /*b5190*/  ULDC UR29, c[0x0][0x22c] ;  /* 0x00008b00001d7ab9 */ /* 0x000fe20000000800 */
[----:B------:R-:W-:-:S04]  /*b51a0*/  @P2 LOP3.LUT R3, R3, 0x1000000, RZ, 0xfc, !PT ;  /* 0x0100000003032812 */ /* 0x000fc800078efcff */
[----:B------:R-:W-:-:S04]  /*b51b0*/  LOP3.LUT R3, R3, 0xfdffffff, RZ, 0xc0, !PT ;  /* 0xfdffffff03037812 */ /* 0x000fc800078ec0ff */
[----:B------:R-:W-:Y:S02]  /*b51c0*/  @P1 LOP3.LUT R3, R3, 0x2000000, RZ, 0xfc, !PT ;  /* 0x0200000003031812 */ /* 0x000fe400078efcff */
[----:B------:R-:W-:Y:S02]  /*b51d0*/  ISETP.GE.AND P1, PT, R49, UR37, PT ;  /* 0x0000002531007c0c */ /* 0x000fe4000bf26270 */
[----:B------:R-:W-:Y:S02]  /*b51e0*/  ISETP.GE.AND P2, PT, R50, UR31, PT ;  /* 0x0000001f32007c0c */ /* 0x000fe4000bf46270 */
[----:B------:R-:W-:Y:S01]  /*b51f0*/  ISETP.GE.AND P3, PT, R51, UR35, PT ;  /* 0x0000002333007c0c */ /* 0x000fe2000bf66270 */
[C---:B------:R-:W-:Y:S01]  /*b5200*/  VIADD R51, R0.reuse, 0x168 ;  /* 0x0000016800337836 */ /* 0x040fe20000000000 */
[----:B------:R-:W-:Y:S01]  /*b5210*/  LOP3.LUT R3, R3, 0xefffffff, RZ, 0xc0, !PT ;  /* 0xefffffff03037812 */ /* 0x000fe200078ec0ff */
[C---:B------:R-:W-:Y:S01]  /*b5220*/  VIADD R49, R0.reuse, 0x169 ;  /* 0x0000016900317836 */ /* 0x040fe20000000000 */
[----:B------:R-:W-:Y:S01]  /*b5230*/  ULDC UR37, c[0x0][0x22c] ;  /* 0x00008b0000257ab9 */ /* 0x000fe20000000800 */
[----:B------:R-:W-:Y:S01]  /*b5240*/  ULDC UR35, c[0x0][0x22c] ;  /* 0x00008b0000237ab9 */ /* 0x000fe20000000800 */
[----:B------:R-:W-:Y:S01]  /*b5250*/  VIADD R50, R0, 0x16b ;  /* 0x0000016b00327836 */ /* 0x000fe20000000000 */
[----:B------:R-:W-:-:S02]  /*b5260*/  ULDC UR31, c[0x0][0x22c] ;  /* 0x00008b00001f7ab9 */ /* 0x000fc40000000800 */
[----:B------:R-:W-:Y:S02]  /*b5270*/  @P1 LOP3.LUT R3, R3, 0x10000000, RZ, 0xfc, !PT ;  /* 0x1000000003031812 */ /* 0x000fe400078efcff */
[----:B------:R-:W-:Y:S02]  /*b5280*/  ISETP.GE.AND P1, PT, R51, UR29, PT ;  /* 0x0000001d33007c0c */ /* 0x000fe4000bf26270 */
[----:B------:R-:W-:Y:S01]  /*b5290*/  @P2 LOP3.LUT R44, R44, 0x1, RZ, 0xfc, !PT ;  /* 0x000000012c2c2812 */ /* 0x000fe200078efcff */
[----:B------:R-:W-:Y:S01]  /*b52a0*/  VIADD R51, R0, 0x16a ;  /* 0x0000016a00337836 */ /* 0x000fe20000000000 */
[----:B------:R-:W-:Y:S01]  /*b52b0*/  LOP3.LUT R3, R3, 0xbfffffff, RZ, 0xc0, !PT ;  /* 0xbfffffff03037812 */ /* 0x000fe200078ec0ff */
[----:B------:R-:W-:Y:S01]  /*b52c0*/  ULDC UR29, c[0x0][0x22c] ;  /* 0x00008b00001d7ab9 */ /* 0x000fe20000000800 */
[----:B------:R-:W-:-:S07]  /*b52d0*/  LOP3.LUT R44, R44, 0xfffffffb, RZ, 0xc0, !PT ;  /* 0xfffffffb2c2c7812 */ /* 0x000fce00078ec0ff */
[----:B------:R-:W-:Y:S02]  /*b52e0*/  @P1 LOP3.LUT R44, R44, 0x4, RZ, 0xfc, !PT ;  /* 0x000000042c2c1812 */ /* 0x000fe400078efcff */
[----:B------:R-:W-:Y:S02]  /*b52f0*/  ISETP.GE.AND P1, PT, R49, UR37, PT ;  /* 0x0000002531007c0c */ /* 0x000fe4000bf26270 */
[----:B------:R-:W-:Y:S02]  /*b5300*/  @P3 LOP3.LUT R3, R3, 0x40000000, RZ, 0xfc, !PT ;  /* 0x4000000003033812 */ /* 0x000fe400078efcff */
[----:B------:R-:W-:Y:S02]  /*b5310*/  ISETP.GE.AND P3, PT, R51, UR35, PT ;  /* 0x0000002333007c0c */ /* 0x000fe4000bf66270 */
[----:B------:R-:W-:Y:S02]  /*b5320*/  LOP3.LUT R44, R44, 0xffffffef, RZ, 0xc0, !PT ;  /* 0xffffffef2c2c7812 */ /* 0x000fe400078ec0ff */
[----:B------:R-:W-:Y:S01]  /*b5330*/  ISETP.GE.AND P2, PT, R50, UR31, PT ;  /* 0x0000001f32007c0c */ /* 0x000fe2000bf46270 */
[----:B------:R-:W-:-:S02]  /*b5340*/  VIADD R51, R0, 0x16c ;  /* 0x0000016c00337836 */ /* 0x000fc40000000000 */
[----:B------:R-:W-:Y:S01]  /*b5350*/  VIADD R49, R0, 0x16d ;  /* 0x0000016d00317836 */ /* 0x000fe20000000000 */
[----:B------:R-:W-:Y:S01]  /*b5360*/  ULDC UR37, c[0x0][0x22c] ;  /* 0x00008b0000257ab9 */ /* 0x000fe20000000800 */
[----:B------:R-:W-:Y:S01]  /*b5370*/  ULDC UR35, c[0x0][0x22c] ;  /* 0x00008b0000237ab9 */ /* 0x000fe20000000800 */
[----:B------:R-:W-:Y:S01]  /*b5380*/  @P1 LOP3.LUT R44, R44, 0x10, RZ, 0xfc, !PT ;  /* 0x000000102c2c1812 */ /* 0x000fe200078efcff */
[----:B------:R-:W-:Y:S01]  /*b5390*/  VIADD R50, R0, 0x16f ;  /* 0x0000016f00327836 */ /* 0x000fe20000000000 */
[----:B------:R-:W-:Y:S02]  /*b53a0*/  ULDC UR31, c[0x0][0x22c] ;  /* 0x00008b00001f7ab9 */ /* 0x000fe40000000800 */
[----:B------:R-:W-:Y:S02]  /*b53b0*/  LOP3.LUT R44, R44, 0xffffffbf, RZ, 0xc0, !PT ;  /* 0xffffffbf2c2c7812 */ /* 0x000fe400078ec0ff */
[----:B------:R-:W-:Y:S02]  /*b53c0*/  ISETP.GE.AND P1, PT, R51, UR29, PT ;  /* 0x0000001d33007c0c */ /* 0x000fe4000bf26270 */
[----:B------:R-:W-:Y:S01]  /*b53d0*/  @P3 LOP3.LUT R44, R44, 0x40, RZ, 0xfc, !PT ;  /* 0x000000402c2c3812 */ /* 0x000fe200078efcff */
[----:B------:R-:W-:Y:S01]  /*b53e0*/  VIADD R51, R0, 0x16e ;  /* 0x0000016e00337836 */ /* 0x000fe20000000000 */
[----:B------:R-:W-:-:S02]  /*b53f0*/  ULDC UR29, c[0x0][0x22c] ;  /* 0x00008b00001d7ab9 */ /* 0x000fc40000000800 */
[----:B------:R-:W-:-:S04]  /*b5400*/  LOP3.LUT R44, R44, 0xfffffeff, RZ, 0xc0, !PT ;  /* 0xfffffeff2c2c7812 */ /* 0x000fc800078ec0ff */
[----:B------:R-:W-:-:S04]  /*b5410*/  @P2 LOP3.LUT R44, R44, 0x100, RZ, 0xfc, !PT ;  /* 0x000001002c2c2812 */ /* 0x000fc800078efcff */
[----:B------:R-:W-:-:S04]  /*b5420*/  LOP3.LUT R44, R44, 0xfffff7ff, RZ, 0xc0, !PT ;  /* 0xfffff7ff2c2c7812 */ /* 0x000fc800078ec0ff */
[----:B------:R-:W-:Y:S02]  /*b5430*/  @P1 LOP3.LUT R44, R44, 0x800, RZ, 0xfc, !PT ;  /* 0x000008002c2c1812 */ /* 0x000fe400078efcff */
[----:B------:R-:W-:Y:S02]  /*b5440*/  ISETP.GE.AND P1, PT, R49, UR37, PT ;  /* 0x0000002531007c0c */ /* 0x000fe4000bf26270 */
[----:B------:R-:W-:Y:S02]  /*b5450*/  ISETP.GE.AND P3, PT, R51, UR35, PT ;  /* 0x0000002333007c0c */ /* 0x000fe4000bf66270 */
[----:B------:R-:W-:Y:S02]  /*b5460*/  LOP3.LUT R44, R44, 0xffffbfff, RZ, 0xc0, !PT ;  /* 0xffffbfff2c2c7812 */ /* 0x000fe400078ec0ff */
[----:B------:R-:W-:Y:S01]  /*b5470*/  ISETP.GE.AND P2, PT, R50, UR31, PT ;  /* 0x0000001f32007c0c */ /* 0x000fe2000bf46270 */
[C---:B------:R-:W-:Y:S02]  /*b5480*/  VIADD R51, R0.reuse, 0x170 ;  /* 0x0000017000337836 */ /* 0x040fe40000000000 */
[----:B------:R-:W-:Y:S01]  /*b5490*/  VIADD R49, R0, 0x171 ;  /* 0x0000017100317836 */ /* 0x000fe20000000000 */
[----:B------:R-:W-:Y:S01]  /*b54a0*/  ULDC UR37, c[0x0][0x22c] ;  /* 0x00008b0000257ab9 */ /* 0x000fe20000000800 */
[----:B------:R-:W-:-:S02]  /*b54b0*/  ULDC UR35, c[0x0][0x22c] ;  /* 0x00008b0000237ab9 */ /* 0x000fc40000000800 */
        /* <DEDUP_REMOVED lines=16> */
[----:B------:R-:W-:Y:S01]  /*b55c0*/  VIADD R51, R0, 0x174 ;  /* 0x0000017400337836 */ /* 0x000fe20000000000 */
[----:B------:R-:W-:Y:S01]  /*b55d0*/  ULDC UR37, c[0x0][0x22c] ;  /* 0x00008b0000257ab9 */ /* 0x000fe20000000800 */
[----:B------:R-:W-:Y:S01]  /*b55e0*/  ULDC UR35, c[0x0][0x22c] ;  /* 0x00008b0000237ab9 */ /* 0x000fe20000000800 */
[----:B------:R-:W2:Y:S03]  /*b55f0*/  LDL.LU R49, [R1+0x30cc] ;  /* 0x0030cc0001317983 */ /* 0x000ea60000300800 */
[----:B------:R-:W-:Y:S01]  /*b5600*/  @P1 LOP3.LUT R44, R44, 0x400000, RZ, 0xfc, !PT ;  /* 0x004000002c2c1812 */ /* 0x000fe200078efcff */
[----:B------:R-:W-:Y:S01]  /*b5610*/  VIADD R50, R0, 0x175 ;  /* 0x0000017500327836 */ /* 0x000fe20000000000 */
[----:B------:R-:W-:-:S02]  /*b5620*/  ULDC UR31, c[0x0][0x22c] ;  /* 0x00008b00001f7ab9 */ /* 0x000fc40000000800 */
[----:B------:R-:W-:Y:S02]  /*b5630*/  LOP3.LUT R44, R44, 0xfeffffff, RZ, 0xc0, !PT ;  /* 0xfeffffff2c2c7812 */ /* 0x000fe400078ec0ff */
[----:B------:R-:W-:Y:S02]  /*b5640*/  ISETP.GE.AND P1, PT, R51, UR29, PT ;  /* 0x0000001d33007c0c */ /* 0x000fe4000bf26270 */
[----:B------:R-:W-:Y:S01]  /*b5650*/  @P3 LOP3.LUT R44, R44, 0x1000000, RZ, 0xfc, !PT ;  /* 0x010000002c2c3812 */ /* 0x000fe200078efcff */
[----:B------:R-:W-:Y:S01]  /*b5660*/  VIADD R51, R0, 0x176 ;  /* 0x0000017600337836 */ /* 0x000fe20000000000 */
[----:B------:R-:W-:Y:S02]  /*b5670*/  ULDC UR29, c[0x0][0x22c] ;  /* 0x00008b00001d7ab9 */ /* 0x000fe40000000800 */
[----:B------:R-:W-:-:S04]  /*b5680*/  LOP3.LUT R44, R44, 0xfbffffff, RZ, 0xc0, !PT ;  /* 0xfbffffff2c2c7812 */ /* 0x000fc800078ec0ff */
[----:B------:R-:W-:-:S04]  /*b5690*/  @P2 LOP3.LUT R44, R44, 0x4000000, RZ, 0xfc, !PT ;  /* 0x040000002c2c2812 */ /* 0x000fc800078efcff */
[----:B------:R-:W-:Y:S02]  /*b56a0*/  LOP3.LUT R44, R44, 0xefffffff, RZ, 0xc0, !PT ;  /* 0xefffffff2c2c7812 */ /* 0x000fe400078ec0ff */
[----:B------:R-:W-:Y:S01]  /*b56b0*/  ISETP.GE.AND P3, PT, R51, UR35, PT ;  /* 0x0000002333007c0c */ /* 0x000fe2000bf66270 */
[----:B------:R-:W-:Y:S01]  /*b56c0*/  ULDC UR35, c[0x0][0x22c] ;  /* 0x00008b0000237ab9 */ /* 0x000fe20000000800 */
[----:B------:R-:W-:Y:S02]  /*b56d0*/  @P1 LOP3.LUT R44, R44, 0x10000000, RZ, 0xfc, !PT ;  /* 0x100000002c2c1812 */ /* 0x000fe400078efcff */
[----:B------:R-:W-:Y:S01]  /*b56e0*/  ISETP.GE.AND P1, PT, R50, UR37, PT ;  /* 0x0000002532007c0c */ /* 0x000fe2000bf26270 */
[----:B------:R-:W-:Y:S01]  /*b56f0*/  ULDC UR37, c[0x0][0x22c] ;  /* 0x00008b0000257ab9 */ /* 0x000fe20000000800 */
[----:B------:R-:W3:Y:S04]  /*b5700*/  LDL.LU R50, [R1+0x30c8] ;  /* 0x0030c80001327983 */ /* 0x000ee80000300800 */
[----:B------:R-:W4:Y:S01]  /*b5710*/  LDL.LU R51, [R1+0x30c4] ;  /* 0x0030c40001337983 */ /* 0x000f220000300800 */
[----:B------:R-:W-:-:S02]  /*b5720*/  LOP3.LUT R44, R44, 0xbfffffff, RZ, 0xc0, !PT ;  /* 0xbfffffff2c2c7812 */ /* 0x000fc400078ec0ff */
[----:B------:R-:W-:-:S04]  /*b5730*/  @P3 LOP3.LUT R43, R43, 0x2, RZ, 0xfc, !PT ;  /* 0x000000022b2b3812 */ /* 0x000fc800078efcff */
[----:B------:R-:W-:Y:S02]  /*b5740*/  @P1 LOP3.LUT R44, R44, 0x40000000, RZ, 0xfc, !PT ;  /* 0x400000002c2c1812 */ /* 0x000fe400078efcff */
[----:B------:R-:W-:Y:S02]  /*b5750*/  LOP3.LUT R43, R43, 0xffffffef, RZ, 0xc0, !PT ;  /* 0xffffffef2b2b7812 */ /* 0x000fe400078ec0ff */
[----:B--2---:R-:W-:Y:S02]  /*b5760*/  ISETP.GE.AND P3, PT, R49, UR37, PT ;  /* 0x0000002531007c0c */ /* 0x004fe4000bf66270 */
[----:B----4-:R-:W-:Y:S02]  /*b5770*/  ISETP.GE.AND P2, PT, R51, UR31, PT ;  /* 0x0000001f33007c0c */ /* 0x010fe4000bf46270 */
[----:B---3--:R-:W-:Y:S01]  /*b5780*/  ISETP.GE.AND P1, PT, R50, UR29, PT ;  /* 0x0000001d32007c0c */ /* 0x008fe2000bf26270 */
[----:B------:R-:W-:Y:S01]  /*b5790*/  ULDC UR31, c[0x0][0x22c] ;  /* 0x00008b00001f7ab9 */ /* 0x000fe20000000800 */
[----:B------:R-:W-:Y:S01]  /*b57a0*/  ULDC UR29, c[0x0][0x22c] ;  /* 0x00008b00001d7ab9 */ /* 0x000fe20000000800 */
[----:B------:R-:W2:Y:S04]  /*b57b0*/  LDL.LU R51, [R1+0x30c0] ;  /* 0x0030c00001337983 */ /* 0x000ea80000300800 */
[----:B------:R-:W3:Y:S04]  /*b57c0*/  LDL.LU R50, [R1+0x30bc] ;  /* 0x0030bc0001327983 */ /* 0x000ee80000300800 */
[----:B------:R-:W4:Y:S01]  /*b57d0*/  LDL.LU R49, [R1+0x30b8] ;  /* 0x0030b80001317983 */ /* 0x000f220000300800 */
[----:B------:R-:W-:-:S04]  /*b57e0*/  @P2 LOP3.LUT R43, R43, 0x10, RZ, 0xfc, !PT ;  /* 0x000000102b2b2812 */ /* 0x000fc800078efcff */
[----:B------:R-:W-:-:S04]  /*b57f0*/  LOP3.LUT R43, R43, 0xffffffdf, RZ, 0xc0, !PT ;  /* 0xffffffdf2b2b7812 */ /* 0x000fc800078ec0ff */
[----:B------:R-:W-:Y:S02]  /*b5800*/  @P1 LOP3.LUT R43, R43, 0x20, RZ, 0xfc, !PT ;  /* 0x000000202b2b1812 */ /* 0x000fe400078efcff */
[----:B------:R-:W-:Y:S02]  /*b5810*/  ISETP.GE.AND P1, PT, R48, UR35, PT ;  /* 0x0000002330007c0c */ /* 0x000fe4000bf26270 */
[----:B------:R-:W-:Y:S01]  /*b5820*/  ISETP.GE.AND P2, PT, R47, UR31, PT ;  /* 0x0000001f2f007c0c */ /* 0x000fe2000bf46270 */
[----:B------:R-:W4:Y:S01]  /*b5830*/  LDL.LU R48, [R1+0x30b4] ;  /* 0x0030b40001307983 */ /* 0x000f220000300800 */
[----:B------:R-:W-:-:S03]  /*b5840*/  LOP3.LUT R43, R43, 0xfffffeff, RZ, 0xc0, !PT ;  /* 0xfffffeff2b2b7812 */ /* 0x000fc600078ec0ff */
[----:B------:R-:W4:Y:S01]  /*b5850*/  LDL.LU R47, [R1+0x30b0] ;  /* 0x0030b000012f7983 */ /* 0x000f220000300800 */
[----:B------:R-:W-:-:S04]  /*b5860*/  @P3 LOP3.LUT R43, R43, 0x100, RZ, 0xfc, !PT ;  /* 0x000001002b2b3812 */ /* 0x000fc800078efcff */
[----:B------:R-:W-:Y:S02]  /*b5870*/  LOP3.LUT R43, R43, 0xfffffbff, RZ, 0xc0, !PT ;  /* 0xfffffbff2b2b7812 */ /* 0x000fe400078ec0ff */
[----:B------:R-:W-:Y:S02]  /*b5880*/  ISETP.GE.AND P3, PT, R46, UR29, PT ;  /* 0x0000001d2e007c0c */ /* 0x000fe4000bf66270 */
        /* <DEDUP_REMOVED lines=19> */
[----:B------:R-:W-:Y:S01]  /*b59c0*/  ISETP.GE.AND P2, PT, R8, UR10, PT ;  /* 0x0000000a08007c0c */ /* 0x000fe2000bf46270 */
[----:B------:R-:W-:Y:S01]  /*b59d0*/  ULDC.64 UR10, c[0x0][0x228] ;  /* 0x00008a00000a7ab9 */ /* 0x000fe20000000a00 */
        /* <DEDUP_REMOVED lines=9> */
[----:B------:R-:W-:Y:S02]  /*b5a70*/  @P2 LOP3.LUT R43, R43, 0x4000000, RZ, 0xfc, !PT ;  /* 0x040000002b2b2812 */ /* 0x000fe400078efcff */
[----:B------:R-:W-:Y:S01]  /*b5a80*/  ISETP.GE.AND P2, PT, R33, UR14, PT ;  /* 0x0000000e21007c0c */ /* 0x000fe2000bf46270 */
[----:B------:R-:W-:Y:S01]  /*b5a90*/  ULDC.64 UR14, c[0x0][0x228] ;  /* 0x00008a00000e7ab9 */ /* 0x000fe20000000a00 */
[----:B------:R-:W4:Y:S01]  /*b5aa0*/  LDL.LU R33, [R1+0x308c] ;  /* 0x00308c0001217983 */ /* 0x000f220000300800 */
[----:B------:R-:W-:-:S04]  /*b5ab0*/  LOP3.LUT R43, R43, 0xf7ffffff, RZ, 0xc0, !PT ;  /* 0xf7ffffff2b2b7812 */ /* 0x000fc800078ec0ff */
[----:B------:R-:W-:Y:S02]  /*b5ac0*/  @P3 LOP3.LUT R43, R43, 0x8000000, RZ, 0xfc, !PT ;  /* 0x080000002b2b3812 */ /* 0x000fe400078efcff */
[----:B------:R-:W-:Y:S02]  /*b5ad0*/  ISETP.GE.AND P3, PT, R32, UR12, PT ;  /* 0x0000000c20007c0c */ /* 0x000fe4000bf66270 */
[----:B------:R-:W4:Y:S01]  /*b5ae0*/  LDL.LU R32, [R1+0x3088] ;  /* 0x0030880001207983 */ /* 0x000f220000300800 */
[----:B------:R-:W-:Y:S02]  /*b5af0*/  LOP3.LUT R43, R43, 0xbfffffff, RZ, 0xc0, !PT ;  /* 0xbfffffff2b2b7812 */ /* 0x000fe400078ec0ff */
[----:B------:R-:W-:Y:S02]  /*b5b00*/  @P2 LOP3.LUT R42, R42, 0x1, RZ, 0xfc, !PT ;  /* 0x000000012a2a2812 */ /* 0x000fe400078efcff */
[----:B------:R-:W-:Y:S02]  /*b5b10*/  @P1 LOP3.LUT R43, R43, 0x40000000, RZ, 0xfc, !PT ;  /* 0x400000002b2b1812 */ /* 0x000fe400078efcff */
[----:B------:R-:W-:-:S02]  /*b5b20*/  ISETP.GE.AND P1, PT, R15, UR17, PT ;  /* 0x000000110f007c0c */ /* 0x000fc4000bf26270 */
[----:B------:R-:W-:Y:S02]  /*b5b30*/  LOP3.LUT R42, R42, 0xfffffffb, RZ, 0xc0, !PT ;  /* 0xfffffffb2a2a7812 */ /* 0x000fe400078ec0ff */
[----:B------:R-:W-:Y:S01]  /*b5b40*/  ISETP.GE.AND P2, PT, R14, UR16, PT ;  /* 0x000000100e007c0c */ /* 0x000fe2000bf46270 */
[----:B------:R-:W2:Y:S04]  /*b5b50*/  LDL.LU R15, [R1+0x3084] ;  /* 0x00308400010f7983 */ /* 0x000ea80000300800 */
[----:B------:R-:W2:Y:S01]  /*b5b60*/  LDL.LU R14, [R1+0x3080] ;  /* 0x00308000010e7983 */ /* 0x000ea20000300800 */
[----:B------:R-:W-:Y:S01]  /*b5b70*/  @P3 LOP3.LUT R42, R42, 0x4, RZ, 0xfc, !PT ;  /* 0x000000042a2a3812 */ /* 0x000fe200078efcff */
[----:B------:R-:W-:-:S03]  /*b5b80*/  ULDC.64 UR16, c[0x0][0x228] ;  /* 0x00008a0000107ab9 */ /* 0x000fc60000000a00 */
[----:B------:R-:W-:Y:S02]  /*b5b90*/  LOP3.LUT R42, R42, 0xffffffef, RZ, 0xc0, !PT ;  /* 0xffffffef2a2a7812 */ /* 0x000fe400078ec0ff */
[----:B------:R-:W-:Y:S02]  /*b5ba0*/  ISETP.GE.AND P3, PT, R13, UR5, PT ;  /* 0x000000050d007c0c */ /* 0x000fe4000bf66270 */
[----:B------:R-:W3:Y:S01]  /*b5bb0*/  LDL.LU R13, [R1+0x307c] ;  /* 0x00307c00010d7983 */ /* 0x000ee20000300800 */
[----:B------:R-:W-:-:S04]  /*b5bc0*/  @P1 LOP3.LUT R42, R42, 0x10, RZ, 0xfc, !PT ;  /* 0x000000102a2a1812 */ /* 0x000fc800078efcff */
[----:B------:R-:W-:Y:S02]  /*b5bd0*/  LOP3.LUT R42, R42, 0xffffffbf, RZ, 0xc0, !PT ;  /* 0xffffffbf2a2a7812 */ /* 0x000fe400078ec0ff */
[----:B------:R-:W-:Y:S02]  /*b5be0*/  ISETP.GE.AND P1, PT, R12, UR19, PT ;  /* 0x000000130c007c0c */ /* 0x000fe4000bf26270 */
[----:B------:R-:W3:Y:S01]  /*b5bf0*/  LDL.LU R12, [R1+0x3078] ;  /* 0x00307800010c7983 */ /* 0x000ee20000300800 */
[----:B------:R-:W-:-:S04]  /*b5c00*/  @P2 LOP3.LUT R42, R42, 0x40, RZ, 0xfc, !PT ;  /* 0x000000402a2a2812 */ /* 0x000fc800078efcff */
[----:B------:R-:W-:Y:S02]  /*b5c10*/  LOP3.LUT R42, R42, 0xfffffeff, RZ, 0xc0, !PT ;  /* 0xfffffeff2a2a7812 */ /* 0x000fe400078ec0ff */
[----:B------:R-:W-:Y:S01]  /*b5c20*/  ISETP.GE.AND P2, PT, R19, UR18, PT ;  /* 0x0000001213007c0c */ /* 0x000fe2000bf46270 */
[----:B------:R-:W-:Y:S01]  /*b5c30*/  ULDC.64 UR18, c[0x0][0x228] ;  /* 0x00008a0000127ab9 */ /* 0x000fe20000000a00 */
        /* <DEDUP_REMOVED lines=37> */
[----:B------:R-:W-:Y:S01]  /*b5e90*/  ULDC.64 UR22, c[0x0][0x228] ;  /* 0x00008a0000167ab9 */ /* 0x000fe20000000a00 */
[----:B------:R-:W-:Y:S02]  /*b5ea0*/  @P2 LOP3.LUT R42, R42, 0x4000000, RZ, 0xfc, !PT ;  /* 0x040000002a2a2812 */ /* 0x000fe400078efcff */
[----:B------:R-:W-:Y:S01]  /*b5eb0*/  ISETP.GE.AND P2, PT, R30, UR27, PT ;  /* 0x0000001b1e007c0c */ /* 0x000fe2000bf46270 */
[----:B------:R-:W-:Y:S01]  /*b5ec0*/  ULDC.64 UR26, c[0x0][0x228] ;  /* 0x00008a00001a7ab9 */ /* 0x000fe20000000a00 */
[----:B------:R-:W4:Y:S01]  /*b5ed0*/  LDL.LU R30, [R1+0x3050] ;  /* 0x00305000011e7983 */ /* 0x000f220000300800 */
[----:B------:R-:W-:-:S04]  /*b5ee0*/  LOP3.LUT R42, R42, 0xefffffff, RZ, 0xc0, !PT ;  /* 0xefffffff2a2a7812 */ /* 0x000fc800078ec0ff */
[----:B------:R-:W-:Y:S02]  /*b5ef0*/  @P3 LOP3.LUT R42, R42, 0x10000000, RZ, 0xfc, !PT ;  /* 0x100000002a2a3812 */ /* 0x000fe400078efcff */
[----:B------:R-:W-:Y:S01]  /*b5f00*/  ISETP.GE.AND P3, PT, R29, UR28, PT ;  /* 0x0000001c1d007c0c */ /* 0x000fe2000bf66270 */
[----:B------:R-:W-:Y:S01]  /*b5f10*/  ULDC.64 UR28, c[0x0][0x228] ;  /* 0x00008a00001c7ab9 */ /* 0x000fe20000000a00 */
[----:B------:R-:W4:Y:S01]  /*b5f20*/  LDL.LU R29, [R1+0x304c] ;  /* 0x00304c00011d7983 */ /* 0x000f220000300800 */
[----:B------:R-:W-:Y:S02]  /*b5f30*/  LOP3.LUT R42, R42, 0xbfffffff, RZ, 0xc0, !PT ;  /* 0xbfffffff2a2a7812 */ /* 0x000fe400078ec0ff */
[----:B------:R-:W-:Y:S02]  /*b5f40*/  @P2 LOP3.LUT R41, R41, 0x1, RZ, 0xfc, !PT ;  /* 0x0000000129292812 */ /* 0x000fe400078efcff */
[----:B------:R-:W-:Y:S02]  /*b5f50*/  @P1 LOP3.LUT R42, R42, 0x40000000, RZ, 0xfc, !PT ;  /* 0x400000002a2a1812 */ /* 0x000fe400078efcff */
[----:B------:R-:W-:-:S02]  /*b5f60*/  ISETP.GE.AND P1, PT, R28, UR30, PT ;  /* 0x0000001e1c007c0c */ /* 0x000fc4000bf26270 */
[----:B------:R-:W-:Y:S02]  /*b5f70*/  LOP3.LUT R41, R41, 0xfffffff7, RZ, 0xc0, !PT ;  /* 0xfffffff729297812 */ /* 0x000fe400078ec0ff */
[----:B------:R-:W-:Y:S01]  /*b5f80*/  ISETP.GE.AND P2, PT, R59, UR32, PT ;  /* 0x000000203b007c0c */ /* 0x000fe2000bf46270 */
[----:B------:R-:W4:Y:S04]  /*b5f90*/  LDL.LU R28, [R1+0x3048] ;  /* 0x00304800011c7983 */ /* 0x000f280000300800 */
        /* <DEDUP_REMOVED lines=9> */
[----:B------:R-:W-:Y:S02]  /*b6030*/  @P2 LOP3.LUT R41, R41, 0x80, RZ, 0xfc, !PT ;  /* 0x0000008029292812 */ /* 0x000fe400078efcff */
[----:B------:R-:W-:Y:S02]  /*b6040*/  ISETP.GE.AND P2, PT, R56, UR36, PT ;  /* 0x0000002438007c0c */ /* 0x000fe4000bf46270 */
[----:B------:R-:W4:Y:S01]  /*b6050*/  LDL.LU R56, [R1+0x3038] ;  /* 0x0030380001387983 */ /* 0x000f220000300800 */
[----:B------:R-:W-:-:S04]  /*b6060*/  LOP3.LUT R41, R41, 0xfffffbff, RZ, 0xc0, !PT ;  /* 0xfffffbff29297812 */ /* 0x000fc800078ec0ff */
        /* <DEDUP_REMOVED lines=29> */
[----:B------:R-:W-:Y:S02]  /*b6240*/  ISETP.GE.AND P1, PT, R2, UR48, PT ;  /* 0x0000003002007c0c */ /* 0x000fe4000bf26270 */
        /* <DEDUP_REMOVED lines=9> */
[----:B------:R-:W-:Y:S01]  /*b62e0*/  LOP3.LUT R40, R40, 0xfffffffb, RZ, 0xc0, !PT ;  /* 0xfffffffb28287812 */ /* 0x000fe200078ec0ff */
[----:B------:R-:W4:Y:S03]  /*b62f0*/  LDL.LU R61, [R1+0x3010] ;  /* 0x00301000013d7983 */ /* 0x000f260000300800 */
[----:B------:R-:W-:-:S04]  /*b6300*/  @P2 LOP3.LUT R40, R40, 0x4, RZ, 0xfc, !PT ;  /* 0x0000000428282812 */ /* 0x000fc800078efcff */
[----:B------:R-:W-:-:S04]  /*b6310*/  LOP3.LUT R40, R40, 0xffffffef, RZ, 0xc0, !PT ;  /* 0xffffffef28287812 */ /* 0x000fc800078ec0ff */
[----:B------:R-:W-:Y:S02]  /*b6320*/  @P3 LOP3.LUT R40, R40, 0x10, RZ, 0xfc, !PT ;  /* 0x0000001028283812 */ /* 0x000fe400078efcff */
[----:B------:R-:W-:Y:S02]  /*b6330*/  ISETP.GE.AND P3, PT, R35, UR56, PT ;  /* 0x0000003823007c0c */ /* 0x000fe4000bf66270 */
[----:B------:R-:W4:Y:S04]  /*b6340*/  LDL.LU R35, [R1+0x40] ;  /* 0x0000400001237983 */ /* 0x000f280000300800 */
[----:B------:R-:W4:Y:S04]  /*b6350*/  LDL.LU R25, [R1+0x574] ;  /* 0x0005740001197983 */ /* 0x000f280000300800 */
[----:B------:R-:W4:Y:S04]  /*b6360*/  LDL.LU R26, [R1+0x2f0] ;  /* 0x0002f000011a7983 */ /* 0x000f280000300800 */
[----:B------:R-:W4:Y:S04]  /*b6370*/  LDL.LU R27, [R1+0x55c] ;  /* 0x00055c00011b7983 */ /* 0x000f280000300800 */
[----:B--2---:R0:W-:Y:S04]  /*b6380*/  STL.64 [R1+0x3168], R14 ;  /* 0x0031680e01007387 */ /* 0x0041e80000100a00 */
[----:B0-----:R-:W2:Y:S04]  /*b6390*/  LDL.LU R14, [R1+0x594] ;  /* 0x00059400010e7983 */ /* 0x001ea80000300800 */
[----:B------:R-:W2:Y:S04]  /*b63a0*/  LDL.LU R15, [R1+0x2ec] ;  /* 0x0002ec00010f7983 */ /* 0x000ea80000300800 */
[----:B---3--:R0:W-:Y:S04]  /*b63b0*/  STL.64 [R1+0x3160], R12 ;  /* 0x0031600c01007387 */ /* 0x0081e80000100a00 */
[----:B0-----:R-:W3:Y:S04]  /*b63c0*/  LDL.LU R12, [R1+0x554] ;  /* 0x00055400010c7983 */ /* 0x001ee80000300800 */
[----:B------:R-:W2:Y:S04]  /*b63d0*/  LDL.LU R13, [R1+0x2e8] ;  /* 0x0002e800010d7983 */ /* 0x000ea80000300800 */
[----:B----4-:R0:W-:Y:S04]  /*b63e0*/  STL.64 [R1+0x3158], R18 ;  /* 0x0031581201007387 */ /* 0x0101e80000100a00 */
[----:B0-----:R-:W4:Y:S04]  /*b63f0*/  LDL.LU R18, [R1+0x39c] ;  /* 0x00039c0001127983 */ /* 0x001f280000300800 */
[----:B------:R-:W3:Y:S04]  /*b6400*/  LDL.LU R19, [R1+0x2d4] ;  /* 0x0002d40001137983 */ /* 0x000ee80000300800 */
[----:B------:R0:W-:Y:S04]  /*b6410*/  STL.64 [R1+0x3150], R16 ;  /* 0x0031501001007387 */ /* 0x0001e80000100a00 */
[----:B0-----:R-:W4:Y:S04]  /*b6420*/  LDL.LU R17, [R1+0x370] ;  /* 0x0003700001117983 */ /* 0x001f280000300800 */
[----:B------:R-:W2:Y:S04]  /*b6430*/  LDL.LU R16, [R1+0x5d4] ;  /* 0x0005d40001107983 */ /* 0x000ea80000300800 */
[----:B------:R0:W-:Y:S04]  /*b6440*/  STL.64 [R1+0x3148], R22 ;  /* 0x0031481601007387 */ /* 0x0001e80000100a00 */
[----:B0-----:R-:W3:Y:S04]  /*b6450*/  LDL.LU R22, [R1+0x384] ;  /* 0x0003840001167983 */ /* 0x001ee80000300800 */
[----:B------:R-:W2:Y:S04]  /*b6460*/  LDL.LU R23, [R1+0x2e4] ;  /* 0x0002e40001177983 */ /* 0x000ea80000300800 */
[----:B------:R0:W-:Y:S04]  /*b6470*/  STL.64 [R1+0x3140], R20 ;  /* 0x0031401401007387 */ /* 0x0001e80000100a00 */
[----:B0-----:R-:W4:Y:S04]  /*b6480*/  LDL.LU R20, [R1+0x37c] ;  /* 0x00037c0001147983 */ /* 0x001f280000300800 */
[----:B------:R-:W3:Y:S04]  /*b6490*/  LDL.LU R21, [R1+0x374] ;  /* 0x0003740001157983 */ /* 0x000ee80000300800 */
[----:B------:R0:W-:Y:S04]  /*b64a0*/  STL.64 [R1+0x3138], R30 ;  /* 0x0031381e01007387 */ /* 0x0001e80000100a00 */
[----:B0-----:R-:W4:Y:S04]  /*b64b0*/  LDL.LU R31, [R1+0x378] ;  /* 0x00037800011f7983 */ /* 0x001f280000300800 */
[----:B------:R-:W2:Y:S04]  /*b64c0*/  LDL.LU R30, [R1+0x4d4] ;  /* 0x0004d400011e7983 */ /* 0x000ea80000300800 */
[----:B------:R0:W-:Y:S04]  /*b64d0*/  STL.64 [R1+0x3130], R28 ;  /* 0x0031301c01007387 */ /* 0x0001e80000100a00 */
[----:B0-----:R-:W2:Y:S04]  /*b64e0*/  LDL.LU R28, [R1+0x514] ;  /* 0x00051400011c7983 */ /* 0x001ea80000300800 */
[----:B------:R-:W2:Y:S04]  /*b64f0*/  LDL.LU R29, [R1+0x2e0] ;  /* 0x0002e000011d7983 */ /* 0x000ea80000300800 */
[----:B------:R0:W-:Y:S04]  /*b6500*/  STL.64 [R1+0x3128], R58 ;  /* 0x0031283a01007387 */ /* 0x0001e80000100a00 */
[----:B0-----:R-:W2:Y:S04]  /*b6510*/  LDL.LU R58, [R1+0x518] ;  /* 0x00051800013a7983 */ /* 0x001ea80000300800 */
[----:B------:R-:W2:Y:S04]  /*b6520*/  LDL.LU R59, [R1+0x2dc] ;  /* 0x0002dc00013b7983 */ /* 0x000ea80000300800 */
[----:B------:R0:W-:Y:S04]  /*b6530*/  STL.64 [R1+0x3120], R56 ;  /* 0x0031203801007387 */ /* 0x0001e80000100a00 */
[----:B0-----:R-:W2:Y:S04]  /*b6540*/  LDL.LU R56, [R1+0x300c] ;  /* 0x00300c0001387983 */ /* 0x001ea80000300800 */
[----:B------:R-:W2:Y:S01]  /*b6550*/  LDL.LU R57, [R1+0x2d8] ;  /* 0x0002d80001397983 */ /* 0x000ea20000300800 */
[----:B------:R-:W-:-:S02]  /*b6560*/  ISETP.GE.AND P1, PT, R55, UR52, PT ;  /* 0x0000003437007c0c */ /* 0x000fc4000bf26270 */
[C---:B------:R-:W-:Y:S02]  /*b6570*/  ISETP.GE.AND P2, PT, R45.reuse, UR54, PT ;  /* 0x000000362d007c0c */ /* 0x040fe4000bf46270 */
[----:B------:R-:W-:Y:S01]  /*b6580*/  LOP3.LUT R45, R45, 0xfffffffb, RZ, 0xc0, !PT ;  /* 0xfffffffb2d2d7812 */ /* 0x000fe200078ec0ff */
[----:B------:R-:W-:Y:S04]  /*b6590*/  STL [R1+0x30fc], R44 ;  /* 0x0030fc2c01007387 */ /* 0x000fe80000100800 */
[----:B------:R-:W-:Y:S04]  /*b65a0*/  STL [R1+0x30f8], R43 ;  /* 0x0030f82b01007387 */ /* 0x000fe80000100800 */
[----:B------:R-:W-:Y:S04]  /*b65b0*/  STL [R1+0x30e8], R42 ;  /* 0x0030e82a01007387 */ /* 0x000fe80000100800 */
[----:B------:R-:W-:Y:S01]  /*b65c0*/  STL [R1+0x30e4], R41 ;  /* 0x0030e42901007387 */ /* 0x000fe20000100800 */
[----:B------:R-:W-:-:S03]  /*b65d0*/  @P0 LOP3.LUT R45, R45, 0x4, RZ, 0xfc, !PT ;  /* 0x000000042d2d0812 */ /* 0x000fc600078efcff */
[----:B------:R-:W-:Y:S04]  /*b65e0*/  STL [R1+0x30e0], R40 ;  /* 0x0030e02801007387 */ /* 0x000fe80000100800 */
[----:B------:R-:W-:Y:S04]  /*b65f0*/  STL [R1+0x30dc], R54 ;  /* 0x0030dc3601007387 */ /* 0x000fe80000100800 */
[----:B------:R-:W-:Y:S04]  /*b6600*/  STL [R1+0x30d8], R53 ;  /* 0x0030d83501007387 */ /* 0x000fe80000100800 */
[----:B------:R-:W-:Y:S01]  /*b6610*/  STL [R1+0x30cc], R52 ;  /* 0x0030cc3401007387 */ /* 0x000fe20000100800 */
[----:B------:R-:W-:-:S03]  /*b6620*/  LOP3.LUT R45, R45, 0xfffffffd, RZ, 0xc0, !PT ;  /* 0xfffffffd2d2d7812 */ /* 0x000fc600078ec0ff */
[----:B------:R-:W-:Y:S04]  /*b6630*/  STL [R1+0x30c8], R51 ;  /* 0x0030c83301007387 */ /* 0x000fe80000100800 */
[----:B------:R-:W-:Y:S04]  /*b6640*/  STL [R1+0x30c0], R50 ;  /* 0x0030c03201007387 */ /* 0x000fe80000100800 */
[----:B------:R-:W-:Y:S04]  /*b6650*/  STL [R1+0x30bc], R49 ;  /* 0x0030bc3101007387 */ /* 0x000fe80000100800 */
[----:B------:R-:W-:Y:S01]  /*b6660*/  STL [R1+0x30b8], R48 ;  /* 0x0030b83001007387 */ /* 0x000fe20000100800 */
[----:B------:R-:W-:-:S03]  /*b6670*/  @P1 LOP3.LUT R45, R45, 0x2, RZ, 0xfc, !PT ;  /* 0x000000022d2d1812 */ /* 0x000fc600078efcff */
[----:B------:R-:W-:Y:S04]  /*b6680*/  STL [R1+0x30a8], R47 ;  /* 0x0030a82f01007387 */ /* 0x000fe80000100800 */
[----:B------:R-:W-:Y:S01]  /*b6690*/  STL [R1+0x30a4], R39 ;  /* 0x0030a42701007387 */ /* 0x000fe20000100800 */
[----:B------:R-:W-:-:S04]  /*b66a0*/  LOP3.LUT R2, R2, 0x7fffffff, RZ, 0xc0, !PT ;  /* 0x7fffffff02027812 */ /* 0x000fc800078ec0ff */
[----:B------:R-:W-:-:S04]  /*b66b0*/  @P3 LOP3.LUT R2, R2, 0x80000000, RZ, 0xfc, !PT ;  /* 0x8000000002023812 */ /* 0x000fc800078efcff */
[----:B------:R-:W-:-:S04]  /*b66c0*/  LOP3.LUT R2, R2, 0xbfffffff, RZ, 0xc0, !PT ;  /* 0xbfffffff02027812 */ /* 0x000fc800078ec0ff */
[----:B------:R-:W-:-:S04]  /*b66d0*/  @P4 LOP3.LUT R2, R2, 0x40000000, RZ, 0xfc, !PT ;  /* 0x4000000002024812 */ /* 0x000fc800078efcff */
[----:B------:R-:W-:Y:S01]  /*b66e0*/  LOP3.LUT R2, R2, 0xdfffffff, RZ, 0xc0, !PT ;  /* 0xdfffffff02027812 */ /* 0x000fe200078ec0ff */
[----:B------:R-:W-:Y:S04]  /*b66f0*/  STL [R1+0x30a0], R46 ;  /* 0x0030a02e01007387 */ /* 0x000fe80000100800 */
[----:B------:R-:W-:Y:S01]  /*b6700*/  STL [R1+0x3094], R37 ;  /* 0x0030942501007387 */ /* 0x000fe20000100800 */
[----:B------:R-:W-:Y:S02]  /*b6710*/  @P5 LOP3.LUT R2, R2, 0x20000000, RZ, 0xfc, !PT ;  /* 0x2000000002025812 */ /* 0x000fe400078efcff */
[----:B------:R-:W-:Y:S01]  /*b6720*/  LOP3.LUT R45, R45, 0xfffffffe, RZ, 0xc0, !PT ;  /* 0xfffffffe2d2d7812 */ /* 0x000fe200078ec0ff */
[----:B------:R-:W-:Y:S04]  /*b6730*/  STL [R1+0x3090], R38 ;  /* 0x0030902601007387 */ /* 0x000fe80000100800 */
[----:B------:R-:W-:Y:S01]  /*b6740*/  STL [R1+0x3074], R36 ;  /* 0x0030742401007387 */ /* 0x000fe20000100800 */
[----:B------:R-:W-:-:S03]  /*b6750*/  LOP3.LUT R2, R2, 0xefffffff, RZ, 0xc0, !PT ;  /* 0xefffffff02027812 */ /* 0x000fc600078ec0ff */
[----:B------:R-:W-:Y:S04]  /*b6760*/  STL [R1+0x3070], R7 ;  /* 0x0030700701007387 */ /* 0x000fe80000100800 */
[----:B------:R-:W-:Y:S01]  /*b6770*/  STL [R1+0x306c], R60 ;  /* 0x00306c3c01007387 */ /* 0x000fe20000100800 */
[----:B------:R-:W-:-:S03]  /*b6780*/  @P2 LOP3.LUT R45, R45, 0x1, RZ, 0xfc, !PT ;  /* 0x000000012d2d2812 */ /* 0x000fc600078efcff */
[----:B------:R-:W-:Y:S04]  /*b6790*/  STL [R1+0x3068], R61 ;  /* 0x0030683d01007387 */ /* 0x000fe80000100800 */
[----:B------:R-:W-:Y:S01]  /*b67a0*/  STL [R1+0x305c], R6 ;  /* 0x00305c0601007387 */ /* 0x000fe20000100800 */
[----:B------:R-:W-:-:S03]  /*b67b0*/  @P6 LOP3.LUT R2, R2, 0x10000000, RZ, 0xfc, !PT ;  /* 0x1000000002026812 */ /* 0x000fc600078efcff */
[----:B------:R-:W-:Y:S04]  /*b67c0*/  STL [R1+0x3058], R5 ;  /* 0x0030580501007387 */ /* 0x000fe80000100800 */
[----:B------:R3:W-:Y:S04]  /*b67d0*/  STL [R1+0x3010], R0 ;  /* 0x0030100001007387 */ /* 0x0007e80000100800 */
[----:B------:R-:W-:Y:S04]  /*b67e0*/  STL [R1+0x3048], R45 ;  /* 0x0030482d01007387 */ /* 0x000fe80000100800 */
[----:B------:R-:W-:Y:S04]  /*b67f0*/  STL [R1+0x3100], R3 ;  /* 0x0031000301007387 */ /* 0x000fe80000100800 */
[----:B------:R4:W-:Y:S04]  /*b6800*/  STL [R1+0x3038], R2 ;  /* 0x0030380201007387 */ /* 0x0009e80000100800 */
[----:B------:R0:W-:Y:S01]  /*b6810*/  STL [R1+0x3104], R4 ;  /* 0x0031040401007387 */ /* 0x0001e20000100800 */
[----:B------:R-:W1:Y:S02]  /*b6820*/  S2R R55, SR_TID.X ;  /* 0x0000000000377919 */ /* 0x000e640000002100 */
[----:B-1----:R-:W-:-:S02]  /*b6830*/  LOP3.LUT R55, R55, 0x1f, RZ, 0xc0, !PT ;  /* 0x0000001f37377812 */ /* 0x002fc400078ec0ff */
[----:B------:R-:W-:Y:S02]  /*b6840*/  LOP3.LUT P6, RZ, R4, 0x20000000, RZ, 0xc0, !PT ;  /* 0x2000000004ff7812 */ /* 0x000fe400078cc0ff */
[----:B---3--:R-:W-:Y:S02]  /*b6850*/  PRMT R0, R22, 0x3340, R21 ;  /* 0x0000334016007816 */ /* 0x008fe40000000015 */
[----:B----4-:R-:W-:-:S05]  /*b6860*/  PRMT R2, R20, 0x3340, R31 ;  /* 0x0000334014027816 */ /* 0x010fca000000001f */
[----:B------:R-:W-:Y:S04]  /*b6870*/  STL [R1+0x380], R2 ;  /* 0x0003800201007387 */ /* 0x000fe80000100800 */
[----:B------:R-:W-:Y:S04]  /*b6880*/  STL [R1+0x384], R0 ;  /* 0x0003840001007387 */ /* 0x000fe80000100800 */
[----:B------:R-:W3:Y:S04]  /*b6890*/  LDL.LU R31, [R1+0x2f4] ;  /* 0x0002f400011f7983 */ /* 0x000ee80000300800 */
[----:B------:R-:W3:Y:S04]  /*b68a0*/  LDL.LU R20, [R1+0x5f4] ;  /* 0x0005f40001147983 */ /* 0x000ee80000300800 */
[----:B------:R-:W4:Y:S01]  /*b68b0*/  LDL.LU R21, [R1+0x2f8] ;  /* 0x0002f80001157983 */ /* 0x000f220000300800 */
[----:B--2---:R-:W-:-:S02]  /*b68c0*/  R2UR UR4, R56 ;  /* 0x00000000380472ca */ /* 0x004fc400000e0000 */
[----:B0-----:R-:W-:Y:S01]  /*b68d0*/  PRMT R4, R18, 0x3340, R17 ;  /* 0x0000334012047816 */ /* 0x001fe20000000011 */
[----:B------:R-:W4:Y:S04]  /*b68e0*/  LDL.LU R22, [R1+0x5f0] ;  /* 0x0005f00001167983 */ /* 0x000f280000300800 */
[----:B------:R-:W2:Y:S04]  /*b68f0*/  LDL.LU R17, [R1+0x2fc] ;  /* 0x0002fc0001117983 */ /* 0x000ea80000300800 */
[----:B------:R-:W2:Y:S02]  /*b6900*/  LDL.LU R18, [R1+0x5dc] ;  /* 0x0005dc0001127983 */ /* 0x000ea40000300800 */
[----:B------:R-:W-:-:S02]  /*b6910*/  LEA R55, R55, UR4, 0x4 ;  /* 0x0000000437377c11 */ /* 0x000fc4000f8e20ff */
[C---:B------:R-:W-:Y:S02]  /*b6920*/  LOP3.LUT P0, RZ, R3.reuse, 0x80, RZ, 0xc0, !PT ;  /* 0x0000008003ff7812 */ /* 0x040fe4000780c0ff */
[C---:B------:R-:W-:Y:S02]  /*b6930*/  LOP3.LUT P1, RZ, R3.reuse, 0x40, RZ, 0xc0, !PT ;  /* 0x0000004003ff7812 */ /* 0x040fe4000782c0ff */
[C---:B------:R-:W-:Y:S02]  /*b6940*/  LOP3.LUT P2, RZ, R3.reuse, 0x20, RZ, 0xc0, !PT ;  /* 0x0000002003ff7812 */ /* 0x040fe4000784c0ff */
[----:B------:R-:W-:Y:S01]  /*b6950*/  LOP3.LUT P3, RZ, R3, 0x8, RZ, 0xc0, !PT ;  /* 0x0000000803ff7812 */ /* 0x000fe2000786c0ff */
[----:B------:R0:W-:Y:S01]  /*b6960*/  STSM.16.M88.4 [R55], R8 ;  /* 0x0000000837007844 */ /* 0x0001e20000000200 */
[----:B------:R-:W-:-:S03]  /*b6970*/  NOP ;  /* 0x0000000000007918 */ /* 0x000fc60000000000 */
[----:B------:R-:W1:Y:S01]  /*b6980*/  LDS.128 R36, [R55] ;  /* 0x0000000037247984 */ /* 0x000e620000000c00 */
[C---:B------:R-:W-:Y:S02]  /*b6990*/  LOP3.LUT P4, RZ, R3.reuse, 0x4, RZ, 0xc0, !PT ;  /* 0x0000000403ff7812 */ /* 0x040fe4000788c0ff */
[----:B------:R-:W-:Y:S01]  /*b69a0*/  LOP3.LUT P5, RZ, R3, 0x2, RZ, 0xc0, !PT ;  /* 0x0000000203ff7812 */ /* 0x000fe200078ac0ff */
[----:B------:R-:W-:Y:S01]  /*b69b0*/  ULDC.64 UR4, c[0x0][0x228] ;  /* 0x00008a0000047ab9 */ /* 0x000fe20000000a00 */
[----:B0-----:R-:W-:Y:S02]  /*b69c0*/  PRMT R8, R12, 0x5410, R19 ;  /* 0x000054100c087816 */ /* 0x001fe40000000013 */
[----:B------:R-:W-:Y:S02]  /*b69d0*/  PRMT R9, R58, 0x5410, R57 ;  /* 0x000054103a097816 */ /* 0x000fe40000000039 */
[----:B------:R-:W-:Y:S02]  /*b69e0*/  PRMT R10, R28, 0x5410, R59 ;  /* 0x000054101c0a7816 */ /* 0x000fe4000000003b */
[----:B------:R-:W-:Y:S01]  /*b69f0*/  PRMT R11, R30, 0x5410, R29 ;  /* 0x000054101e0b7816 */ /* 0x000fe2000000001d */
[----:B------:R-:W2:Y:S04]  /*b6a00*/  LDL.LU R19, [R1+0x300] ;  /* 0x0003000001137983 */ /* 0x000ea80000300800 */
[----:B------:R-:W2:Y:S01]  /*b6a10*/  LDL.LU R12, [R1+0x4f8] ;  /* 0x0004f800010c7983 */ /* 0x000ea20000300800 */
[----:B------:R-:W-:-:S03]  /*b6a20*/  NOP ;  /* 0x0000000000007918 */ /* 0x000fc60000000000 */
[----:B------:R0:W-:Y:S02]  /*b6a30*/  STSM.16.M88.4 [R55], R8 ;  /* 0x0000000837007844 */ /* 0x0001e40000000200 */
[----:B0-----:R-:W-:Y:S02]  /*b6a40*/  PRMT R10, R25, 0x5410, R15 ;  /* 0x00005410190a7816 */ /* 0x001fe4000000000f */
[----:B------:R-:W-:Y:S01]  /*b6a50*/  PRMT R11, R27, 0x5410, R26 ;  /* 0x000054101b0b7816 */ /* 0x000fe2000000001a */
[----:B-1----:R-:W-:Y:S04]  /*b6a60*/  STL [R1+0x374], R37 ;  /* 0x0003742501007387 */ /* 0x002fe80000100800 */
[----:B------:R-:W-:Y:S04]  /*b6a70*/  STL.64 [R1+0x378], R38 ;  /* 0x0003782601007387 */ /* 0x000fe80000100a00 */
[----:B------:R-:W2:Y:S04]  /*b6a80*/  LDL.LU R15, [R1+0x304] ;  /* 0x00030400010f7983 */ /* 0x000ea80000300800 */
[----:B------:R-:W2:Y:S01]  /*b6a90*/  LDL.LU R27, [R1+0x67c] ;  /* 0x00067c00011b7983 */ /* 0x000ea20000300800 */
[----:B------:R-:W-:Y:S01]  /*b6aa0*/  IMAD.MOV.U32 R3, RZ, RZ, R36 ;  /* 0x000000ffff037224 */ /* 0x000fe200078e0024 */
[----:B------:R-:W-:-:S02]  /*b6ab0*/  NOP ;  /* 0x0000000000007918 */ /* 0x000fc40000000000 */
[----:B------:R-:W0:Y:S01]  /*b6ac0*/  LDS.128 R36, [R55] ;  /* 0x0000000037247984 */ /* 0x000e220000000c00 */
[----:B------:R-:W-:Y:S02]  /*b6ad0*/  PRMT R8, R16, 0x5410, R23 ;  /* 0x0000541010087816 */ /* 0x000fe40000000017 */
[----:B------:R-:W-:Y:S01]  /*b6ae0*/  PRMT R9, R14, 0x5410, R13 ;  /* 0x000054100e097816 */ /* 0x000fe2000000000d */
[----:B------:R-:W-:-:S04]  /*b6af0*/  NOP ;  /* 0x0000000000007918 */ /* 0x000fc80000000000 */
[----:B------:R3:W-:Y:S04]  /*b6b00*/  STSM.16.M88.4 [R55], R8 ;  /* 0x0000000837007844 */ /* 0x0007e80000000200 */
[----:B0-----:R-:W-:Y:S04]  /*b6b10*/  STL [R1+0x2c0], R36 ;  /* 0x0002c02401007387 */ /* 0x001fe80000100800 */
[----:B------:R-:W-:Y:S04]  /*b6b20*/  STL [R1+0x2cc], R39 ;  /* 0x0002cc2701007387 */ /* 0x000fe80000100800 */
[----:B------:R-:W2:Y:S04]  /*b6b30*/  LDL.LU R23, [R1+0x308] ;  /* 0x0003080001177983 */ /* 0x000ea80000300800 */
[----:B------:R-:W2:Y:S04]  /*b6b40*/  LDL.LU R16, [R1+0x678] ;  /* 0x0006780001107983 */ /* 0x000ea80000300800 */
[----:B------:R-:W2:Y:S04]  /*b6b50*/  LDL.LU R13, [R1+0x30c] ;  /* 0x00030c00010d7983 */ /* 0x000ea80000300800 */
[----:B------:R-:W2:Y:S04]  /*b6b60*/  LDL.LU R14, [R1+0x674] ;  /* 0x00067400010e7983 */ /* 0x000ea80000300800 */
[----:B------:R-:W2:Y:S04]  /*b6b70*/  LDL.LU R25, [R1+0x310] ;  /* 0x0003100001197983 */ /* 0x000ea80000300800 */
[----:B------:R-:W2:Y:S01]  /*b6b80*/  LDL.LU R26, [R1+0x65c] ;  /* 0x00065c00011a7983 */ /* 0x000ea20000300800 */
[----:B---3--:R-:W-:Y:S01]  /*b6b90*/  PRMT R8, R20, 0x5410, R31 ;  /* 0x0000541014087816 */ /* 0x008fe2000000001f */
[----:B------:R-:W-:-:S02]  /*b6ba0*/  NOP ;  /* 0x0000000000007918 */ /* 0x000fc40000000000 */
[----:B------:R-:W0:Y:S04]  /*b6bb0*/  LDS.128 R28, [R55] ;  /* 0x00000000371c7984 */ /* 0x000e280000000c00 */
[----:B0-----:R0:W-:Y:S04]  /*b6bc0*/  STL.64 [R1+0x2b0], R28 ;  /* 0x0002b01c01007387 */ /* 0x0011e80000100a00 */
[----:B------:R-:W-:Y:S04]  /*b6bd0*/  STL [R1+0x2bc], R31 ;  /* 0x0002bc1f01007387 */ /* 0x000fe80000100800 */
[----:B------:R-:W3:Y:S04]  /*b6be0*/  LDL.LU R40, [R1+0x33c] ;  /* 0x00033c0001287983 */ /* 0x000ee80000300800 */
[----:B------:R-:W3:Y:S04]  /*b6bf0*/  LDL.LU R56, [R1+0x6d0] ;  /* 0x0006d00001387983 */ /* 0x000ee80000300800 */
[----:B------:R-:W3:Y:S04]  /*b6c00*/  LDL.LU R57, [R1+0x338] ;  /* 0x0003380001397983 */ /* 0x000ee80000300800 */
[----:B------:R-:W3:Y:S04]  /*b6c10*/  LDL.LU R58, [R1+0x6bc] ;  /* 0x0006bc00013a7983 */ /* 0x000ee80000300800 */
[----:B------:R-:W3:Y:S01]  /*b6c20*/  LDL.LU R59, [R1+0x334] ;  /* 0x00033400013b7983 */ /* 0x000ee20000300800 */
[----:B------:R-:W-:-:S03]  /*b6c30*/  IMAD.MOV.U32 R42, RZ, RZ, R30 ;  /* 0x000000ffff2a7224 */ /* 0x000fc600078e001e */
[----:B0-----:R-:W3:Y:S04]  /*b6c40*/  LDL.LU R28, [R1+0x6b8] ;  /* 0x0006b800011c7983 */ /* 0x001ee80000300800 */
[----:B------:R-:W3:Y:S04]  /*b6c50*/  LDL.LU R29, [R1+0x314] ;  /* 0x00031400011d7983 */ /* 0x000ee80000300800 */
[----:B------:R-:W3:Y:S01]  /*b6c60*/  LDL.LU R30, [R1+0x4f4] ;  /* 0x0004f400011e7983 */ /* 0x000ee20000300800 */
[----:B----4-:R-:W-:Y:S02]  /*b6c70*/  PRMT R9, R22, 0x5410, R21 ;  /* 0x0000541016097816 */ /* 0x010fe40000000015 */
[----:B--2---:R-:W-:Y:S01]  /*b6c80*/  PRMT R10, R18, 0x5410, R17 ;  /* 0x00005410120a7816 */ /* 0x004fe20000000011 */
[----:B------:R-:W2:Y:S04]  /*b6c90*/  LDL.LU R21, [R1+0x354] ;  /* 0x0003540001157983 */ /* 0x000ea80000300800 */
[----:B------:R-:W2:Y:S04]  /*b6ca0*/  LDL.LU R22, [R1+0x734] ;  /* 0x0007340001167983 */ /* 0x000ea80000300800 */
[----:B------:R-:W4:Y:S04]  /*b6cb0*/  LDL.LU R17, [R1+0x350] ;  /* 0x0003500001117983 */ /* 0x000f280000300800 */
[----:B------:R-:W4:Y:S01]  /*b6cc0*/  LDL.LU R18, [R1+0x730] ;  /* 0x0007300001127983 */ /* 0x000f220000300800 */
[----:B------:R-:W-:Y:S01]  /*b6cd0*/  PRMT R11, R12, 0x5410, R19 ;  /* 0x000054100c0b7816 */ /* 0x000fe20000000013 */
[----:B------:R-:W-:-:S04]  /*b6ce0*/  NOP ;  /* 0x0000000000007918 */ /* 0x000fc80000000000 */
[----:B------:R0:W-:Y:S04]  /*b6cf0*/  STSM.16.M88.4 [R55], R8 ;  /* 0x0000000837007844 */ /* 0x0001e80000000200 */
[----:B------:R-:W4:Y:S04]  /*b6d00*/  LDL.LU R19, [R1+0x34c] ;  /* 0x00034c0001137983 */ /* 0x000f280000300800 */
[----:B------:R-:W4:Y:S01]  /*b6d10*/  LDL.LU R12, [R1+0x71c] ;  /* 0x00071c00010c7983 */ /* 0x000f220000300800 */
[----:B0-----:R-:W-:-:S03]  /*b6d20*/  PRMT R8, R27, 0x5410, R15 ;  /* 0x000054101b087816 */ /* 0x001fc6000000000f */
[----:B------:R-:W4:Y:S04]  /*b6d30*/  LDL.LU R15, [R1+0x344] ;  /* 0x00034400010f7983 */ /* 0x000f280000300800 */
[----:B------:R-:W4:Y:S01]  /*b6d40*/  LDL.LU R27, [R1+0x6f0] ;  /* 0x0006f000011b7983 */ /* 0x000f220000300800 */
[----:B------:R-:W-:Y:S02]  /*b6d50*/  IMAD.MOV.U32 R44, RZ, RZ, R37 ;  /* 0x000000ffff2c7224 */ /* 0x000fe400078e0025 */
[----:B------:R-:W-:Y:S01]  /*b6d60*/  IMAD.MOV.U32 R43, RZ, RZ, R38 ;  /* 0x000000ffff2b7224 */ /* 0x000fe200078e0026 */
[----:B------:R-:W-:Y:S01]  /*b6d70*/  NOP ;  /* 0x0000000000007918 */ /* 0x000fe20000000000 */
[----:B------:R-:W0:Y:S04]  /*b6d80*/  LDS.128 R36, [R55] ;  /* 0x0000000037247984 */ /* 0x000e280000000c00 */
[----:B0-----:R-:W-:Y:S04]  /*b6d90*/  STL.64 [R1+0x2a0], R36 ;  /* 0x0002a02401007387 */ /* 0x001fe80000100a00 */
[----:B------:R-:W-:Y:S04]  /*b6da0*/  STL [R1+0x2a8], R38 ;  /* 0x0002a82601007387 */ /* 0x000fe80000100800 */
[----:B------:R-:W4:Y:S04]  /*b6db0*/  LDL.LU R31, [R1+0x388] ;  /* 0x00038800011f7983 */ /* 0x000f280000300800 */
[----:B------:R-:W4:Y:S01]  /*b6dc0*/  LDL.LU R20, [R1+0x774] ;  /* 0x0007740001147983 */ /* 0x000f220000300800 */
[----:B------:R-:W-:-:S02]  /*b6dd0*/  PRMT R9, R16, 0x5410, R23 ;  /* 0x0000541010097816 */ /* 0x000fc40000000017 */
[----:B------:R-:W-:Y:S02]  /*b6de0*/  PRMT R10, R14, 0x5410, R13 ;  /* 0x000054100e0a7816 */ /* 0x000fe4000000000d */
[----:B------:R-:W-:Y:S01]  /*b6df0*/  PRMT R11, R26, 0x5410, R25 ;  /* 0x000054101a0b7816 */ /* 0x000fe20000000019 */
[----:B------:R-:W-:-:S04]  /*b6e00*/  NOP ;  /* 0x0000000000007918 */ /* 0x000fc80000000000 */
[----:B------:R-:W-:Y:S01]  /*b6e10*/  STSM.16.M88.4 [R55], R8 ;  /* 0x0000000837007844 */ /* 0x000fe20000000200 */
[----:B------:R-:W-:Y:S01]  /*b6e20*/  IMAD.MOV.U32 R41, RZ, RZ, R39 ;  /* 0x000000ffff297224 */ /* 0x000fe200078e0027 */
[----:B------:R-:W-:Y:S02]  /*b6e30*/  NOP ;  /* 0x0000000000007918 */ /* 0x000fe40000000000 */
[----:B------:R-:W0:Y:S04]  /*b6e40*/  LDS.128 R36, [R55] ;  /* 0x0000000037247984 */ /* 0x000e280000000c00 */
[----:B------:R-:W4:Y:S04]  /*b6e50*/  LDL.LU R23, [R1+0x36c] ;  /* 0x00036c0001177983 */ /* 0x000f280000300800 */
[----:B------:R-:W4:Y:S04]  /*b6e60*/  LDL.LU R16, [R1+0x770] ;  /* 0x0007700001107983 */ /* 0x000f280000300800 */
[----:B------:R-:W4:Y:S04]  /*b6e70*/  LDL.LU R13, [R1+0x35c] ;  /* 0x00035c00010d7983 */ /* 0x000f280000300800 */
[----:B------:R-:W4:Y:S04]  /*b6e80*/  LDL.LU R14, [R1+0x758] ;  /* 0x00075800010e7983 */ /* 0x000f280000300800 */
[----:B------:R-:W4:Y:S04]  /*b6e90*/  LDL.LU R25, [R1+0x318] ;  /* 0x0003180001197983 */ /* 0x000f280000300800 */
[----:B------:R-:W4:Y:S04]  /*b6ea0*/  LDL.LU R26, [R1+0x4fc] ;  /* 0x0004fc00011a7983 */ /* 0x000f280000300800 */
[----:B0-----:R-:W-:Y:S04]  /*b6eb0*/  STL.64 [R1+0x290], R36 ;  /* 0x0002902401007387 */ /* 0x001fe80000100a00 */
[----:B------:R-:W-:Y:S01]  /*b6ec0*/  STL [R1+0x298], R38 ;  /* 0x0002982601007387 */ /* 0x000fe20000100800 */
[----:B---3--:R-:W-:-:S02]  /*b6ed0*/  PRMT R8, R56, 0x5410, R40 ;  /* 0x0000541038087816 */ /* 0x008fc40000000028 */
[----:B------:R-:W-:Y:S01]  /*b6ee0*/  PRMT R9, R58, 0x5410, R57 ;  /* 0x000054103a097816 */ /* 0x000fe20000000039 */
[----:B------:R-:W-:Y:S01]  /*b6ef0*/  IMAD.MOV.U32 R40, RZ, RZ, R39 ;  /* 0x000000ffff287224 */ /* 0x000fe200078e0027 */
[----:B------:R-:W-:Y:S01]  /*b6f00*/  NOP ;  /* 0x0000000000007918 */ /* 0x000fe20000000000 */
[----:B------:R-:W-:Y:S02]  /*b6f10*/  PRMT R10, R28, 0x5410, R59 ;  /* 0x000054101c0a7816 */ /* 0x000fe4000000003b */
[----:B------:R-:W-:-:S05]  /*b6f20*/  PRMT R11, R30, 0x5410, R29 ;  /* 0x000054101e0b7816 */ /* 0x000fca000000001d */
[----:B------:R2:W-:Y:S01]  /*b6f30*/  STSM.16.M88.4 [R55], R8 ;  /* 0x0000000837007844 */ /* 0x0005e20000000200 */
[----:B------:R-:W-:-:S03]  /*b6f40*/  NOP ;  /* 0x0000000000007918 */ /* 0x000fc60000000000 */
[----:B------:R-:W0:Y:S04]  /*b6f50*/  LDS.128 R36, [R55] ;  /* 0x0000000037247984 */ /* 0x000e280000000c00 */
[----:B------:R-:W-:Y:S01]  /*b6f60*/  STL.64 [R1+0x30f0], R40 ;  /* 0x0030f02801007387 */ /* 0x000fe20000100a00 */
[----:B--2---:R-:W-:-:S03]  /*b6f70*/  PRMT R8, R22, 0x5410, R21 ;  /* 0x0000541016087816 */ /* 0x004fc60000000015 */
[----:B------:R-:W2:Y:S04]  /*b6f80*/  LDL.LU R21, [R1+0x420] ;  /* 0x0004200001157983 */ /* 0x000ea80000300800 */
[----:B------:R-:W2:Y:S01]  /*b6f90*/  LDL.LU R22, [R1+0x794] ;  /* 0x0007940001167983 */ /* 0x000ea20000300800 */
[----:B----4-:R-:W-:Y:S02]  /*b6fa0*/  PRMT R9, R18, 0x5410, R17 ;  /* 0x0000541012097816 */ /* 0x010fe40000000011 */
[----:B------:R-:W-:Y:S02]  /*b6fb0*/  PRMT R10, R12, 0x5410, R19 ;  /* 0x000054100c0a7816 */ /* 0x000fe40000000013 */
[----:B------:R-:W-:Y:S01]  /*b6fc0*/  PRMT R11, R27, 0x5410, R15 ;  /* 0x000054101b0b7816 */ /* 0x000fe2000000000f */
[----:B------:R-:W-:Y:S01]  /*b6fd0*/  NOP ;  /* 0x0000000000007918 */ /* 0x000fe20000000000 */
[----:B0-----:R-:W-:Y:S04]  /*b6fe0*/  STL.64 [R1+0x280], R36 ;  /* 0x0002802401007387 */ /* 0x001fe80000100a00 */
[----:B------:R-:W-:Y:S04]  /*b6ff0*/  STL.64 [R1+0x288], R38 ;  /* 0x0002882601007387 */ /* 0x000fe80000100a00 */
[----:B------:R-:W3:Y:S04]  /*b7000*/  LDL.LU R17, [R1+0x41c] ;  /* 0x00041c0001117983 */ /* 0x000ee80000300800 */
[----:B------:R-:W3:Y:S04]  /*b7010*/  LDL.LU R18, [R1+0x790] ;  /* 0x0007900001127983 */ /* 0x000ee80000300800 */
[----:B------:R-:W4:Y:S04]  /*b7020*/  LDL.LU R19, [R1+0x414] ;  /* 0x0004140001137983 */ /* 0x000f280000300800 */
[----:B------:R-:W4:Y:S04]  /*b7030*/  LDL.LU R12, [R1+0x77c] ;  /* 0x00077c00010c7983 */ /* 0x000f280000300800 */
[----:B------:R-:W4:Y:S04]  /*b7040*/  LDL.LU R15, [R1+0x410] ;  /* 0x00041000010f7983 */ /* 0x000f280000300800 */
[----:B------:R-:W4:Y:S04]  /*b7050*/  LDL.LU R27, [R1+0x778] ;  /* 0x00077800011b7983 */ /* 0x000f280000300800 */
[----:B------:R0:W-:Y:S04]  /*b7060*/  STSM.16.M88.4 [R55], R8 ;  /* 0x0000000837007844 */ /* 0x0001e80000000200 */
[----:B------:R-:W4:Y:S01]  /*b7070*/  LDL.LU R53, [R1+0x430] ;  /* 0x0004300001357983 */ /* 0x000f220000300800 */
[----:B0-----:R-:W-:Y:S01]  /*b7080*/  PRMT R8, R20, 0x5410, R31 ;  /* 0x0000541014087816 */ /* 0x001fe2000000001f */
[----:B------:R-:W-:-:S02]  /*b7090*/  NOP ;  /* 0x0000000000007918 */ /* 0x000fc40000000000 */
[----:B------:R-:W0:Y:S04]  /*b70a0*/  LDS.128 R28, [R55] ;  /* 0x00000000371c7984 */ /* 0x000e280000000c00 */
[----:B0-----:R0:W-:Y:S04]  /*b70b0*/  STL.64 [R1+0x270], R28 ;  /* 0x0002701c01007387 */ /* 0x0011e80000100a00 */
[----:B------:R1:W-:Y:S04]  /*b70c0*/  STL.64 [R1+0x278], R30 ;  /* 0x0002781e01007387 */ /* 0x0003e80000100a00 */
[----:B------:R-:W4:Y:S04]  /*b70d0*/  LDL.LU R56, [R1+0x7b0] ;  /* 0x0007b00001387983 */ /* 0x000f280000300800 */
[----:B------:R-:W4:Y:S04]  /*b70e0*/  LDL.LU R57, [R1+0x42c] ;  /* 0x00042c0001397983 */ /* 0x000f280000300800 */
[----:B------:R-:W4:Y:S04]  /*b70f0*/  LDL.LU R58, [R1+0x79c] ;  /* 0x00079c00013a7983 */ /* 0x000f280000300800 */
[----:B------:R-:W4:Y:S04]  /*b7100*/  LDL.LU R59, [R1+0x428] ;  /* 0x00042800013b7983 */ /* 0x000f280000300800 */
[----:B0-----:R-:W4:Y:S04]  /*b7110*/  LDL.LU R28, [R1+0x798] ;  /* 0x00079800011c7983 */ /* 0x001f280000300800 */
[----:B------:R-:W4:Y:S04]  /*b7120*/  LDL.LU R29, [R1+0x31c] ;  /* 0x00031c00011d7983 */ /* 0x000f280000300800 */
[----:B-1----:R-:W4:Y:S04]  /*b7130*/  LDL.LU R30, [R1+0x538] ;  /* 0x00053800011e7983 */ /* 0x002f280000300800 */
[----:B------:R-:W4:Y:S04]  /*b7140*/  LDL.LU R31, [R1+0x440] ;  /* 0x00044000011f7983 */ /* 0x000f280000300800 */
[----:B------:R-:W4:Y:S01]  /*b7150*/  LDL.LU R20, [R1+0x7d0] ;  /* 0x0007d00001147983 */ /* 0x000f220000300800 */
[----:B------:R-:W-:-:S02]  /*b7160*/  PRMT R9, R16, 0x5410, R23 ;  /* 0x0000541010097816 */ /* 0x000fc40000000017 */
[----:B------:R-:W-:Y:S02]  /*b7170*/  PRMT R10, R14, 0x5410, R13 ;  /* 0x000054100e0a7816 */ /* 0x000fe4000000000d */
[----:B------:R-:W-:Y:S01]  /*b7180*/  PRMT R11, R26, 0x5410, R25 ;  /* 0x000054101a0b7816 */ /* 0x000fe20000000019 */
[----:B------:R-:W4:Y:S04]  /*b7190*/  LDL.LU R23, [R1+0x43c] ;  /* 0x00043c0001177983 */ /* 0x000f280000300800 */
[----:B------:R-:W4:Y:S01]  /*b71a0*/  LDL.LU R16, [R1+0x7bc] ;  /* 0x0007bc0001107983 */ /* 0x000f220000300800 */
[----:B------:R-:W-:-:S03]  /*b71b0*/  NOP ;  /* 0x0000000000007918 */ /* 0x000fc60000000000 */
[----:B------:R-:W4:Y:S04]  /*b71c0*/  LDL.LU R13, [R1+0x438] ;  /* 0x00043800010d7983 */ /* 0x000f280000300800 */
[----:B------:R-:W-:Y:S04]  /*b71d0*/  STSM.16.M88.4 [R55], R8 ;  /* 0x0000000837007844 */ /* 0x000fe80000000200 */
[----:B------:R-:W4:Y:S01]  /*b71e0*/  LDL.LU R14, [R1+0x7b8] ;  /* 0x0007b800010e7983 */ /* 0x000f220000300800 */
[----:B------:R-:W-:-:S03]  /*b71f0*/  NOP ;  /* 0x0000000000007918 */ /* 0x000fc60000000000 */
[----:B------:R-:W4:Y:S04]  /*b7200*/  LDL.LU R25, [R1+0x434] ;  /* 0x0004340001197983 */ /* 0x000f280000300800 */
[----:B------:R-:W0:Y:S04]  /*b7210*/  LDS.128 R36, [R55] ;  /* 0x0000000037247984 */ /* 0x000e280000000c00 */
[----:B------:R-:W4:Y:S04]  /*b7220*/  LDL.LU R26, [R1+0x7b4] ;  /* 0x0007b400011a7983 */ /* 0x000f280000300800 */
[----:B0-----:R-:W-:Y:S04]  /*b7230*/  STL [R1+0x260], R36 ;  /* 0x0002602401007387 */ /* 0x001fe80000100800 */
[----:B------:R-:W-:Y:S01]  /*b7240*/  STL.64 [R1+0x268], R38 ;  /* 0x0002682601007387 */ /* 0x000fe20000100a00 */
[----:B--2---:R-:W-:-:S03]  /*b7250*/  PRMT R8, R22, 0x5410, R21 ;  /* 0x0000541016087816 */ /* 0x004fc60000000015 */
[----:B------:R-:W2:Y:S04]  /*b7260*/  LDL.LU R21, [R1+0x44c] ;  /* 0x00044c0001157983 */ /* 0x000ea80000300800 */
[----:B------:R-:W2:Y:S01]  /*b7270*/  LDL.LU R22, [R1+0x7dc] ;  /* 0x0007dc0001167983 */ /* 0x000ea20000300800 */
[----:B---3--:R-:W-:-:S03]  /*b7280*/  PRMT R9, R18, 0x5410, R17 ;  /* 0x0000541012097816 */ /* 0x008fc60000000011 */
[----:B------:R-:W3:Y:S01]  /*b7290*/  LDL.LU R17, [R1+0x448] ;  /* 0x0004480001117983 */ /* 0x000ee20000300800 */
[----:B----4-:R-:W-:-:S03]  /*b72a0*/  PRMT R10, R12, 0x5410, R19 ;  /* 0x000054100c0a7816 */ /* 0x010fc60000000013 */
[----:B------:R-:W3:Y:S04]  /*b72b0*/  LDL.LU R18, [R1+0x7d8] ;  /* 0x0007d80001127983 */ /* 0x000ee80000300800 */
[----:B------:R-:W4:Y:S01]  /*b72c0*/  LDL.LU R19, [R1+0x444] ;  /* 0x0004440001137983 */ /* 0x000f220000300800 */
[----:B------:R-:W-:-:S03]  /*b72d0*/  PRMT R11, R27, 0x5410, R15 ;  /* 0x000054101b0b7816 */ /* 0x000fc6000000000f */
[----:B------:R-:W4:Y:S04]  /*b72e0*/  LDL.LU R12, [R1+0x7d4] ;  /* 0x0007d400010c7983 */ /* 0x000f280000300800 */
[----:B------:R-:W2:Y:S04]  /*b72f0*/  LDL.LU R15, [R1+0x320] ;  /* 0x00032000010f7983 */ /* 0x000ea80000300800 */
[----:B------:R-:W2:Y:S01]  /*b7300*/  LDL.LU R27, [R1+0x550] ;  /* 0x00055000011b7983 */ /* 0x000ea20000300800 */
[----:B------:R-:W-:-:S03]  /*b7310*/  NOP ;  /* 0x0000000000007918 */ /* 0x000fc60000000000 */
[----:B------:R0:W-:Y:S01]  /*b7320*/  STSM.16.M88.4 [R55], R8 ;  /* 0x0000000837007844 */ /* 0x0001e20000000200 */
[----:B------:R-:W-:Y:S01]  /*b7330*/  IMAD.MOV.U32 R54, RZ, RZ, R37 ;  /* 0x000000ffff367224 */ /* 0x000fe200078e0025 */
[----:B------:R-:W-:Y:S02]  /*b7340*/  NOP ;  /* 0x0000000000007918 */ /* 0x000fe40000000000 */
[----:B------:R-:W1:Y:S01]  /*b7350*/  LDS.128 R36, [R55] ;  /* 0x0000000037247984 */ /* 0x000e620000000c00 */
[----:B0-----:R-:W-:Y:S02]  /*b7360*/  PRMT R8, R56, 0x5410, R53 ;  /* 0x0000541038087816 */ /* 0x001fe40000000035 */
[----:B------:R-:W-:Y:S02]  /*b7370*/  PRMT R9, R58, 0x5410, R57 ;  /* 0x000054103a097816 */ /* 0x000fe40000000039 */
[----:B------:R-:W-:Y:S02]  /*b7380*/  PRMT R10, R28, 0x5410, R59 ;  /* 0x000054101c0a7816 */ /* 0x000fe4000000003b */
[----:B------:R-:W-:Y:S01]  /*b7390*/  PRMT R11, R30, 0x5410, R29 ;  /* 0x000054101e0b7816 */ /* 0x000fe2000000001d */
[----:B------:R-:W-:-:S04]  /*b73a0*/  NOP ;  /* 0x0000000000007918 */ /* 0x000fc80000000000 */
[----:B------:R0:W-:Y:S02]  /*b73b0*/  STSM.16.M88.4 [R55], R8 ;  /* 0x0000000837007844 */ /* 0x0001e40000000200 */
[----:B0-----:R-:W-:Y:S01]  /*b73c0*/  PRMT R8, R20, 0x5410, R31 ;  /* 0x0000541014087816 */ /* 0x001fe2000000001f */
[----:B------:R-:W-:Y:S01]  /*b73d0*/  NOP ;  /* 0x0000000000007918 */ /* 0x000fe20000000000 */
[----:B------:R-:W0:Y:S01]  /*b73e0*/  LDS.128 R28, [R55] ;  /* 0x00000000371c7984 */ /* 0x000e220000000c00 */
[----:B------:R-:W-:Y:S02]  /*b73f0*/  PRMT R9, R16, 0x5410, R23 ;  /* 0x0000541010097816 */ /* 0x000fe40000000017 */
[----:B------:R-:W-:Y:S02]  /*b7400*/  PRMT R10, R14, 0x5410, R13 ;  /* 0x000054100e0a7816 */ /* 0x000fe4000000000d */
[----:B------:R-:W-:Y:S01]  /*b7410*/  PRMT R11, R26, 0x5410, R25 ;  /* 0x000054101a0b7816 */ /* 0x000fe20000000019 */
[----:B-1----:R-:W-:Y:S04]  /*b7420*/  STL.64 [R1+0x250], R36 ;  /* 0x0002502401007387 */ /* 0x002fe80000100a00 */
[----:B------:R-:W-:Y:S04]  /*b7430*/  STL [R1+0x25c], R39 ;  /* 0x00025c2701007387 */ /* 0x000fe80000100800 */
[----:B------:R-:W4:Y:S04]  /*b7440*/  LDL.LU R51, [R1+0x45c] ;  /* 0x00045c0001337983 */ /* 0x000f280000300800 */
[----:B------:R-:W4:Y:S01]  /*b7450*/  LDL.LU R56, [R1+0x7fc] ;  /* 0x0007fc0001387983 */ /* 0x000f220000300800 */
[----:B------:R-:W-:-:S03]  /*b7460*/  NOP ;  /* 0x0000000000007918 */ /* 0x000fc60000000000 */
[----:B------:R-:W-:Y:S04]  /*b7470*/  STSM.16.M88.4 [R55], R8 ;  /* 0x0000000837007844 */ /* 0x000fe80000000200 */
[----:B0-----:R-:W-:Y:S04]  /*b7480*/  STL.64 [R1+0x240], R28 ;  /* 0x0002401c01007387 */ /* 0x001fe80000100a00 */
[----:B------:R-:W-:Y:S01]  /*b7490*/  STL.64 [R1+0x248], R30 ;  /* 0x0002481e01007387 */ /* 0x000fe20000100a00 */
[----:B------:R-:W-:-:S03]  /*b74a0*/  NOP ;  /* 0x0000000000007918 */ /* 0x000fc60000000000 */
[----:B------:R-:W0:Y:S04]  /*b74b0*/  LDS.128 R28, [R55] ;  /* 0x00000000371c7984 */ /* 0x000e280000000c00 */
[----:B------:R-:W4:Y:S04]  /*b74c0*/  LDL.LU R23, [R1+0x458] ;  /* 0x0004580001177983 */ /* 0x000f280000300800 */
[----:B------:R-:W4:Y:S04]  /*b74d0*/  LDL.LU R16, [R1+0x7f8] ;  /* 0x0007f80001107983 */ /* 0x000f280000300800 */
[----:B------:R-:W4:Y:S04]  /*b74e0*/  LDL.LU R13, [R1+0x454] ;  /* 0x00045400010d7983 */ /* 0x000f280000300800 */
[----:B------:R-:W4:Y:S04]  /*b74f0*/  LDL.LU R14, [R1+0x7f4] ;  /* 0x0007f400010e7983 */ /* 0x000f280000300800 */
[----:B------:R-:W4:Y:S04]  /*b7500*/  LDL.LU R25, [R1+0x450] ;  /* 0x0004500001197983 */ /* 0x000f280000300800 */
[----:B------:R-:W4:Y:S04]  /*b7510*/  LDL.LU R26, [R1+0x7f0] ;  /* 0x0007f000011a7983 */ /* 0x000f280000300800 */
[----:B0-----:R0:W-:Y:S04]  /*b7520*/  STL.64 [R1+0x230], R28 ;  /* 0x0002301c01007387 */ /* 0x0011e80000100a00 */
[----:B------:R1:W-:Y:S01]  /*b7530*/  STL [R1+0x238], R30 ;  /* 0x0002381e01007387 */ /* 0x0003e20000100800 */
[----:B--2---:R-:W-:-:S03]  /*b7540*/  PRMT R11, R27, 0x5410, R15 ;  /* 0x000054101b0b7816 */ /* 0x004fc6000000000f */
[----:B------:R-:W2:Y:S04]  /*b7550*/  LDL.LU R15, [R1+0x468] ;  /* 0x00046800010f7983 */ /* 0x000ea80000300800 */
[----:B------:R-:W2:Y:S04]  /*b7560*/  LDL.LU R27, [R1+0x818] ;  /* 0x00081800011b7983 */ /* 0x000ea80000300800 */
[----:B------:R-:W2:Y:S04]  /*b7570*/  LDL.LU R57, [R1+0x464] ;  /* 0x0004640001397983 */ /* 0x000ea80000300800 */
[----:B------:R-:W2:Y:S04]  /*b7580*/  LDL.LU R58, [R1+0x814] ;  /* 0x00081400013a7983 */ /* 0x000ea80000300800 */
[----:B------:R-:W2:Y:S04]  /*b7590*/  LDL.LU R59, [R1+0x460] ;  /* 0x00046000013b7983 */ /* 0x000ea80000300800 */
[----:B0-----:R-:W2:Y:S04]  /*b75a0*/  LDL.LU R28, [R1+0x810] ;  /* 0x00081000011c7983 */ /* 0x001ea80000300800 */
[----:B------:R-:W2:Y:S04]  /*b75b0*/  LDL.LU R29, [R1+0x324] ;  /* 0x00032400011d7983 */ /* 0x000ea80000300800 */
[----:B-1----:R-:W2:Y:S01]  /*b75c0*/  LDL.LU R30, [R1+0x53c] ;  /* 0x00053c00011e7983 */ /* 0x002ea20000300800 */
[----:B------:R-:W-:-:S03]  /*b75d0*/  IMAD.MOV.U32 R52, RZ, RZ, R31 ;  /* 0x000000ffff347224 */ /* 0x000fc600078e001f */
[----:B------:R-:W2:Y:S04]  /*b75e0*/  LDL.LU R31, [R1+0x478] ;  /* 0x00047800011f7983 */ /* 0x000ea80000300800 */
[----:B------:R-:W2:Y:S01]  /*b75f0*/  LDL.LU R20, [R1+0x838] ;  /* 0x0008380001147983 */ /* 0x000ea20000300800 */
[----:B---3--:R-:W-:Y:S02]  /*b7600*/  PRMT R9, R18, 0x5410, R17 ;  /* 0x0000541012097816 */ /* 0x008fe40000000011 */
[----:B------:R-:W-:Y:S01]  /*b7610*/  PRMT R8, R22, 0x5410, R21 ;  /* 0x0000541016087816 */ /* 0x000fe20000000015 */
[----:B------:R-:W3:Y:S01]  /*b7620*/  LDL.LU R17, [R1+0x474] ;  /* 0x0004740001117983 */ /* 0x000ee20000300800 */
[----:B----4-:R-:W-:-:S03]  /*b7630*/  PRMT R10, R12, 0x5410, R19 ;  /* 0x000054100c0a7816 */ /* 0x010fc60000000013 */
[----:B------:R-:W3:Y:S01]  /*b7640*/  LDL.LU R18, [R1+0x834] ;  /* 0x0008340001127983 */ /* 0x000ee20000300800 */
[----:B------:R-:W-:-:S03]  /*b7650*/  NOP ;  /* 0x0000000000007918 */ /* 0x000fc60000000000 */
[----:B------:R-:W4:Y:S04]  /*b7660*/  LDL.LU R21, [R1+0x470] ;  /* 0x0004700001157983 */ /* 0x000f280000300800 */
[----:B------:R0:W-:Y:S01]  /*b7670*/  STSM.16.M88.4 [R55], R8 ;  /* 0x0000000837007844 */ /* 0x0001e20000000200 */
[----:B------:R-:W-:-:S03]  /*b7680*/  IMAD.MOV.U32 R53, RZ, RZ, R38 ;  /* 0x000000ffff357224 */ /* 0x000fc600078e0026 */
[----:B------:R-:W4:Y:S01]  /*b7690*/  LDL.LU R22, [R1+0x830] ;  /* 0x0008300001167983 */ /* 0x000f220000300800 */
[----:B------:R-:W-:-:S03]  /*b76a0*/  NOP ;  /* 0x0000000000007918 */ /* 0x000fc60000000000 */
[----:B------:R-:W4:Y:S04]  /*b76b0*/  LDL.LU R19, [R1+0x46c] ;  /* 0x00046c0001137983 */ /* 0x000f280000300800 */
[----:B------:R-:W1:Y:S04]  /*b76c0*/  LDS.128 R36, [R55] ;  /* 0x0000000037247984 */ /* 0x000e680000000c00 */
[----:B------:R-:W4:Y:S01]  /*b76d0*/  LDL.LU R12, [R1+0x81c] ;  /* 0x00081c00010c7983 */ /* 0x000f220000300800 */
[----:B0-----:R-:W-:Y:S02]  /*b76e0*/  PRMT R8, R56, 0x5410, R51 ;  /* 0x0000541038087816 */ /* 0x001fe40000000033 */
[----:B------:R-:W-:-:S02]  /*b76f0*/  PRMT R9, R16, 0x5410, R23 ;  /* 0x0000541010097816 */ /* 0x000fc40000000017 */
[----:B------:R-:W4:Y:S04]  /*b7700*/  LDL.LU R23, [R1+0x488] ;  /* 0x0004880001177983 */ /* 0x000f280000300800 */
[----:B------:R-:W4:Y:S04]  /*b7710*/  LDL.LU R16, [R1+0x870] ;  /* 0x0008700001107983 */ /* 0x000f280000300800 */
[----:B-1----:R-:W-:Y:S01]  /*b7720*/  STL.64 [R1+0x220], R36 ;  /* 0x0002202401007387 */ /* 0x002fe20000100a00 */
[----:B------:R-:W-:-:S03]  /*b7730*/  PRMT R10, R14, 0x5410, R13 ;  /* 0x000054100e0a7816 */ /* 0x000fc6000000000d */
[----:B------:R-:W-:Y:S04]  /*b7740*/  STL.64 [R1+0x228], R38 ;  /* 0x0002282601007387 */ /* 0x000fe80000100a00 */
[----:B------:R-:W4:Y:S01]  /*b7750*/  LDL.LU R13, [R1+0x484] ;  /* 0x00048400010d7983 */ /* 0x000f220000300800 */
[----:B------:R-:W-:-:S03]  /*b7760*/  PRMT R11, R26, 0x5410, R25 ;  /* 0x000054101a0b7816 */ /* 0x000fc60000000019 */
[----:B------:R-:W4:Y:S04]  /*b7770*/  LDL.LU R14, [R1+0x85c] ;  /* 0x00085c00010e7983 */ /* 0x000f280000300800 */
[----:B------:R-:W4:Y:S04]  /*b7780*/  LDL.LU R25, [R1+0x47c] ;  /* 0x00047c0001197983 */ /* 0x000f280000300800 */
[----:B------:R-:W4:Y:S01]  /*b7790*/  LDL.LU R26, [R1+0x83c] ;  /* 0x00083c00011a7983 */ /* 0x000f220000300800 */
[----:B------:R-:W-:-:S03]  /*b77a0*/  NOP ;  /* 0x0000000000007918 */ /* 0x000fc60000000000 */
[----:B------:R2:W-:Y:S01]  /*b77b0*/  STSM.16.M88.4 [R55], R8 ;  /* 0x0000000837007844 */ /* 0x0005e20000000200 */
[----:B------:R-:W-:-:S03]  /*b77c0*/  NOP ;  /* 0x0000000000007918 */ /* 0x000fc60000000000 */
[----:B------:R-:W0:Y:S01]  /*b77d0*/  LDS.128 R36, [R55] ;  /* 0x0000000037247984 */ /* 0x000e220000000c00 */
[----:B--2---:R-:W-:-:S03]  /*b77e0*/  PRMT R8, R27, 0x5410, R15 ;  /* 0x000054101b087816 */ /* 0x004fc6000000000f */
[----:B------:R-:W2:Y:S04]  /*b77f0*/  LDL.LU R15, [R1+0x328] ;  /* 0x00032800010f7983 */ /* 0x000ea80000300800 */
[----:B------:R-:W2:Y:S01]  /*b7800*/  LDL.LU R27, [R1+0x558] ;  /* 0x00055800011b7983 */ /* 0x000ea20000300800 */
[----:B------:R-:W-:Y:S02]  /*b7810*/  PRMT R9, R58, 0x5410, R57 ;  /* 0x000054103a097816 */ /* 0x000fe40000000039 */
[----:B------:R-:W-:Y:S02]  /*b7820*/  PRMT R10, R28, 0x5410, R59 ;  /* 0x000054101c0a7816 */ /* 0x000fe4000000003b */
[----:B------:R-:W-:Y:S01]  /*b7830*/  PRMT R11, R30, 0x5410, R29 ;  /* 0x000054101e0b7816 */ /* 0x000fe2000000001d */
[----:B------:R-:W-:-:S04]  /*b7840*/  NOP ;  /* 0x0000000000007918 */ /* 0x000fc80000000000 */
[----:B------:R1:W-:Y:S02]  /*b7850*/  STSM.16.M88.4 [R55], R8 ;  /* 0x0000000837007844 */ /* 0x0003e40000000200 */
[----:B-1----:R-:W-:Y:S01]  /*b7860*/  PRMT R8, R20, 0x5410, R31 ;  /* 0x0000541014087816 */ /* 0x002fe2000000001f */
[----:B------:R-:W-:Y:S01]  /*b7870*/  NOP ;  /* 0x0000000000007918 */ /* 0x000fe20000000000 */
[----:B------:R-:W1:Y:S04]  /*b7880*/  LDS.128 R28, [R55] ;  /* 0x00000000371c7984 */ /* 0x000e680000000c00 */
[----:B0-----:R-:W-:Y:S04]  /*b7890*/  STL.64 [R1+0x210], R36 ;  /* 0x0002102401007387 */ /* 0x001fe80000100a00 */
[----:B------:R-:W-:Y:S01]  /*b78a0*/  STL.64 [R1+0x218], R38 ;  /* 0x0002182601007387 */ /* 0x000fe20000100a00 */
[----:B---3--:R-:W-:-:S02]  /*b78b0*/  PRMT R9, R18, 0x5410, R17 ;  /* 0x0000541012097816 */ /* 0x008fc40000000011 */
[----:B----4-:R-:W-:Y:S01]  /*b78c0*/  PRMT R11, R12, 0x5410, R19 ;  /* 0x000054100c0b7816 */ /* 0x010fe20000000013 */
[----:B------:R-:W3:Y:S04]  /*b78d0*/  LDL.LU R17, [R1+0x498] ;  /* 0x0004980001117983 */ /* 0x000ee80000300800 */
[----:B------:R-:W3:Y:S01]  /*b78e0*/  LDL.LU R18, [R1+0x8b0] ;  /* 0x0008b00001127983 */ /* 0x000ee20000300800 */
[----:B------:R-:W-:Y:S01]  /*b78f0*/  PRMT R10, R22, 0x5410, R21 ;  /* 0x00005410160a7816 */ /* 0x000fe20000000015 */
[----:B------:R-:W-:Y:S02]  /*b7900*/  NOP ;  /* 0x0000000000007918 */ /* 0x000fe40000000000 */
[----:B-1----:R0:W-:Y:S04]  /*b7910*/  STL [R1+0x200], R28 ;  /* 0x0002001c01007387 */ /* 0x0021e80000100800 */
[----:B------:R-:W-:Y:S04]  /*b7920*/  STL.64 [R1+0x208], R30 ;  /* 0x0002081e01007387 */ /* 0x000fe80000100a00 */
[----:B------:R-:W4:Y:S04]  /*b7930*/  LDL.LU R57, [R1+0x494] ;  /* 0x0004940001397983 */ /* 0x000f280000300800 */
[----:B------:R-:W4:Y:S04]  /*b7940*/  LDL.LU R58, [R1+0x89c] ;  /* 0x00089c00013a7983 */ /* 0x000f280000300800 */
[----:B------:R-:W4:Y:S04]  /*b7950*/  LDL.LU R59, [R1+0x490] ;  /* 0x00049000013b7983 */ /* 0x000f280000300800 */
[----:B0-----:R-:W4:Y:S04]  /*b7960*/  LDL.LU R28, [R1+0x878] ;  /* 0x00087800011c7983 */ /* 0x001f280000300800 */
[----:B------:R-:W4:Y:S04]  /*b7970*/  LDL.LU R19, [R1+0x48c] ;  /* 0x00048c0001137983 */ /* 0x000f280000300800 */
[----:B------:R-:W4:Y:S04]  /*b7980*/  LDL.LU R12, [R1+0x874] ;  /* 0x00087400010c7983 */ /* 0x000f280000300800 */
[----:B------:R0:W-:Y:S01]  /*b7990*/  STSM.16.M88.4 [R55], R8 ;  /* 0x0000000837007844 */ /* 0x0001e20000000200 */
[----:B------:R-:W-:Y:S01]  /*b79a0*/  IMAD.MOV.U32 R51, RZ, RZ, R29 ;  /* 0x000000ffff337224 */ /* 0x000fe200078e001d */
[----:B0-----:R-:W-:-:S02]  /*b79b0*/  PRMT R10, R26, 0x5410, R25 ;  /* 0x000054101a0a7816 */ /* 0x001fc40000000019 */
[----:B------:R-:W4:Y:S04]  /*b79c0*/  LDL.LU R25, [R1+0x4d0] ;  /* 0x0004d00001197983 */ /* 0x000f280000300800 */
[----:B------:R-:W4:Y:S04]  /*b79d0*/  LDL.LU R26, [R1+0x8dc] ;  /* 0x0008dc00011a7983 */ /* 0x000f280000300800 */
[----:B------:R-:W4:Y:S01]  /*b79e0*/  LDL.LU R29, [R1+0x4b0] ;  /* 0x0004b000011d7983 */ /* 0x000f220000300800 */
[----:B------:R-:W-:-:S03]  /*b79f0*/  PRMT R9, R14, 0x5410, R13 ;  /* 0x000054100e097816 */ /* 0x000fc6000000000d */
[----:B------:R-:W4:Y:S04]  /*b7a00*/  LDL.LU R30, [R1+0x8b8] ;  /* 0x0008b800011e7983 */ /* 0x000f280000300800 */
[----:B------:R-:W4:Y:S04]  /*b7a10*/  LDL.LU R13, [R1+0x49c] ;  /* 0x00049c00010d7983 */ /* 0x000f280000300800 */
[----:B------:R-:W4:Y:S01]  /*b7a20*/  LDL.LU R14, [R1+0x8b4] ;  /* 0x0008b400010e7983 */ /* 0x000f220000300800 */
[----:B------:R-:W-:Y:S01]  /*b7a30*/  PRMT R8, R16, 0x5410, R23 ;  /* 0x0000541010087816 */ /* 0x000fe20000000017 */
[----:B------:R-:W-:-:S02]  /*b7a40*/  NOP ;  /* 0x0000000000007918 */ /* 0x000fc40000000000 */
[----:B------:R-:W0:Y:S01]  /*b7a50*/  LDS.128 R20, [R55] ;  /* 0x0000000037147984 */ /* 0x000e220000000c00 */
[----:B--2---:R-:W-:Y:S01]  /*b7a60*/  PRMT R11, R27, 0x5410, R15 ;  /* 0x000054101b0b7816 */ /* 0x004fe2000000000f */
[----:B------:R-:W-:Y:S02]  /*b7a70*/  NOP ;  /* 0x0000000000007918 */ /* 0x000fe40000000000 */
[----:B------:R-:W2:Y:S04]  /*b7a80*/  LDL.LU R15, [R1+0x32c] ;  /* 0x00032c00010f7983 */ /* 0x000ea80000300800 */
[----:B------:R-:W2:Y:S04]  /*b7a90*/  LDL.LU R27, [R1+0x59c] ;  /* 0x00059c00011b7983 */ /* 0x000ea80000300800 */
[----:B0-----:R0:W-:Y:S04]  /*b7aa0*/  STL.64 [R1+0x1f0], R20 ;  /* 0x0001f01401007387 */ /* 0x0011e80000100a00 */
[----:B------:R1:W-:Y:S04]  /*b7ab0*/  STL.64 [R1+0x1f8], R22 ;  /* 0x0001f81601007387 */ /* 0x0003e80000100a00 */
[----:B------:R-:W2:Y:S04]  /*b7ac0*/  LDL.LU R31, [R1+0x510] ;  /* 0x00051000011f7983 */ /* 0x000ea80000300800 */
[----:B0-----:R-:W2:Y:S04]  /*b7ad0*/  LDL.LU R20, [R1+0x91c] ;  /* 0x00091c0001147983 */ /* 0x001ea80000300800 */
[----:B------:R-:W2:Y:S04]  /*b7ae0*/  LDL.LU R21, [R1+0x4f0] ;  /* 0x0004f00001157983 */ /* 0x000ea80000300800 */
[----:B-1----:R-:W2:Y:S04]  /*b7af0*/  LDL.LU R22, [R1+0x8f8] ;  /* 0x0008f80001167983 */ /* 0x002ea80000300800 */
[----:B------:R-:W2:Y:S04]  /*b7b00*/  LDL.LU R23, [R1+0x4dc] ;  /* 0x0004dc0001177983 */ /* 0x000ea80000300800 */
[----:B------:R-:W2:Y:S04]  /*b7b10*/  LDL.LU R16, [R1+0x8f4] ;  /* 0x0008f40001107983 */ /* 0x000ea80000300800 */
[----:B------:R3:W-:Y:S01]  /*b7b20*/  STSM.16.M88.4 [R55], R8 ;  /* 0x0000000837007844 */ /* 0x0007e20000000200 */
[----:B------:R-:W-:-:S03]  /*b7b30*/  NOP ;  /* 0x0000000000007918 */ /* 0x000fc60000000000 */
[----:B------:R-:W0:Y:S01]  /*b7b40*/  LDS.128 R36, [R55] ;  /* 0x0000000037247984 */ /* 0x000e220000000c00 */
[----:B---3--:R-:W-:-:S03]  /*b7b50*/  PRMT R8, R18, 0x5410, R17 ;  /* 0x0000541012087816 */ /* 0x008fc60000000011 */
[----:B------:R-:W3:Y:S04]  /*b7b60*/  LDL.LU R17, [R1+0x4d8] ;  /* 0x0004d80001117983 */ /* 0x000ee80000300800 */
[----:B------:R-:W3:Y:S01]  /*b7b70*/  LDL.LU R18, [R1+0x8f0] ;  /* 0x0008f00001127983 */ /* 0x000ee20000300800 */
[----:B----4-:R-:W-:-:S03]  /*b7b80*/  PRMT R9, R58, 0x5410, R57 ;  /* 0x000054103a097816 */ /* 0x010fc60000000039 */
[----:B0-----:R-:W-:Y:S01]  /*b7b90*/  STL [R1+0x1e0], R36 ;  /* 0x0001e02401007387 */ /* 0x001fe20000100800 */
[----:B------:R-:W-:Y:S02]  /*b7ba0*/  PRMT R10, R28, 0x5410, R59 ;  /* 0x000054101c0a7816 */ /* 0x000fe4000000003b */
[----:B------:R-:W-:Y:S01]  /*b7bb0*/  PRMT R11, R12, 0x5410, R19 ;  /* 0x000054100c0b7816 */ /* 0x000fe20000000013 */
[----:B------:R-:W-:-:S04]  /*b7bc0*/  NOP ;  /* 0x0000000000007918 */ /* 0x000fc80000000000 */
[----:B------:R0:W-:Y:S04]  /*b7bd0*/  STSM.16.M88.4 [R55], R8 ;  /* 0x0000000837007844 */ /* 0x0001e80000000200 */
[----:B------:R-:W-:Y:S01]  /*b7be0*/  STL.64 [R1+0x1e8], R38 ;  /* 0x0001e82601007387 */ /* 0x000fe20000100a00 */
[----:B------:R-:W-:Y:S01]  /*b7bf0*/  IMAD.MOV.U32 R50, RZ, RZ, R37 ;  /* 0x000000ffff327224 */ /* 0x000fe200078e0025 */
[----:B------:R-:W-:Y:S02]  /*b7c00*/  NOP ;  /* 0x0000000000007918 */ /* 0x000fe40000000000 */
[----:B------:R-:W1:Y:S04]  /*b7c10*/  LDS.128 R36, [R55] ;  /* 0x0000000037247984 */ /* 0x000e680000000c00 */
[----:B------:R-:W-:Y:S04]  /*b7c20*/  STL [R1+0x30c4], R50 ;  /* 0x0030c43201007387 */ /* 0x000fe80000100800 */
[----:B------:R-:W4:Y:S04]  /*b7c30*/  LDL.LU R19, [R1+0x534] ;  /* 0x0005340001137983 */ /* 0x000f280000300800 */
[----:B------:R-:W4:Y:S01]  /*b7c40*/  LDL.LU R12, [R1+0x938] ;  /* 0x00093800010c7983 */ /* 0x000f220000300800 */
[----:B0-----:R-:W-:-:S03]  /*b7c50*/  PRMT R8, R26, 0x5410, R25 ;  /* 0x000054101a087816 */ /* 0x001fc60000000019 */
[----:B------:R-:W4:Y:S04]  /*b7c60*/  LDL.LU R25, [R1+0x530] ;  /* 0x0005300001197983 */ /* 0x000f280000300800 */
[----:B------:R-:W4:Y:S04]  /*b7c70*/  LDL.LU R26, [R1+0x934] ;  /* 0x00093400011a7983 */ /* 0x000f280000300800 */
[----:B-1----:R-:W-:Y:S01]  /*b7c80*/  STL.64 [R1+0x1d0], R36 ;  /* 0x0001d02401007387 */ /* 0x002fe20000100a00 */
[----:B------:R-:W-:-:S03]  /*b7c90*/  PRMT R10, R14, 0x5410, R13 ;  /* 0x000054100e0a7816 */ /* 0x000fc6000000000d */
[----:B------:R-:W-:Y:S04]  /*b7ca0*/  STL [R1+0x1d8], R38 ;  /* 0x0001d82601007387 */ /* 0x000fe80000100800 */
[----:B------:R-:W4:Y:S04]  /*b7cb0*/  LDL.LU R13, [R1+0x51c] ;  /* 0x00051c00010d7983 */ /* 0x000f280000300800 */
[----:B------:R-:W4:Y:S01]  /*b7cc0*/  LDL.LU R14, [R1+0x930] ;  /* 0x00093000010e7983 */ /* 0x000f220000300800 */
[----:B------:R-:W-:Y:S02]  /*b7cd0*/  PRMT R9, R30, 0x5410, R29 ;  /* 0x000054101e097816 */ /* 0x000fe4000000001d */
[----:B--2---:R-:W-:Y:S01]  /*b7ce0*/  PRMT R11, R27, 0x5410, R15 ;  /* 0x000054101b0b7816 */ /* 0x004fe2000000000f */
[----:B------:R-:W-:Y:S01]  /*b7cf0*/  NOP ;  /* 0x0000000000007918 */ /* 0x000fe20000000000 */
[----:B------:R-:W2:Y:S04]  /*b7d00*/  LDL.LU R15, [R1+0x330] ;  /* 0x00033000010f7983 */ /* 0x000ea80000300800 */
[----:B------:R-:W2:Y:S04]  /*b7d10*/  LDL.LU R27, [R1+0x5b4] ;  /* 0x0005b400011b7983 */ /* 0x000ea80000300800 */
[----:B------:R0:W-:Y:S04]  /*b7d20*/  STSM.16.M88.4 [R55], R8 ;  /* 0x0000000837007844 */ /* 0x0001e80000000200 */
[----:B------:R-:W2:Y:S04]  /*b7d30*/  LDL.LU R48, [R1+0x598] ;  /* 0x0005980001307983 */ /* 0x000ea80000300800 */
[----:B------:R-:W2:Y:S01]  /*b7d40*/  LDL.LU R56, [R1+0x97c] ;  /* 0x00097c0001387983 */ /* 0x000ea20000300800 */
[----:B0-----:R-:W-:-:S02]  /*b7d50*/  PRMT R8, R20, 0x5410, R31 ;  /* 0x0000541014087816 */ /* 0x001fc4000000001f */
[----:B------:R-:W-:Y:S02]  /*b7d60*/  PRMT R9, R22, 0x5410, R21 ;  /* 0x0000541016097816 */ /* 0x000fe40000000015 */
[----:B------:R-:W-:Y:S01]  /*b7d70*/  PRMT R10, R16, 0x5410, R23 ;  /* 0x00005410100a7816 */ /* 0x000fe20000000017 */
[----:B------:R-:W-:Y:S01]  /*b7d80*/  NOP ;  /* 0x0000000000007918 */ /* 0x000fe20000000000 */
[----:B------:R-:W0:Y:S04]  /*b7d90*/  LDS.128 R20, [R55] ;  /* 0x0000000037147984 */ /* 0x000e280000000c00 */
[----:B0-----:R0:W-:Y:S04]  /*b7da0*/  STL.64 [R1+0x1c0], R20 ;  /* 0x0001c01401007387 */ /* 0x0011e80000100a00 */
        /* <DEDUP_REMOVED lines=9> */
[----:B-1----:R-:W2:Y:S04]  /*b7e40*/  LDL.LU R22, [R1+0x5bc] ;  /* 0x0005bc0001167983 */ /* 0x002ea80000300800 */
[----:B------:R-:W2:Y:S01]  /*b7e50*/  LDL.LU R23, [R1+0x9b4] ;  /* 0x0009b40001177983 */ /* 0x000ea20000300800 */
[----:B---3--:R-:W-:Y:S01]  /*b7e60*/  PRMT R11, R18, 0x5410, R17 ;  /* 0x00005410120b7816 */ /* 0x008fe20000000011 */
[----:B------:R-:W-:-:S04]  /*b7e70*/  NOP ;  /* 0x0000000000007918 */ /* 0x000fc80000000000 */
[----:B------:R4:W-:Y:S04]  /*b7e80*/  STSM.16.M88.4 [R55], R8 ;  /* 0x0000000837007844 */ /* 0x0009e80000000200 */
[----:B------:R-:W3:Y:S04]  /*b7e90*/  LDL.LU R21, [R1+0x5b8] ;  /* 0x0005b80001157983 */ /* 0x000ee80000300800 */
[----:B------:R-:W3:Y:S01]  /*b7ea0*/  LDL.LU R16, [R1+0x9b0] ;  /* 0x0009b00001107983 */ /* 0x000ee20000300800 */
[----:B----4-:R-:W-:Y:S02]  /*b7eb0*/  PRMT R8, R12, 0x5410, R19 ;  /* 0x000054100c087816 */ /* 0x010fe40000000013 */
[----:B------:R-:W-:-:S02]  /*b7ec0*/  PRMT R10, R14, 0x5410, R13 ;  /* 0x000054100e0a7816 */ /* 0x000fc4000000000d */
[----:B------:R-:W-:Y:S02]  /*b7ed0*/  PRMT R9, R26, 0x5410, R25 ;  /* 0x000054101a097816 */ /* 0x000fe40000000019 */
[----:B------:R-:W4:Y:S04]  /*b7ee0*/  LDL.LU R25, [R1+0x340] ;  /* 0x0003400001197983 */ /* 0x000f280000300800 */
[----:B------:R-:W4:Y:S04]  /*b7ef0*/  LDL.LU R26, [R1+0x5b0] ;  /* 0x0005b000011a7983 */ /* 0x000f280000300800 */
[----:B------:R-:W4:Y:S01]  /*b7f00*/  LDL.LU R17, [R1+0x63c] ;  /* 0x00063c0001117983 */ /* 0x000f220000300800 */
[----:B------:R-:W-:Y:S01]  /*b7f10*/  IMAD.MOV.U32 R49, RZ, RZ, R39 ;  /* 0x000000ffff317224 */ /* 0x000fe200078e0027 */
[----:B------:R-:W-:Y:S01]  /*b7f20*/  NOP ;  /* 0x0000000000007918 */ /* 0x000fe20000000000 */
[----:B--2---:R-:W-:-:S02]  /*b7f30*/  PRMT R11, R27, 0x5410, R15 ;  /* 0x000054101b0b7816 */ /* 0x004fc4000000000f */
[----:B------:R-:W0:Y:S01]  /*b7f40*/  LDS.128 R12, [R55] ;  /* 0x00000000370c7984 */ /* 0x000e220000000c00 */
[----:B------:R-:W-:Y:S01]  /*b7f50*/  IMAD.MOV.U32 R27, RZ, RZ, R35 ;  /* 0x000000ffff1b7224 */ /* 0x000fe200078e0023 */
[----:B------:R-:W-:Y:S02]  /*b7f60*/  NOP ;  /* 0x0000000000007918 */ /* 0x000fe40000000000 */
[----:B0-----:R0:W-:Y:S04]  /*b7f70*/  STL.64 [R1+0x1b0], R12 ;  /* 0x0001b00c01007387 */ /* 0x0011e80000100a00 */
[----:B------:R1:W-:Y:S04]  /*b7f80*/  STL.64 [R1+0x1b8], R14 ;  /* 0x0001b80e01007387 */ /* 0x0003e80000100a00 */
[----:B------:R-:W2:Y:S04]  /*b7f90*/  LDL.LU R18, [R1+0x9f8] ;  /* 0x0009f80001127983 */ /* 0x000ea80000300800 */
        /* <DEDUP_REMOVED lines=16> */
[----:B-1----:R-:W-:Y:S01]  /*b80a0*/  IMAD.MOV.U32 R48, RZ, RZ, R36 ;  /* 0x000000ffff307224 */ /* 0x002fe200078e0024 */
[----:B------:R-:W-:Y:S04]  /*b80b0*/  STL [R1+0x1a4], R37 ;  /* 0x0001a42501007387 */ /* 0x000fe80000100800 */
[----:B------:R-:W-:Y:S01]  /*b80c0*/  STL.64 [R1+0x1a8], R38 ;  /* 0x0001a82601007387 */ /* 0x000fe20000100a00 */
[----:B------:R-:W-:-:S03]  /*b80d0*/  NOP ;  /* 0x0000000000007918 */ /* 0x000fc60000000000 */
[----:B------:R-:W-:Y:S04]  /*b80e0*/  STL.64 [R1+0x30d0], R48 ;  /* 0x0030d03001007387 */ /* 0x000fe80000100a00 */
[----:B------:R-:W2:Y:S04]  /*b80f0*/  LDL.LU R22, [R1+0x694] ;  /* 0x0006940001167983 */ /* 0x000ea80000300800 */
[----:B------:R-:W2:Y:S04]  /*b8100*/  LDL.LU R23, [R1+0xa38] ;  /* 0x000a380001177983 */ /* 0x000ea80000300800 */
[----:B------:R-:W0:Y:S04]  /*b8110*/  LDS.128 R36, [R55] ;  /* 0x0000000037247984 */ /* 0x000e280000000c00 */
[----:B------:R-:W2:Y:S04]  /*b8120*/  LDL.LU R28, [R1+0x690] ;  /* 0x00069000011c7983 */ /* 0x000ea80000300800 */
[----:B------:R-:W2:Y:S01]  /*b8130*/  LDL.LU R29, [R1+0xa34] ;  /* 0x000a3400011d7983 */ /* 0x000ea20000300800 */
[----:B------:R-:W-:-:S03]  /*b8140*/  PRMT R8, R20, 0x5410, R31 ;  /* 0x0000541014087816 */ /* 0x000fc6000000001f */
[----:B0-----:R-:W-:Y:S04]  /*b8150*/  STL.64 [R1+0x190], R36 ;  /* 0x0001902401007387 */ /* 0x001fe80000100a00 */
[----:B------:R0:W-:Y:S04]  /*b8160*/  STL.64 [R1+0x198], R38 ;  /* 0x0001982601007387 */ /* 0x0001e80000100a00 */
[----:B------:R-:W2:Y:S04]  /*b8170*/  LDL.LU R30, [R1+0x654] ;  /* 0x00065400011e7983 */ /* 0x000ea80000300800 */
[----:B------:R-:W2:Y:S01]  /*b8180*/  LDL.LU R31, [R1+0x9fc] ;  /* 0x0009fc00011f7983 */ /* 0x000ea20000300800 */
[----:B---3--:R-:W-:-:S02]  /*b8190*/  PRMT R10, R16, 0x5410, R21 ;  /* 0x00005410100a7816 */ /* 0x008fc40000000015 */
[----:B----4-:R-:W-:Y:S01]  /*b81a0*/  PRMT R11, R26, 0x5410, R25 ;  /* 0x000054101a0b7816 */ /* 0x010fe20000000019 */
[----:B------:R-:W-:Y:S01]  /*b81b0*/  NOP ;  /* 0x0000000000007918 */ /* 0x000fe20000000000 */
[----:B------:R-:W3:Y:S04]  /*b81c0*/  LDL.LU R25, [R1+0x348] ;  /* 0x0003480001197983 */ /* 0x000ee80000300800 */
[----:B------:R-:W3:Y:S04]  /*b81d0*/  LDL.LU R26, [R1+0x5d8] ;  /* 0x0005d800011a7983 */ /* 0x000ee80000300800 */
[----:B------:R-:W4:Y:S04]  /*b81e0*/  LDL.LU R46, [R1+0x6d8] ;  /* 0x0006d800012e7983 */ /* 0x000f280000300800 */
[----:B0-----:R-:W4:Y:S04]  /*b81f0*/  LDL.LU R39, [R1+0xa94] ;  /* 0x000a940001277983 */ /* 0x001f280000300800 */
[----:B------:R2:W-:Y:S04]  /*b8200*/  STSM.16.M88.4 [R55], R8 ;  /* 0x0000000837007844 */ /* 0x0005e80000000200 */
[----:B------:R-:W4:Y:S04]  /*b8210*/  LDL.LU R59, [R1+0x6d4] ;  /* 0x0006d400013b7983 */ /* 0x000f280000300800 */
[----:B------:R-:W4:Y:S01]  /*b8220*/  LDL.LU R16, [R1+0xa90] ;  /* 0x000a900001107983 */ /* 0x000f220000300800 */
[----:B--2---:R-:W-:-:S03]  /*b8230*/  PRMT R8, R18, 0x5410, R17 ;  /* 0x0000541012087816 */ /* 0x004fc60000000011 */
[----:B------:R-:W2:Y:S04]  /*b8240*/  LDL.LU R17, [R1+0x6b0] ;  /* 0x0006b00001117983 */ /* 0x000ea80000300800 */
[----:B------:R-:W2:Y:S01]  /*b8250*/  LDL.LU R18, [R1+0xa5c] ;  /* 0x000a5c0001127983 */ /* 0x000ea20000300800 */
[----:B------:R-:W-:-:S03]  /*b8260*/  PRMT R9, R12, 0x5410, R19 ;  /* 0x000054100c097816 */ /* 0x000fc60000000013 */
[----:B------:R-:W2:Y:S01]  /*b8270*/  LDL.LU R19, [R1+0x698] ;  /* 0x0006980001137983 */ /* 0x000ea20000300800 */
[----:B------:R-:W-:-:S03]  /*b8280*/  PRMT R11, R35, 0x5410, R15 ;  /* 0x00005410230b7816 */ /* 0x000fc6000000000f */
[----:B------:R-:W2:Y:S01]  /*b8290*/  LDL.LU R35, [R1+0xa58] ;  /* 0x000a580001237983 */ /* 0x000ea20000300800 */
[----:B------:R-:W-:Y:S01]  /*b82a0*/  PRMT R10, R14, 0x5410, R13 ;  /* 0x000054100e0a7816 */ /* 0x000fe2000000000d */
[----:B------:R-:W-:Y:S02]  /*b82b0*/  NOP ;  /* 0x0000000000007918 */ /* 0x000fe40000000000 */
[----:B------:R-:W0:Y:S01]  /*b82c0*/  LDS.128 R12, [R55] ;  /* 0x00000000370c7984 */ /* 0x000e220000000c00 */
[----:B------:R-:W-:-:S03]  /*b82d0*/  NOP ;  /* 0x0000000000007918 */ /* 0x000fc60000000000 */
[----:B------:R-:W-:Y:S04]  /*b82e0*/  STSM.16.M88.4 [R55], R8 ;  /* 0x0000000837007844 */ /* 0x000fe80000000200 */
[----:B0-----:R-:W-:Y:S04]  /*b82f0*/  STL.64 [R1+0x180], R12 ;  /* 0x0001800c01007387 */ /* 0x001fe80000100a00 */
[----:B------:R0:W-:Y:S01]  /*b8300*/  STL [R1+0x18c], R15 ;  /* 0x00018c0f01007387 */ /* 0x0001e20000100800 */
[----:B------:R-:W-:-:S03]  /*b8310*/  IMAD.MOV.U32 R47, RZ, RZ, R14 ;  /* 0x000000ffff2f7224 */ /* 0x000fc600078e000e */
[----:B0-----:R-:W2:Y:S04]  /*b8320*/  LDL.LU.64 R14, [R1+0x3168] ;  /* 0x00316800010e7983 */ /* 0x001ea80000300a00 */
[----:B------:R-:W2:Y:S04]  /*b8330*/  LDL.LU.64 R12, [R1+0x3160] ;  /* 0x00316000010c7983 */ /* 0x000ea80000300a00 */
[----:B------:R-:W2:Y:S04]  /*b8340*/  LDL.LU R37, [R1+0x714] ;  /* 0x0007140001257983 */ /* 0x000ea80000300800 */
[----:B------:R-:W2:Y:S04]  /*b8350*/  LDL.LU R56, [R1+0xad8] ;  /* 0x000ad80001387983 */ /* 0x000ea80000300800 */
[----:B------:R-:W2:Y:S04]  /*b8360*/  LDL.LU R57, [R1+0x6f8] ;  /* 0x0006f80001397983 */ /* 0x000ea80000300800 */
[----:B------:R-:W2:Y:S04]  /*b8370*/  LDL.LU R58, [R1+0xab4] ;  /* 0x000ab400013a7983 */ /* 0x000ea80000300800 */
[----:B------:R-:W2:Y:S01]  /*b8380*/  LDL.LU R20, [R1+0x6f4] ;  /* 0x0006f40001147983 */ /* 0x000ea20000300800 */
[----:B------:R-:W-:-:S03]  /*b8390*/  PRMT R8, R23, 0x5410, R22 ;  /* 0x0000541017087816 */ /* 0x000fc60000000016 */
[----:B------:R-:W2:Y:S04]  /*b83a0*/  LDL.LU R21, [R1+0xab0] ;  /* 0x000ab00001157983 */ /* 0x000ea80000300800 */
[----:B------:R-:W2:Y:S04]  /*b83b0*/  LDL.LU R22, [R1+0x358] ;  /* 0x0003580001167983 */ /* 0x000ea80000300800 */
[----:B------:R-:W2:Y:S01]  /*b83c0*/  LDL.LU R23, [R1+0x610] ;  /* 0x0006100001177983 */ /* 0x000ea20000300800 */
[----:B------:R-:W-:Y:S01]  /*b83d0*/  PRMT R9, R29, 0x5410, R28 ;  /* 0x000054101d097816 */ /* 0x000fe2000000001c */
[----:B------:R-:W-:Y:S01]  /*b83e0*/  NOP ;  /* 0x0000000000007918 */ /* 0x000fe20000000000 */
[----:B------:R-:W-:-:S02]  /*b83f0*/  PRMT R10, R31, 0x5410, R30 ;  /* 0x000054101f0a7816 */ /* 0x000fc4000000001e */
[----:B------:R-:W0:Y:S01]  /*b8400*/  LDS.128 R28, [R55] ;  /* 0x00000000371c7984 */ /* 0x000e220000000c00 */
[----:B---3--:R-:W-:Y:S01]  /*b8410*/  PRMT R11, R26, 0x5410, R25 ;  /* 0x000054101a0b7816 */ /* 0x008fe20000000019 */
[----:B------:R-:W-:-:S04]  /*b8420*/  NOP ;  /* 0x0000000000007918 */ /* 0x000fc80000000000 */
[----:B------:R-:W-:Y:S04]  /*b8430*/  STSM.16.M88.4 [R55], R8 ;  /* 0x0000000837007844 */ /* 0x000fe80000000200 */
[----:B0-----:R0:W-:Y:S04]  /*b8440*/  STL.64 [R1+0x170], R28 ;  /* 0x0001701c01007387 */ /* 0x0011e80000100a00 */
[----:B------:R1:W-:Y:S04]  /*b8450*/  STL.64 [R1+0x178], R30 ;  /* 0x0001781e01007387 */ /* 0x0003e80000100a00 */
[----:B0-----:R-:W3:Y:S04]  /*b8460*/  LDL.LU R28, [R1+0x750] ;  /* 0x00075000011c7983 */ /* 0x001ee80000300800 */
[----:B------:R-:W3:Y:S04]  /*b8470*/  LDL.LU R25, [R1+0xaf4] ;  /* 0x000af40001197983 */ /* 0x000ee80000300800 */
[----:B------:R-:W3:Y:S04]  /*b8480*/  LDL.LU R29, [R1+0x73c] ;  /* 0x00073c00011d7983 */ /* 0x000ee80000300800 */
[----:B------:R-:W3:Y:S01]  /*b8490*/  LDL.LU R26, [R1+0xaf0] ;  /* 0x000af000011a7983 */ /* 0x000ee20000300800 */
[----:B-1----:R-:W-:-:S03]  /*b84a0*/  IMAD.MOV.U32 R31, RZ, RZ, R27 ;  /* 0x000000ffff1f7224 */ /* 0x002fc600078e001b */
[----:B------:R-:W3:Y:S04]  /*b84b0*/  LDL.LU R30, [R1+0x738] ;  /* 0x00073800011e7983 */ /* 0x000ee80000300800 */
[----:B------:R-:W3:Y:S01]  /*b84c0*/  LDL.LU R27, [R1+0xadc] ;  /* 0x000adc00011b7983 */ /* 0x000ee20000300800 */
[----:B----4-:R-:W-:-:S03]  /*b84d0*/  PRMT R9, R16, 0x5410, R59 ;  /* 0x0000541010097816 */ /* 0x010fc6000000003b */
[----:B------:R-:W4:Y:S01]  /*b84e0*/  LDL.LU R59, [R1+0x364] ;  /* 0x00036400013b7983 */ /* 0x000f220000300800 */
[----:B------:R-:W-:Y:S02]  /*b84f0*/  PRMT R8, R39, 0x5410, R46 ;  /* 0x0000541027087816 */ /* 0x000fe4000000002e */
[----:B--2---:R-:W-:Y:S02]  /*b8500*/  PRMT R11, R35, 0x5410, R19 ;  /* 0x00005410230b7816 */ /* 0x004fe40000000013 */
[----:B------:R-:W4:Y:S01]  /*b8510*/  LDL.LU R35, [R1+0x61c] ;  /* 0x00061c0001237983 */ /* 0x000f220000300800 */
[----:B------:R-:W-:Y:S01]  /*b8520*/  PRMT R10, R18, 0x5410, R17 ;  /* 0x00005410120a7816 */ /* 0x000fe20000000011 */
[----:B------:R-:W-:Y:S02]  /*b8530*/  NOP ;  /* 0x0000000000007918 */ /* 0x000fe40000000000 */
[----:B------:R-:W0:Y:S01]  /*b8540*/  LDS.128 R16, [R55] ;  /* 0x0000000037107984 */ /* 0x000e220000000c00 */
[----:B------:R-:W-:-:S03]  /*b8550*/  NOP ;  /* 0x0000000000007918 */ /* 0x000fc60000000000 */
[----:B------:R1:W-:Y:S02]  /*b8560*/  STSM.16.M88.4 [R55], R8 ;  /* 0x0000000837007844 */ /* 0x0003e40000000200 */
[----:B-1----:R-:W-:Y:S02]  /*b8570*/  PRMT R10, R21, 0x5410, R20 ;  /* 0x00005410150a7816 */ /* 0x002fe40000000014 */
[----:B------:R-:W-:Y:S01]  /*b8580*/  PRMT R11, R23, 0x5410, R22 ;  /* 0x00005410170b7816 */ /* 0x000fe20000000016 */
[----:B------:R-:W-:Y:S01]  /*b8590*/  NOP ;  /* 0x0000000000007918 */ /* 0x000fe20000000000 */
[----:B------:R-:W1:Y:S01]  /*b85a0*/  LDS.128 R20, [R55] ;  /* 0x0000000037147984 */ /* 0x000e620000000c00 */
[----:B0-----:R-:W-:Y:S02]  /*b85b0*/  IMAD.MOV.U32 R46, RZ, RZ, R19 ;  /* 0x000000ffff2e7224 */ /* 0x001fe400078e0013 */
[----:B------:R-:W-:Y:S01]  /*b85c0*/  IMAD.MOV.U32 R39, RZ, RZ, R18 ;  /* 0x000000ffff277224 */ /* 0x000fe200078e0012 */
[----:B------:R0:W-:Y:S04]  /*b85d0*/  STL.64 [R1+0x160], R16 ;  /* 0x0001601001007387 */ /* 0x0001e80000100a00 */
[----:B------:R-:W2:Y:S01]  /*b85e0*/  LDL.LU.64 R18, [R1+0x3158] ;  /* 0x0031580001127983 */ /* 0x000ea20000300a00 */
[----:B------:R-:W-:-:S02]  /*b85f0*/  PRMT R8, R56, 0x5410, R37 ;  /* 0x0000541038087816 */ /* 0x000fc40000000025 */
[----:B------:R-:W-:Y:S01]  /*b8600*/  PRMT R9, R58, 0x5410, R57 ;  /* 0x000054103a097816 */ /* 0x000fe20000000039 */
[----:B------:R-:W-:Y:S01]  /*b8610*/  NOP ;  /* 0x0000000000007918 */ /* 0x000fe20000000000 */
[----:B0-----:R-:W2:Y:S04]  /*b8620*/  LDL.LU.64 R16, [R1+0x3150] ;  /* 0x0031500001107983 */ /* 0x001ea80000300a00 */
[----:B------:R-:W-:Y:S04]  /*b8630*/  STL.64 [R1+0x30b0], R46 ;  /* 0x0030b02e01007387 */ /* 0x000fe80000100a00 */
[----:B------:R-:W-:Y:S04]  /*b8640*/  STSM.16.M88.4 [R55], R8 ;  /* 0x0000000837007844 */ /* 0x000fe80000000200 */
[----:B-1----:R-:W-:Y:S04]  /*b8650*/  STL.64 [R1+0x150], R20 ;  /* 0x0001501401007387 */ /* 0x002fe80000100a00 */
[----:B------:R0:W-:Y:S04]  /*b8660*/  STL.64 [R1+0x158], R22 ;  /* 0x0001581601007387 */ /* 0x0001e80000100a00 */
[----:B0-----:R-:W2:Y:S04]  /*b8670*/  LDL.LU.64 R22, [R1+0x3148] ;  /* 0x0031480001167983 */ /* 0x001ea80000300a00 */
[----:B------:R-:W2:Y:S04]  /*b8680*/  LDL.LU.64 R20, [R1+0x3140] ;  /* 0x0031400001147983 */ /* 0x000ea80000300a00 */
[----:B------:R-:W2:Y:S04]  /*b8690*/  LDL.LU R0, [R1+0x360] ;  /* 0x0003600001007983 */ /* 0x000ea80000300800 */
[----:B------:R-:W2:Y:S04]  /*b86a0*/  LDL.LU R5, [R1+0x5fc] ;  /* 0x0005fc0001057983 */ /* 0x000ea80000300800 */
[----:B------:R-:W2:Y:S04]  /*b86b0*/  LDL.LU R8, [R1] ;  /* 0x0000000001087983 */ /* 0x000ea80000300800 */
[----:B------:R-:W2:Y:S04]  /*b86c0*/  LDL.LU R9, [R1+0x4] ;  /* 0x0000040001097983 */ /* 0x000ea80000300800 */
[----:B------:R-:W2:Y:S01]  /*b86d0*/  LDL.LU R10, [R1+0x8] ;  /* 0x00000800010a7983 */ /* 0x000ea20000300800 */
[----:B------:R-:W-:Y:S01]  /*b86e0*/  IMAD.MOV.U32 R6, RZ, RZ, R31 ;  /* 0x000000ffff067224 */ /* 0x000fe200078e001f */
[----:B------:R-:W-:Y:S01]  /*b86f0*/  NOP ;  /* 0x0000000000007918 */ /* 0x000fe20000000000 */
[----:B---3--:R-:W-:-:S02]  /*b8700*/  PRMT R25, R25, 0x5410, R28 ;  /* 0x0000541019197816 */ /* 0x008fc4000000001c */
[----:B------:R-:W-:Y:S02]  /*b8710*/  PRMT R26, R26, 0x5410, R29 ;  /* 0x000054101a1a7816 */ /* 0x000fe4000000001d */
[----:B------:R-:W-:Y:S02]  /*b8720*/  PRMT R27, R27, 0x5410, R30 ;  /* 0x000054101b1b7816 */ /* 0x000fe4000000001e */
[----:B------:R-:W0:Y:S01]  /*b8730*/  LDS.128 R28, [R55] ;  /* 0x00000000371c7984 */ /* 0x000e220000000c00 */
[----:B------:R-:W-:-:S03]  /*b8740*/  NOP ;  /* 0x0000000000007918 */ /* 0x000fc60000000000 */
[----:B------:R-:W-:Y:S04]  /*b8750*/  STSM.16.M88.4 [R55], R24 ;  /* 0x0000001837007844 */ /* 0x000fe80000000200 */
[----:B0-----:R-:W-:Y:S04]  /*b8760*/  STL.64 [R1+0x140], R28 ;  /* 0x0001401c01007387 */ /* 0x001fe80000100a00 */
[----:B------:R0:W-:Y:S04]  /*b8770*/  STL.64 [R1+0x148], R30 ;  /* 0x0001481e01007387 */ /* 0x0001e80000100a00 */
[----:B0-----:R-:W3:Y:S04]  /*b8780*/  LDL.LU.64 R30, [R1+0x3138] ;  /* 0x00313800011e7983 */ /* 0x001ee80000300a00 */
[----:B------:R-:W3:Y:S01]  /*b8790*/  LDL.LU.64 R28, [R1+0x3130] ;  /* 0x00313000011c7983 */ /* 0x000ee20000300a00 */
[----:B------:R-:W-:-:S03]  /*b87a0*/  NOP ;  /* 0x0000000000007918 */ /* 0x000fc60000000000 */
[----:B------:R-:W3:Y:S04]  /*b87b0*/  LDL.LU R7, [R1+0x368] ;  /* 0x0003680001077983 */ /* 0x000ee80000300800 */
[----:B------:R-:W3:Y:S04]  /*b87c0*/  LDL.LU R36, [R1+0x614] ;  /* 0x0006140001247983 */ /* 0x000ee80000300800 */
[----:B------:R-:W3:Y:S01]  /*b87d0*/  LDL.LU R24, [R1+0x20] ;  /* 0x0000200001187983 */ /* 0x000ee20000300800 */
[----:B----4-:R-:W-:-:S03]  /*b87e0*/  PRMT R35, R35, 0x5410, R59 ;  /* 0x0000541023237816 */ /* 0x010fc6000000003b */
[----:B------:R-:W0:Y:S01]  /*b87f0*/  LDS.128 R56, [R55] ;  /* 0x0000000037387984 */ /* 0x000e220000000c00 */
[----:B------:R-:W-:-:S03]  /*b8800*/  NOP ;  /* 0x0000000000007918 */ /* 0x000fc60000000000 */
[----:B------:R1:W-:Y:S04]  /*b8810*/  STSM.16.M88.4 [R55], R32 ;  /* 0x0000002037007844 */ /* 0x0003e80000000200 */
[----:B0-----:R-:W-:Y:S04]  /*b8820*/  STL.64 [R1+0x120], R56 ;  /* 0x0001203801007387 */ /* 0x001fe80000100a00 */
[----:B------:R-:W-:Y:S04]  /*b8830*/  STL.64 [R1+0x128], R58 ;  /* 0x0001283a01007387 */ /* 0x000fe80000100a00 */
[----:B------:R-:W4:Y:S04]  /*b8840*/  LDL.LU R25, [R1+0x24] ;  /* 0x0000240001197983 */ /* 0x000f280000300800 */
[----:B------:R-:W4:Y:S04]  /*b8850*/  LDL.LU R26, [R1+0x28] ;  /* 0x00002800011a7983 */ /* 0x000f280000300800 */
[----:B------:R-:W4:Y:S04]  /*b8860*/  LDL.LU R61, [R1+0x38c] ;  /* 0x00038c00013d7983 */ /* 0x000f280000300800 */
[----:B------:R-:W4:Y:S04]  /*b8870*/  LDL.LU R60, [R1+0x638] ;  /* 0x00063800013c7983 */ /* 0x000f280000300800 */
[----:B-1----:R-:W4:Y:S04]  /*b8880*/  LDL.LU R32, [R1+0x10] ;  /* 0x0000100001207983 */ /* 0x002f280000300800 */
[----:B------:R-:W4:Y:S04]  /*b8890*/  LDL.LU R33, [R1+0x14] ;  /* 0x0000140001217983 */ /* 0x000f280000300800 */
[----:B------:R-:W4:Y:S01]  /*b88a0*/  LDL.LU R34, [R1+0x18] ;  /* 0x0000180001227983 */ /* 0x000f220000300800 */
[----:B------:R-:W-:-:S03]  /*b88b0*/  NOP ;  /* 0x0000000000007918 */ /* 0x000fc60000000000 */
[----:B------:R-:W0:Y:S01]  /*b88c0*/  LDS.128 R56, [R55] ;  /* 0x0000000037387984 */ /* 0x000e220000000c00 */
[----:B------:R-:W-:-:S03]  /*b88d0*/  NOP ;  /* 0x0000000000007918 */ /* 0x000fc60000000000 */
[----:B------:R-:W-:Y:S01]  /*b88e0*/  STSM.16.M88.4 [R55], R12 ;  /* 0x0000000c37007844 */ /* 0x000fe20000000200 */
[----:B------:R-:W-:-:S03]  /*b88f0*/  NOP ;  /* 0x0000000000007918 */ /* 0x000fc60000000000 */
[----:B------:R-:W1:Y:S01]  /*b8900*/  LDS.128 R12, [R55] ;  /* 0x00000000370c7984 */ /* 0x000e620000000c00 */
[----:B--2---:R-:W-:Y:S01]  /*b8910*/  PRMT R11, R5, 0x5410, R0 ;  /* 0x00005410050b7816 */ /* 0x004fe20000000000 */
[----:B------:R-:W-:-:S04]  /*b8920*/  NOP ;  /* 0x0000000000007918 */ /* 0x000fc80000000000 */
[----:B------:R-:W-:Y:S01]  /*b8930*/  STSM.16.M88.4 [R55], R8 ;  /* 0x0000000837007844 */ /* 0x000fe20000000200 */
[----:B------:R-:W-:-:S03]  /*b8940*/  NOP ;  /* 0x0000000000007918 */ /* 0x000fc60000000000 */
[----:B------:R-:W2:Y:S04]  /*b8950*/  LDS.128 R8, [R55] ;  /* 0x0000000037087984 */ /* 0x000ea80000000c00 */
[----:B0-----:R-:W-:Y:S04]  /*b8960*/  STL [R1+0x110], R56 ;  /* 0x0001103801007387 */ /* 0x001fe80000100800 */
[----:B------:R0:W-:Y:S01]  /*b8970*/  STL [R1+0x11c], R59 ;  /* 0x00011c3b01007387 */ /* 0x0001e20000100800 */
[----:B------:R-:W-:Y:S02]  /*b8980*/  IMAD.MOV.U32 R38, RZ, RZ, R58 ;  /* 0x000000ffff267224 */ /* 0x000fe400078e003a */
[----:B------:R-:W-:-:S02]  /*b8990*/  IMAD.MOV.U32 R37, RZ, RZ, R57 ;  /* 0x000000ffff257224 */ /* 0x000fc400078e0039 */
[----:B------:R-:W-:Y:S01]  /*b89a0*/  IMAD.MOV.U32 R0, RZ, RZ, R6 ;  /* 0x000000ffff007224 */ /* 0x000fe200078e0006 */
[----:B------:R-:W-:Y:S01]  /*b89b0*/  NOP ;  /* 0x0000000000007918 */ /* 0x000fe20000000000 */
[----:B0-----:R-:W4:Y:S04]  /*b89c0*/  LDL.LU.64 R58, [R1+0x3128] ;  /* 0x00312800013a7983 */ /* 0x001f280000300a00 */
[----:B------:R-:W4:Y:S04]  /*b89d0*/  LDL.LU.64 R56, [R1+0x3120] ;  /* 0x0031200001387983 */ /* 0x000f280000300a00 */
[----:B-1----:R-:W-:Y:S04]  /*b89e0*/  STL.64 [R1+0x100], R12 ;  /* 0x0001000c01007387 */ /* 0x002fe80000100a00 */
[----:B------:R-:W-:Y:S04]  /*b89f0*/  STL.64 [R1+0x108], R14 ;  /* 0x0001080e01007387 */ /* 0x000fe80000100a00 */
[----:B--2---:R0:W-:Y:S04]  /*b8a00*/  STL.64 [R1+0xf0], R8 ;  /* 0x0000f00801007387 */ /* 0x0041e80000100a00 */
[----:B------:R1:W-:Y:S04]  /*b8a10*/  STL.64 [R1+0xf8], R10 ;  /* 0x0000f80a01007387 */ /* 0x0003e80000100a00 */
[----:B0-----:R-:W2:Y:S04]  /*b8a20*/  LDL.LU R8, [R1+0x30] ;  /* 0x0000300001087983 */ /* 0x001ea80000300800 */
[----:B------:R-:W2:Y:S04]  /*b8a30*/  LDL.LU R9, [R1+0x34] ;  /* 0x0000340001097983 */ /* 0x000ea80000300800 */
[----:B-1----:R-:W2:Y:S04]  /*b8a40*/  LDL.LU R10, [R1+0x38] ;  /* 0x00003800010a7983 */ /* 0x002ea80000300800 */
[----:B------:R-:W2:Y:S04]  /*b8a50*/  LDL.LU R5, [R1+0x390] ;  /* 0x0003900001057983 */ /* 0x000ea80000300800 */
[----:B------:R-:W2:Y:S04]  /*b8a60*/  LDL.LU R6, [R1+0x650] ;  /* 0x0006500001067983 */ /* 0x000ea80000300800 */
[----:B------:R-:W-:Y:S01]  /*b8a70*/  STSM.16.M88.4 [R55], R16 ;  /* 0x0000001037007844 */ /* 0x000fe20000000200 */
[----:B------:R-:W-:-:S03]  /*b8a80*/  NOP ;  /* 0x0000000000007918 */ /* 0x000fc60000000000 */
[----:B------:R-:W0:Y:S01]  /*b8a90*/  LDS.128 R12, [R55] ;  /* 0x00000000370c7984 */ /* 0x000e220000000c00 */
[----:B---3--:R-:W-:Y:S01]  /*b8aa0*/  PRMT R35, R36, 0x5410, R7 ;  /* 0x0000541024237816 */ /* 0x008fe20000000007 */
[----:B------:R-:W-:Y:S02]  /*b8ab0*/  NOP ;  /* 0x0000000000007918 */ /* 0x000fe40000000000 */
[----:B0-----:R-:W-:Y:S04]  /*b8ac0*/  STL.64 [R1+0xe0], R12 ;  /* 0x0000e00c01007387 */ /* 0x001fe80000100a00 */
[----:B------:R-:W-:Y:S04]  /*b8ad0*/  STL.64 [R1+0xe8], R14 ;  /* 0x0000e80e01007387 */ /* 0x000fe80000100a00 */
[----:B----4-:R-:W-:Y:S01]  /*b8ae0*/  STSM.16.M88.4 [R55], R32 ;  /* 0x0000002037007844 */ /* 0x010fe20000000200 */
[----:B------:R-:W-:-:S03]  /*b8af0*/  NOP ;  /* 0x0000000000007918 */ /* 0x000fc60000000000 */
[----:B------:R-:W0:Y:S01]  /*b8b00*/  LDS.128 R12, [R55] ;  /* 0x00000000370c7984 */ /* 0x000e220000000c00 */
[----:B------:R-:W-:-:S03]  /*b8b10*/  NOP ;  /* 0x0000000000007918 */ /* 0x000fc60000000000 */
[----:B------:R-:W-:Y:S01]  /*b8b20*/  STSM.16.M88.4 [R55], R20 ;  /* 0x0000001437007844 */ /* 0x000fe20000000200 */
[----:B------:R-:W-:-:S03]  /*b8b30*/  NOP ;  /* 0x0000000000007918 */ /* 0x000fc60000000000 */
[----:B0-----:R-:W-:Y:S01]  /*b8b40*/  STL [R1+0xd4], R13 ;  /* 0x0000d40d01007387 */ /* 0x001fe20000100800 */
[----:B------:R-:W-:-:S03]  /*b8b50*/  IMAD.MOV.U32 R36, RZ, RZ, R12 ;  /* 0x000000ffff247224 */ /* 0x000fc600078e000c */
[----:B------:R-:W-:Y:S01]  /*b8b60*/  STL [R1+0xd8], R14 ;  /* 0x0000d80e01007387 */ /* 0x000fe20000100800 */
[----:B------:R-:W-:-:S03]  /*b8b70*/  IMAD.MOV.U32 R7, RZ, RZ, R15 ;  /* 0x000000ffff077224 */ /* 0x000fc600078e000f */
[----:B------:R-:W0:Y:S01]  /*b8b80*/  LDS.128 R12, [R55] ;  /* 0x00000000370c7984 */ /* 0x000e220000000c00 */
[----:B------:R-:W-:Y:S01]  /*b8b90*/  PRMT R27, R60, 0x5410, R61 ;  /* 0x000054103c1b7816 */ /* 0x000fe2000000003d */
[----:B------:R-:W-:Y:S02]  /*b8ba0*/  NOP ;  /* 0x0000000000007918 */ /* 0x000fe40000000000 */
[----:B------:R-:W-:Y:S04]  /*b8bb0*/  STL.64 [R1+0x3098], R36 ;  /* 0x0030982401007387 */ /* 0x000fe80000100a00 */
[----:B------:R1:W-:Y:S01]  /*b8bc0*/  STSM.16.M88.4 [R55], R24 ;  /* 0x0000001837007844 */ /* 0x0003e20000000200 */
[----:B0-----:R-:W-:-:S03]  /*b8bd0*/  IMAD.MOV.U32 R60, RZ, RZ, R12 ;  /* 0x000000ffff3c7224 */ /* 0x001fc600078e000c */
[----:B------:R-:W-:Y:S01]  /*b8be0*/  STL.64 [R1+0xc8], R14 ;  /* 0x0000c80e01007387 */ /* 0x000fe20000100a00 */
[----:B------:R-:W-:Y:S01]  /*b8bf0*/  IMAD.MOV.U32 R61, RZ, RZ, R13 ;  /* 0x000000ffff3d7224 */ /* 0x000fe200078e000d */
[----:B------:R-:W-:Y:S02]  /*b8c00*/  NOP ;  /* 0x0000000000007918 */ /* 0x000fe40000000000 */
[----:B------:R-:W0:Y:S04]  /*b8c10*/  LDS.128 R12, [R55] ;  /* 0x00000000370c7984 */ /* 0x000e280000000c00 */
[----:B------:R-:W-:Y:S04]  /*b8c20*/  STL.64 [R1+0x3078], R60 ;  /* 0x0030783c01007387 */ /* 0x000fe80000100a00 */
[----:B-1----:R-:W3:Y:S01]  /*b8c30*/  LDL.LU R27, [R1+0x854] ;  /* 0x00085400011b7983 */ /* 0x002ee20000300800 */
[----:B------:R-:W-:-:S03]  /*b8c40*/  NOP ;  /* 0x0000000000007918 */ /* 0x000fc60000000000 */
[----:B------:R-:W-:Y:S01]  /*b8c50*/  STSM.16.M88.4 [R55], R28 ;  /* 0x0000001c37007844 */ /* 0x000fe20000000200 */
[----:B------:R-:W-:-:S03]  /*b8c60*/  NOP ;  /* 0x0000000000007918 */ /* 0x000fc60000000000 */
[----:B0-----:R-:W-:Y:S04]  /*b8c70*/  STL.64 [R1+0xb0], R12 ;  /* 0x0000b00c01007387 */ /* 0x001fe80000100a00 */
[----:B------:R-:W-:Y:S04]  /*b8c80*/  STL.64 [R1+0xb8], R14 ;  /* 0x0000b80e01007387 */ /* 0x000fe80000100a00 */
[----:B------:R-:W0:Y:S04]  /*b8c90*/  LDS.128 R12, [R55] ;  /* 0x00000000370c7984 */ /* 0x000e280000000c00 */
[----:B------:R-:W3:Y:S04]  /*b8ca0*/  LDL.LU R46, [R1+0xbc8] ;  /* 0x000bc800012e7983 */ /* 0x000ee80000300800 */
[----:B------:R-:W4:Y:S04]  /*b8cb0*/  LDL.LU R47, [R1+0x850] ;  /* 0x00085000012f7983 */ /* 0x000f280000300800 */
[----:B------:R-:W4:Y:S04]  /*b8cc0*/  LDL.LU R48, [R1+0xbbc] ;  /* 0x000bbc0001307983 */ /* 0x000f280000300800 */
[----:B------:R-:W4:Y:S04]  /*b8cd0*/  LDL.LU R49, [R1+0x394] ;  /* 0x0003940001317983 */ /* 0x000f280000300800 */
[----:B------:R-:W4:Y:S01]  /*b8ce0*/  LDL.LU R2, [R1+0x618] ;  /* 0x0006180001027983 */ /* 0x000f220000300800 */
[----:B--2---:R-:W-:Y:S01]  /*b8cf0*/  PRMT R11, R6, 0x5410, R5 ;  /* 0x00005410060b7816 */ /* 0x004fe20000000005 */
[----:B------:R-:W-:-:S04]  /*b8d00*/  NOP ;  /* 0x0000000000007918 */ /* 0x000fc80000000000 */
[----:B------:R-:W-:Y:S01]  /*b8d10*/  STSM.16.M88.4 [R55], R8 ;  /* 0x0000000837007844 */ /* 0x000fe20000000200 */
[----:B------:R-:W-:Y:S01]  /*b8d20*/  IMAD.MOV.U32 R16, RZ, RZ, R0 ;  /* 0x000000ffff107224 */ /* 0x000fe200078e0000 */
[----:B------:R-:W-:Y:S02]  /*b8d30*/  NOP ;  /* 0x0000000000007918 */ /* 0x000fe40000000000 */
[----:B------:R-:W1:Y:S01]  /*b8d40*/  LDS.128 R20, [R55] ;  /* 0x0000000037147984 */ /* 0x000e620000000c00 */
[----:B------:R-:W-:-:S03]  /*b8d50*/  NOP ;  /* 0x0000000000007918 */ /* 0x000fc60000000000 */
[----:B0-----:R-:W-:Y:S04]  /*b8d60*/  STL.64 [R1+0xa0], R12 ;  /* 0x0000a00c01007387 */ /* 0x001fe80000100a00 */
[----:B------:R0:W-:Y:S04]  /*b8d70*/  STL.64 [R1+0xa8], R14 ;  /* 0x0000a80e01007387 */ /* 0x0001e80000100a00 */
        /* <DEDUP_REMOVED lines=16> */
[----:B------:R-:W-:Y:S01]  /*b8e80*/  STSM.16.M88.4 [R55], R56 ;  /* 0x0000003837007844 */ /* 0x000fe20000000200 */
[----:B-1----:R-:W-:-:S03]  /*b8e90*/  IMAD.MOV.U32 R6, RZ, RZ, R22 ;  /* 0x000000ffff067224 */ /* 0x002fc600078e0016 */
[----:B------:R-:W-:Y:S01]  /*b8ea0*/  STL.64 [R1+0x90], R20 ;  /* 0x0000901401007387 */ /* 0x000fe20000100a00 */
[----:B------:R-:W-:Y:S01]  /*b8eb0*/  IMAD.MOV.U32 R5, RZ, RZ, R23 ;  /* 0x000000ffff057224 */ /* 0x000fe200078e0017 */
[----:B------:R-:W-:Y:S02]  /*b8ec0*/  NOP ;  /* 0x0000000000007918 */ /* 0x000fe40000000000 */
[----:B------:R-:W0:Y:S04]  /*b8ed0*/  LDS.128 R20, [R55] ;  /* 0x0000000037147984 */ /* 0x000e280000000c00 */
[----:B------:R-:W-:Y:S04]  /*b8ee0*/  STL.64 [R1+0x3080], R6 ;  /* 0x0030800601007387 */ /* 0x000fe80000100a00 */
[----:B------:R-:W2:Y:S04]  /*b8ef0*/  LDL.LU R25, [R1+0x910] ;  /* 0x0009100001197983 */ /* 0x000ea80000300800 */
[----:B------:R-:W2:Y:S04]  /*b8f00*/  LDL.LU R26, [R1+0xc00] ;  /* 0x000c0000011a7983 */ /* 0x000ea80000300800 */
[----:B0-----:R-:W-:Y:S04]  /*b8f10*/  STL.64 [R1+0x80], R20 ;  /* 0x0000801401007387 */ /* 0x001fe80000100a00 */
[----:B------:R-:W-:Y:S01]  /*b8f20*/  STL.64 [R1+0x88], R22 ;  /* 0x0000881601007387 */ /* 0x000fe20000100a00 */
[----:B------:R-:W-:Y:S01]  /*b8f30*/  NOP ;  /* 0x0000000000007918 */ /* 0x000fe20000000000 */
[----:B---3--:R-:W-:-:S02]  /*b8f40*/  PRMT R17, R46, 0x5410, R27 ;  /* 0x000054102e117816 */ /* 0x008fc4000000001b */
[----:B----4-:R-:W-:Y:S01]  /*b8f50*/  PRMT R18, R48, 0x5410, R47 ;  /* 0x0000541030127816 */ /* 0x010fe2000000002f */
[----:B------:R-:W3:Y:S01]  /*b8f60*/  LDL.LU R27, [R1+0x8fc] ;  /* 0x0008fc00011b7983 */ /* 0x000ee20000300800 */
[----:B------:R-:W-:-:S03]  /*b8f70*/  PRMT R19, R2, 0x5410, R49 ;  /* 0x0000541002137816 */ /* 0x000fc60000000031 */
[----:B------:R-:W3:Y:S04]  /*b8f80*/  LDL.LU R46, [R1+0xbfc] ;  /* 0x000bfc00012e7983 */ /* 0x000ee80000300800 */
[----:B------:R-:W4:Y:S04]  /*b8f90*/  LDL.LU R47, [R1+0x8d8] ;  /* 0x0008d800012f7983 */ /* 0x000f280000300800 */
[----:B------:R-:W4:Y:S04]  /*b8fa0*/  LDL.LU R48, [R1+0xbf8] ;  /* 0x000bf80001307983 */ /* 0x000f280000300800 */
[----:B------:R-:W-:Y:S04]  /*b8fb0*/  STSM.16.M88.4 [R55], R16 ;  /* 0x0000001037007844 */ /* 0x000fe80000000200 */
[----:B------:R-:W4:Y:S04]  /*b8fc0*/  LDL.LU R49, [R1+0x8d4] ;  /* 0x0008d40001317983 */ /* 0x000f280000300800 */
[----:B------:R-:W4:Y:S01]  /*b8fd0*/  LDL.LU R2, [R1+0xbf4] ;  /* 0x000bf40001027983 */ /* 0x000f220000300800 */
[----:B--2---:R-:W-:-:S02]  /*b8fe0*/  PRMT R8, R8, 0x5410, R14 ;  /* 0x0000541008087816 */ /* 0x004fc4000000000e */
[----:B------:R-:W-:Y:S01]  /*b8ff0*/  PRMT R9, R9, 0x5410, R15 ;  /* 0x0000541009097816 */ /* 0x000fe2000000000f */
[----:B------:R-:W-:Y:S01]  /*b9000*/  NOP ;  /* 0x0000000000007918 */ /* 0x000fe20000000000 */
[----:B------:R-:W0:Y:S01]  /*b9010*/  LDS.128 R12, [R55] ;  /* 0x00000000370c7984 */ /* 0x000e220000000c00 */
[----:B------:R-:W-:Y:S02]  /*b9020*/  PRMT R10, R10, 0x5410, R32 ;  /* 0x000054100a0a7816 */ /* 0x000fe40000000020 */
[----:B------:R-:W-:Y:S01]  /*b9030*/  PRMT R11, R11, 0x5410, R33 ;  /* 0x000054100b0b7816 */ /* 0x000fe20000000021 */
[----:B------:R-:W-:-:S04]  /*b9040*/  NOP ;  /* 0x0000000000007918 */ /* 0x000fc80000000000 */
[----:B------:R1:W-:Y:S04]  /*b9050*/  STSM.16.M88.4 [R55], R8 ;  /* 0x0000000837007844 */ /* 0x0003e80000000200 */
[----:B0-----:R-:W-:Y:S04]  /*b9060*/  STL.64 [R1+0x70], R12 ;  /* 0x0000700c01007387 */ /* 0x001fe80000100a00 */
[----:B------:R-:W-:Y:S01]  /*b9070*/  STL.64 [R1+0x78], R14 ;  /* 0x0000780e01007387 */ /* 0x000fe20000100a00 */
[----:B------:R-:W-:-:S03]  /*b9080*/  NOP ;  /* 0x0000000000007918 */ /* 0x000fc60000000000 */
[----:B------:R-:W0:Y:S01]  /*b9090*/  LDS.128 R12, [R55] ;  /* 0x00000000370c7984 */ /* 0x000e220000000c00 */
[----:B-1----:R-:W-:Y:S02]  /*b90a0*/  PRMT R8, R35, 0x5410, R34 ;  /* 0x0000541023087816 */ /* 0x002fe40000000022 */
[----:B------:R-:W-:Y:S02]  /*b90b0*/  PRMT R9, R50, 0x5410, R24 ;  /* 0x0000541032097816 */ /* 0x000fe40000000018 */
[----:B------:R-:W-:Y:S02]  /*b90c0*/  PRMT R10, R41, 0x5410, R40 ;  /* 0x00005410290a7816 */ /* 0x000fe40000000028 */
[----:B------:R-:W-:Y:S01]  /*b90d0*/  PRMT R11, R0, 0x5410, R45 ;  /* 0x00005410000b7816 */ /* 0x000fe2000000002d */
[----:B------:R-:W-:Y:S01]  /*b90e0*/  NOP ;  /* 0x0000000000007918 */ /* 0x000fe20000000000 */
[----:B0-----:R0:W-:Y:S04]  /*b90f0*/  STL [R1+0x64], R13 ;  /* 0x0000640d01007387 */ /* 0x0011e80000100800 */
        /* <DEDUP_REMOVED lines=10> */
[----:B------:R1:W-:Y:S01]  /*b91a0*/  STSM.16.M88.4 [R55], R8 ;  /* 0x0000000837007844 */ /* 0x0003e20000000200 */
[----:B------:R-:W-:-:S03]  /*b91b0*/  NOP ;  /* 0x0000000000007918 */ /* 0x000fc60000000000 */
[----:B------:R-:W-:Y:S04]  /*b91c0*/  STL.64 [R1+0x3118], R44 ;  /* 0x0031182c01007387 */ /* 0x000fe80000100a00 */
[----:B------:R-:W2:Y:S04]  /*b91d0*/  LDL.LU R16, [R1+0x990] ;  /* 0x0009900001107983 */ /* 0x000ea80000300800 */
[----:B------:R-:W2:Y:S04]  /*b91e0*/  LDL.LU R17, [R1+0xc1c] ;  /* 0x000c1c0001117983 */ /* 0x000ea80000300800 */
[----:B------:R-:W2:Y:S04]  /*b91f0*/  LDL.LU R18, [R1+0x958] ;  /* 0x0009580001127983 */ /* 0x000ea80000300800 */
[----:B------:R-:W2:Y:S04]  /*b9200*/  LDL.LU R19, [R1+0xc18] ;  /* 0x000c180001137983 */ /* 0x000ea80000300800 */
[----:B------:R-:W1:Y:S04]  /*b9210*/  LDS.128 R20, [R55] ;  /* 0x0000000037147984 */ /* 0x000e680000000c00 */
[----:B------:R-:W2:Y:S04]  /*b9220*/  LDL.LU R12, [R1+0x954] ;  /* 0x00095400010c7983 */ /* 0x000ea80000300800 */
[----:B0-----:R-:W2:Y:S04]  /*b9230*/  LDL.LU R13, [R1+0xc14] ;  /* 0x000c1400010d7983 */ /* 0x001ea80000300800 */
[----:B-1----:R-:W2:Y:S04]  /*b9240*/  LDL.LU R14, [R1+0x950] ;  /* 0x00095000010e7983 */ /* 0x002ea80000300800 */
[----:B------:R-:W2:Y:S01]  /*b9250*/  LDL.LU R15, [R1+0xc10] ;  /* 0x000c1000010f7983 */ /* 0x000ea20000300800 */
[----:B------:R-:W-:-:S03]  /*b9260*/  PRMT R8, R26, 0x5410, R25 ;  /* 0x000054101a087816 */ /* 0x000fc60000000019 */
[----:B------:R-:W-:Y:S04]  /*b9270*/  STL [R1+0x50], R20 ;  /* 0x0000501401007387 */ /* 0x000fe80000100800 */
[----:B------:R-:W-:Y:S04]  /*b9280*/  STL.64 [R1+0x58], R22 ;  /* 0x0000581601007387 */ /* 0x000fe80000100a00 */
[----:B------:R-:W2:Y:S04]  /*b9290*/  LDL.LU R24, [R1+0x99c] ;  /* 0x00099c0001187983 */ /* 0x000ea80000300800 */
[----:B------:R-:W2:Y:S04]  /*b92a0*/  LDL.LU R25, [R1+0xc28] ;  /* 0x000c280001197983 */ /* 0x000ea80000300800 */
[----:B------:R-:W2:Y:S01]  /*b92b0*/  LDL.LU R26, [R1+0x998] ;  /* 0x00099800011a7983 */ /* 0x000ea20000300800 */
[----:B---3--:R-:W-:-:S03]  /*b92c0*/  PRMT R9, R46, 0x5410, R27 ;  /* 0x000054102e097816 */ /* 0x008fc6000000001b */
[----:B------:R-:W3:Y:S01]  /*b92d0*/  LDL.LU R27, [R1+0xc24] ;  /* 0x000c2400011b7983 */ /* 0x000ee20000300800 */
[----:B----4-:R-:W-:-:S03]  /*b92e0*/  PRMT R10, R48, 0x5410, R47 ;  /* 0x00005410300a7816 */ /* 0x010fc6000000002f */
[----:B------:R-:W4:Y:S01]  /*b92f0*/  LDL.LU R46, [R1+0x994] ;  /* 0x00099400012e7983 */ /* 0x000f220000300800 */
[----:B------:R-:W-:-:S03]  /*b9300*/  PRMT R11, R2, 0x5410, R49 ;  /* 0x00005410020b7816 */ /* 0x000fc60000000031 */
[----:B------:R-:W4:Y:S04]  /*b9310*/  LDL.LU R47, [R1+0xc20] ;  /* 0x000c2000012f7983 */ /* 0x000f280000300800 */
[----:B------:R-:W4:Y:S04]  /*b9320*/  LDL.LU R48, [R1+0x3d4] ;  /* 0x0003d40001307983 */ /* 0x000f280000300800 */
[----:B------:R-:W4:Y:S01]  /*b9330*/  LDL.LU R49, [R1+0x69c] ;  /* 0x00069c0001317983 */ /* 0x000f220000300800 */
[----:B------:R-:W-:-:S03]  /*b9340*/  NOP ;  /* 0x0000000000007918 */ /* 0x000fc60000000000 */
[----:B------:R2:W-:Y:S01]  /*b9350*/  STSM.16.M88.4 [R55], R8 ;  /* 0x0000000837007844 */ /* 0x0005e20000000200 */
[----:B------:R-:W-:Y:S01]  /*b9360*/  IMAD.MOV.U32 R2, RZ, RZ, R21 ;  /* 0x000000ffff027224 */ /* 0x000fe200078e0015 */
[----:B------:R-:W-:Y:S02]  /*b9370*/  NOP ;  /* 0x0000000000007918 */ /* 0x000fe40000000000 */
[----:B------:R-:W0:Y:S01]  /*b9380*/  LDS.128 R20, [R55] ;  /* 0x0000000037147984 */ /* 0x000e220000000c00 */
[----:B--2---:R-:W-:-:S03]  /*b9390*/  PRMT R8, R33, 0x5410, R32 ;  /* 0x0000541021087816 */ /* 0x004fc60000000020 */
[----:B------:R-:W2:Y:S04]  /*b93a0*/  LDL.LU R32, [R1+0x9dc] ;  /* 0x0009dc0001207983 */ /* 0x000ea80000300800 */
[----:B------:R-:W2:Y:S04]  /*b93b0*/  LDL.LU R33, [R1+0xc38] ;  /* 0x000c380001217983 */ /* 0x000ea80000300800 */
[----:B0-----:R-:W-:Y:S01]  /*b93c0*/  STL.64 [R1+0x40], R20 ;  /* 0x0000401401007387 */ /* 0x001fe20000100a00 */
[----:B------:R-:W-:-:S03]  /*b93d0*/  PRMT R9, R35, 0x5410, R34 ;  /* 0x0000541023097816 */ /* 0x000fc60000000022 */
[----:B------:R-:W-:Y:S04]  /*b93e0*/  STL.64 [R1+0x48], R22 ;  /* 0x0000481601007387 */ /* 0x000fe80000100a00 */
[----:B------:R-:W2:Y:S01]  /*b93f0*/  LDL.LU R34, [R1+0x9d8] ;  /* 0x0009d80001227983 */ /* 0x000ea20000300800 */
[----:B------:R-:W-:-:S03]  /*b9400*/  PRMT R10, R40, 0x5410, R50 ;  /* 0x00005410280a7816 */ /* 0x000fc60000000032 */
[----:B------:R-:W2:Y:S04]  /*b9410*/  LDL.LU R35, [R1+0xc34] ;  /* 0x000c340001237983 */ /* 0x000ea80000300800 */
[----:B------:R-:W2:Y:S01]  /*b9420*/  LDL.LU R50, [R1+0x9d4] ;  /* 0x0009d40001327983 */ /* 0x000ea20000300800 */
[----:B------:R-:W-:-:S03]  /*b9430*/  PRMT R11, R0, 0x5410, R41 ;  /* 0x00005410000b7816 */ /* 0x000fc60000000029 */
[----:B------:R-:W2:Y:S04]  /*b9440*/  LDL.LU R40, [R1+0xc30] ;  /* 0x000c300001287983 */ /* 0x000ea80000300800 */
[----:B------:R-:W2:Y:S04]  /*b9450*/  LDL.LU R41, [R1+0x9d0] ;  /* 0x0009d00001297983 */ /* 0x000ea80000300800 */
[----:B------:R-:W2:Y:S01]  /*b9460*/  LDL.LU R0, [R1+0xc2c] ;  /* 0x000c2c0001007983 */ /* 0x000ea20000300800 */
[----:B------:R-:W-:-:S03]  /*b9470*/  NOP ;  /* 0x0000000000007918 */ /* 0x000fc60000000000 */
[----:B------:R0:W-:Y:S02]  /*b9480*/  STSM.16.M88.4 [R55], R8 ;  /* 0x0000000837007844 */ /* 0x0001e40000000200 */
[----:B0-----:R-:W-:Y:S02]  /*b9490*/  PRMT R10, R13, 0x5410, R12 ;  /* 0x000054100d0a7816 */ /* 0x001fe4000000000c */
[----:B------:R-:W-:Y:S01]  /*b94a0*/  PRMT R11, R15, 0x5410, R14 ;  /* 0x000054100f0b7816 */ /* 0x000fe2000000000e */
[----:B------:R-:W-:Y:S01]  /*b94b0*/  NOP ;  /* 0x0000000000007918 */ /* 0x000fe20000000000 */
[----:B------:R-:W0:Y:S01]  /*b94c0*/  LDS.128 R12, [R55] ;  /* 0x00000000370c7984 */ /* 0x000e220000000c00 */
[----:B------:R-:W-:Y:S02]  /*b94d0*/  PRMT R8, R17, 0x5410, R16 ;  /* 0x0000541011087816 */ /* 0x000fe40000000010 */
[----:B------:R-:W-:Y:S01]  /*b94e0*/  PRMT R9, R19, 0x5410, R18 ;  /* 0x0000541013097816 */ /* 0x000fe20000000012 */
[----:B------:R-:W-:-:S04]  /*b94f0*/  NOP ;  /* 0x0000000000007918 */ /* 0x000fc80000000000 */
[----:B------:R1:W-:Y:S01]  /*b9500*/  STSM.16.M88.4 [R55], R8 ;  /* 0x0000000837007844 */ /* 0x0003e20000000200 */
[----:B------:R-:W-:-:S03]  /*b9510*/  NOP ;  /* 0x0000000000007918 */ /* 0x000fc60000000000 */
[----:B------:R-:W4:Y:S01]  /*b9520*/  LDS.128 R16, [R55] ;  /* 0x0000000037107984 */ /* 0x000f220000000c00 */
[----:B-1----:R-:W-:-:S03]  /*b9530*/  PRMT R8, R25, 0x5410, R24 ;  /* 0x0000541019087816 */ /* 0x002fc60000000018 */
[----:B0-----:R-:W-:Y:S04]  /*b9540*/  STL [R1+0x34], R13 ;  /* 0x0000340d01007387 */ /* 0x001fe80000100800 */
[----:B------:R0:W-:Y:S04]  /*b9550*/  STL.64 [R1+0x38], R14 ;  /* 0x0000380e01007387 */ /* 0x0001e80000100a00 */
[----:B0-----:R-:W2:Y:S04]  /*b9560*/  LDL.LU R14, [R1+0xa18] ;  /* 0x000a1800010e7983 */ /* 0x001ea80000300800 */
[----:B------:R-:W2:Y:S04]  /*b9570*/  LDL.LU R15, [R1+0xc44] ;  /* 0x000c4400010f7983 */ /* 0x000ea80000300800 */
[----:B------:R-:W2:Y:S04]  /*b9580*/  LDL.LU R24, [R1+0xa14] ;  /* 0x000a140001187983 */ /* 0x000ea80000300800 */
[----:B------:R-:W2:Y:S01]  /*b9590*/  LDL.LU R25, [R1+0xc40] ;  /* 0x000c400001197983 */ /* 0x000ea20000300800 */
[----:B---3--:R-:W-:-:S03]  /*b95a0*/  PRMT R9, R27, 0x5410, R26 ;  /* 0x000054101b097816 */ /* 0x008fc6000000001a */
[----:B------:R-:W3:Y:S04]  /*b95b0*/  LDL.LU R26, [R1+0xa10] ;  /* 0x000a1000011a7983 */ /* 0x000ee80000300800 */
[----:B------:R-:W3:Y:S01]  /*b95c0*/  LDL.LU R27, [R1+0xc3c] ;  /* 0x000c3c00011b7983 */ /* 0x000ee20000300800 */
[----:B----4-:R-:W-:Y:S02]  /*b95d0*/  PRMT R10, R47, 0x5410, R46 ;  /* 0x000054102f0a7816 */ /* 0x010fe4000000002e */
[----:B------:R-:W-:Y:S01]  /*b95e0*/  PRMT R11, R49, 0x5410, R48 ;  /* 0x00005410310b7816 */ /* 0x000fe20000000030 */
[----:B------:R-:W4:Y:S01]  /*b95f0*/  LDL.LU R46, [R1+0x3d8] ;  /* 0x0003d800012e7983 */ /* 0x000f220000300800 */
[----:B------:R-:W-:-:S03]  /*b9600*/  NOP ;  /* 0x0000000000007918 */ /* 0x000fc60000000000 */
[----:B------:R-:W4:Y:S04]  /*b9610*/  LDL.LU R47, [R1+0x570] ;  /* 0x00057000012f7983 */ /* 0x000f280000300800 */
[----:B------:R-:W-:Y:S01]  /*b9620*/  STSM.16.M88.4 [R55], R8 ;  /* 0x0000000837007844 */ /* 0x000fe20000000200 */
[----:B------:R-:W-:-:S03]  /*b9630*/  NOP ;  /* 0x0000000000007918 */ /* 0x000fc60000000000 */
[----:B------:R-:W0:Y:S04]  /*b9640*/  LDS.128 R28, [R55] ;  /* 0x00000000371c7984 */ /* 0x000e280000000c00 */
[----:B------:R-:W4:Y:S04]  /*b9650*/  LDL.LU R48, [R1+0xa54] ;  /* 0x000a540001307983 */ /* 0x000f280000300800 */
[----:B------:R-:W4:Y:S04]  /*b9660*/  LDL.LU R49, [R1+0xc54] ;  /* 0x000c540001317983 */ /* 0x000f280000300800 */
[----:B------:R1:W-:Y:S04]  /*b9670*/  STL.64 [R1+0x20], R16 ;  /* 0x0000201001007387 */ /* 0x0003e80000100a00 */
[----:B------:R1:W-:Y:S04]  /*b9680*/  STL.64 [R1+0x28], R18 ;  /* 0x0000281201007387 */ /* 0x0003e80000100a00 */
[----:B------:R-:W4:Y:S04]  /*b9690*/  LDL.LU R23, [R1+0xa50] ;  /* 0x000a500001177983 */ /* 0x000f280000300800 */
[----:B-1----:R-:W4:Y:S04]  /*b96a0*/  LDL.LU R17, [R1+0xc50] ;  /* 0x000c500001117983 */ /* 0x002f280000300800 */
[----:B------:R-:W4:Y:S04]  /*b96b0*/  LDL.LU R36, [R1+0xa3c] ;  /* 0x000a3c0001247983 */ /* 0x000f280000300800 */
[----:B------:R-:W4:Y:S04]  /*b96c0*/  LDL.LU R18, [R1+0xc4c] ;  /* 0x000c4c0001127983 */ /* 0x000f280000300800 */
[----:B------:R-:W4:Y:S04]  /*b96d0*/  LDL.LU R37, [R1+0xa1c] ;  /* 0x000a1c0001257983 */ /* 0x000f280000300800 */
[----:B------:R-:W4:Y:S01]  /*b96e0*/  LDL.LU R19, [R1+0xc48] ;  /* 0x000c480001137983 */ /* 0x000f220000300800 */
[----:B--2---:R-:W-:-:S03]  /*b96f0*/  PRMT R8, R33, 0x5410, R32 ;  /* 0x0000541021087816 */ /* 0x004fc60000000020 */
[----:B------:R-:W2:Y:S04]  /*b9700*/  LDL.LU R32, [R1+0xa7c] ;  /* 0x000a7c0001207983 */ /* 0x000ea80000300800 */
[----:B------:R-:W2:Y:S04]  /*b9710*/  LDL.LU R33, [R1+0xc60] ;  /* 0x000c600001217983 */ /* 0x000ea80000300800 */
[----:B0-----:R-:W-:Y:S04]  /*b9720*/  STL.64 [R1+0x10], R28 ;  /* 0x0000101c01007387 */ /* 0x001fe80000100a00 */
[----:B------:R-:W-:Y:S01]  /*b9730*/  STL.64 [R1+0x18], R30 ;  /* 0x0000181e01007387 */ /* 0x000fe20000100a00 */
[----:B------:R-:W-:-:S03]  /*b9740*/  PRMT R9, R35, 0x5410, R34 ;  /* 0x0000541023097816 */ /* 0x000fc60000000022 */
        /* <DEDUP_REMOVED lines=9> */
[----:B------:R-:W-:Y:S01]  /*b97e0*/  STSM.16.M88.4 [R55], R8 ;  /* 0x0000000837007844 */ /* 0x000fe20000000200 */
[----:B------:R-:W-:-:S03]  /*b97f0*/  NOP ;  /* 0x0000000000007918 */ /* 0x000fc60000000000 */
[----:B------:R-:W0:Y:S01]  /*b9800*/  LDS.128 R8, [R55] ;  /* 0x0000000037087984 */ /* 0x000e220000000c00 */
[----:B------:R-:W-:-:S03]  /*b9810*/  IMAD.MOV.U32 R6, RZ, RZ, R12 ;  /* 0x000000ffff067224 */ /* 0x000fc600078e000c */
[----:B0-----:R-:W-:Y:S04]  /*b9820*/  STL.64 [R1], R8 ;  /* 0x0000000801007387 */ /* 0x001fe80000100a00 */
[----:B------:R-:W-:Y:S01]  /*b9830*/  STL.64 [R1+0x8], R10 ;  /* 0x0000080a01007387 */ /* 0x000fe20000100a00 */
[----:B------:R-:W-:Y:S01]  /*b9840*/  NOP ;  /* 0x0000000000007918 */ /* 0x000fe20000000000 */
[----:B------:R-:W-:Y:S02]  /*b9850*/  PRMT R12, R15, 0x5410, R14 ;  /* 0x000054100f0c7816 */ /* 0x000fe4000000000e */
[----:B------:R-:W-:Y:S02]  /*b9860*/  PRMT R13, R25, 0x5410, R24 ;  /* 0x00005410190d7816 */ /* 0x000fe40000000018 */
[----:B------:R-:W2:Y:S04]  /*b9870*/  LDL.LU R24, [R1+0xabc] ;  /* 0x000abc0001187983 */ /* 0x000ea80000300800 */
[----:B------:R-:W2:Y:S01]  /*b9880*/  LDL.LU R25, [R1+0xc70] ;  /* 0x000c700001197983 */ /* 0x000ea20000300800 */
[----:B---3--:R-:W-:-:S03]  /*b9890*/  PRMT R14, R27, 0x5410, R26 ;  /* 0x000054101b0e7816 */ /* 0x008fc6000000001a */
[----:B------:R-:W3:Y:S04]  /*b98a0*/  LDL.LU R26, [R1+0xab8] ;  /* 0x000ab800011a7983 */ /* 0x000ee80000300800 */
[----:B------:R-:W3:Y:S01]  /*b98b0*/  LDL.LU R27, [R1+0xc6c] ;  /* 0x000c6c00011b7983 */ /* 0x000ee20000300800 */
[----:B----4-:R-:W-:-:S03]  /*b98c0*/  PRMT R15, R47, 0x5410, R46 ;  /* 0x000054102f0f7816 */ /* 0x010fc6000000002e */
[----:B------:R-:W4:Y:S04]  /*b98d0*/  LDL.LU R46, [R1+0xa9c] ;  /* 0x000a9c00012e7983 */ /* 0x000f280000300800 */
[----:B------:R-:W-:Y:S01]  /*b98e0*/  STSM.16.M88.4 [R55], R12 ;  /* 0x0000000c37007844 */ /* 0x000fe20000000200 */
[----:B------:R-:W-:-:S03]  /*b98f0*/  NOP ;  /* 0x0000000000007918 */ /* 0x000fc60000000000 */
[----:B------:R-:W0:Y:S01]  /*b9900*/  LDS.128 R8, [R55] ;  /* 0x0000000037087984 */ /* 0x000e220000000c00 */
[----:B------:R-:W-:-:S03]  /*b9910*/  PRMT R16, R49, 0x5410, R48 ;  /* 0x0000541031107816 */ /* 0x000fc60000000030 */
[----:B------:R-:W4:Y:S04]  /*b9920*/  LDL.LU R47, [R1+0xc68] ;  /* 0x000c6800012f7983 */ /* 0x000f280000300800 */
[----:B------:R-:W4:Y:S04]  /*b9930*/  LDL.LU R48, [R1+0xa98] ;  /* 0x000a980001307983 */ /* 0x000f280000300800 */
[----:B------:R-:W4:Y:S01]  /*b9940*/  LDL.LU R49, [R1+0xc64] ;  /* 0x000c640001317983 */ /* 0x000f220000300800 */
[----:B------:R-:W-:-:S03]  /*b9950*/  PRMT R17, R17, 0x5410, R23 ;  /* 0x0000541011117816 */ /* 0x000fc60000000017 */
[----:B0-----:R-:W-:Y:S04]  /*b9960*/  STL.64 [R1+0x3020], R8 ;  /* 0x0030200801007387 */ /* 0x001fe80000100a00 */
[----:B------:R-:W-:Y:S01]  /*b9970*/  STL.64 [R1+0x3018], R10 ;  /* 0x0030180a01007387 */ /* 0x000fe20000100a00 */
[----:B--2---:R-:W-:Y:S02]  /*b9980*/  PRMT R22, R40, 0x5410, R50 ;  /* 0x0000541028167816 */ /* 0x004fe40000000032 */
[----:B------:R-:W-:Y:S01]  /*b9990*/  PRMT R23, R0, 0x5410, R41 ;  /* 0x0000541000177816 */ /* 0x000fe20000000029 */
        /* <DEDUP_REMOVED lines=8> */
[----:B------:R-:W-:-:S02]  /*b9a20*/  PRMT R18, R18, 0x5410, R36 ;  /* 0x0000541012127816 */ /* 0x000fc40000000024 */
[----:B------:R-:W-:Y:S01]  /*b9a30*/  PRMT R19, R19, 0x5410, R37 ;  /* 0x0000541013137816 */ /* 0x000fe20000000025 */
[----:B------:R-:W-:-:S04]  /*b9a40*/  NOP ;  /* 0x0000000000007918 */ /* 0x000fc80000000000 */
[----:B------:R-:W-:Y:S01]  /*b9a50*/  STSM.16.M88.4 [R55], R16 ;  /* 0x0000001037007844 */ /* 0x000fe20000000200 */
[----:B------:R-:W-:-:S03]  /*b9a60*/  NOP ;  /* 0x0000000000007918 */ /* 0x000fc60000000000 */
[----:B------:R-:W0:Y:S01]  /*b9a70*/  LDS.128 R12, [R55] ;  /* 0x00000000370c7984 */ /* 0x000e220000000c00 */
[----:B------:R-:W-:Y:S02]  /*b9a80*/  PRMT R20, R33, 0x5410, R32 ;  /* 0x0000541021147816 */ /* 0x000fe40000000020 */
[----:B------:R-:W-:Y:S01]  /*b9a90*/  PRMT R21, R35, 0x5410, R34 ;  /* 0x0000541023157816 */ /* 0x000fe20000000022 */
[----:B------:R-:W-:-:S04]  /*b9aa0*/  NOP ;  /* 0x0000000000007918 */ /* 0x000fc80000000000 */
[----:B------:R-:W-:Y:S01]  /*b9ab0*/  STSM.16.M88.4 [R55], R20 ;  /* 0x0000001437007844 */ /* 0x000fe20000000200 */
[----:B------:R-:W-:-:S03]  /*b9ac0*/  NOP ;  /* 0x0000000000007918 */ /* 0x000fc60000000000 */
[----:B------:R-:W1:Y:S04]  /*b9ad0*/  LDS.128 R16, [R55] ;  /* 0x0000000037107984 */ /* 0x000e680000000c00 */
[----:B0-----:R-:W-:Y:S04]  /*b9ae0*/  STL.64 [R1+0x3030], R12 ;  /* 0x0030300c01007387 */ /* 0x001fe80000100a00 */
[----:B------:R-:W-:Y:S04]  /*b9af0*/  STL.64 [R1+0x3028], R14 ;  /* 0x0030280e01007387 */ /* 0x000fe80000100a00 */
        /* <DEDUP_REMOVED lines=8> */
[----:B-1----:R-:W-:Y:S04]  /*b9b80*/  STL.64 [R1+0x3050], R16 ;  /* 0x0030501001007387 */ /* 0x002fe80000100a00 */
[----:B------:R-:W-:Y:S04]  /*b9b90*/  STL.64 [R1+0x3040], R18 ;  /* 0x0030401201007387 */ /* 0x000fe80000100a00 */
[----:B------:R-:W2:Y:S04]  /*b9ba0*/  LDL.LU R36, [R1+0xb28] ;  /* 0x000b280001247983 */ /* 0x000ea80000300800 */
[----:B------:R-:W2:Y:S01]  /*b9bb0*/  LDL.LU R37, [R1+0xc98] ;  /* 0x000c980001257983 */ /* 0x000ea20000300800 */
[----:B------:R-:W-:-:S02]  /*b9bc0*/  PRMT R24, R25, 0x5410, R24 ;  /* 0x0000541019187816 */ /* 0x000fc40000000018 */
[----:B---3--:R-:W-:Y:S02]  /*b9bd0*/  PRMT R25, R27, 0x5410, R26 ;  /* 0x000054101b197816 */ /* 0x008fe4000000001a */
[----:B----4-:R-:W-:Y:S02]  /*b9be0*/  PRMT R26, R47, 0x5410, R46 ;  /* 0x000054102f1a7816 */ /* 0x010fe4000000002e */
[----:B------:R-:W3:Y:S01]  /*b9bf0*/  LDL.LU R46, [R1+0xb24] ;  /* 0x000b2400012e7983 */ /* 0x000ee20000300800 */
[----:B------:R-:W-:-:S03]  /*b9c00*/  PRMT R27, R49, 0x5410, R48 ;  /* 0x00005410311b7816 */ /* 0x000fc60000000030 */
[----:B------:R-:W3:Y:S04]  /*b9c10*/  LDL.LU R47, [R1+0xc94] ;  /* 0x000c9400012f7983 */ /* 0x000ee80000300800 */
[----:B------:R-:W4:Y:S04]  /*b9c20*/  LDL.LU R48, [R1+0xb20] ;  /* 0x000b200001307983 */ /* 0x000f280000300800 */
[----:B------:R-:W4:Y:S01]  /*b9c30*/  LDL.LU R49, [R1+0xc90] ;  /* 0x000c900001317983 */ /* 0x000f220000300800 */
[----:B------:R-:W-:Y:S01]  /*b9c40*/  NOP ;  /* 0x0000000000007918 */ /* 0x000fe20000000000 */
[----:B--2---:R-:W-:-:S02]  /*b9c50*/  PRMT R28, R0, 0x5410, R50 ;  /* 0x00005410001c7816 */ /* 0x004fc40000000032 */
[----:B------:R-:W2:Y:S04]  /*b9c60*/  LDL.LU R50, [R1+0x404] ;  /* 0x0004040001327983 */ /* 0x000ea80000300800 */
[----:B------:R-:W2:Y:S04]  /*b9c70*/  LDL.LU R0, [R1+0x710] ;  /* 0x0007100001007983 */ /* 0x000ea80000300800 */
[----:B------:R-:W2:Y:S04]  /*b9c80*/  LDL.LU R44, [R1+0xb38] ;  /* 0x000b3800012c7983 */ /* 0x000ea80000300800 */
[----:B------:R-:W2:Y:S01]  /*b9c90*/  LDL.LU R45, [R1+0xca8] ;  /* 0x000ca800012d7983 */ /* 0x000ea20000300800 */
        /* <DEDUP_REMOVED lines=8> */
[----:B------:R-:W2:Y:S04]  /*b9d20*/  LDL.LU R41, [R1+0xc9c] ;  /* 0x000c9c0001297983 */ /* 0x000ea80000300800 */
[----:B------:R-:W-:Y:S01]  /*b9d30*/  STSM.16.M88.4 [R55], R24 ;  /* 0x0000001837007844 */ /* 0x000fe20000000200 */
[----:B------:R-:W-:-:S03]  /*b9d40*/  NOP ;  /* 0x0000000000007918 */ /* 0x000fc60000000000 */
[----:B------:R-:W0:Y:S01]  /*b9d50*/  LDS.128 R20, [R55] ;  /* 0x0000000037147984 */ /* 0x000e220000000c00 */
[----:B------:R-:W-:-:S03]  /*b9d60*/  NOP ;  /* 0x0000000000007918 */ /* 0x000fc60000000000 */
[----:B------:R-:W-:Y:S01]  /*b9d70*/  STSM.16.M88.4 [R55], R28 ;  /* 0x0000001c37007844 */ /* 0x000fe20000000200 */
[----:B------:R-:W-:-:S03]  /*b9d80*/  NOP ;  /* 0x0000000000007918 */ /* 0x000fc60000000000 */
[----:B------:R-:W1:Y:S04]  /*b9d90*/  LDS.128 R24, [R55] ;  /* 0x0000000037187984 */ /* 0x000e680000000c00 */
[----:B0-----:R-:W-:Y:S01]  /*b9da0*/  STL.64 [R1+0x3088], R20 ;  /* 0x0030881401007387 */ /* 0x001fe20000100a00 */
[----:B------:R-:W-:Y:S02]  /*b9db0*/  PRMT R32, R32, 0x5410, R10 ;  /* 0x0000541020207816 */ /* 0x000fe4000000000a */
[----:B------:R-:W-:Y:S02]  /*b9dc0*/  PRMT R33, R33, 0x5410, R11 ;  /* 0x0000541021217816 */ /* 0x000fe4000000000b */
[----:B------:R-:W-:Y:S02]  /*b9dd0*/  PRMT R34, R34, 0x5410, R8 ;  /* 0x0000541022227816 */ /* 0x000fe40000000008 */
[----:B------:R-:W-:Y:S01]  /*b9de0*/  PRMT R35, R35, 0x5410, R9 ;  /* 0x0000541023237816 */ /* 0x000fe20000000009 */
[----:B------:R-:W-:Y:S01]  /*b9df0*/  STL.64 [R1+0x3060], R22 ;  /* 0x0030601601007387 */ /* 0x000fe20000100a00 */
[----:B------:R-:W-:-:S03]  /*b9e00*/  NOP ;  /* 0x0000000000007918 */ /* 0x000fc60000000000 */
[----:B-1----:R-:W-:Y:S04]  /*b9e10*/  STL.64 [R1+0x3110], R26 ;  /* 0x0031101a01007387 */ /* 0x002fe80000100a00 */
[----:B------:R0:W-:Y:S04]  /*b9e20*/  STSM.16.M88.4 [R55], R32 ;  /* 0x0000002037007844 */ /* 0x0001e80000000200 */
[----:B------:R-:W-:Y:S01]  /*b9e30*/  STL.64 [R1+0x3108], R24 ;  /* 0x0031081801007387 */ /* 0x000fe20000100a00 */
[----:B------:R-:W-:-:S03]  /*b9e40*/  NOP ;  /* 0x0000000000007918 */ /* 0x000fc60000000000 */
[----:B------:R-:W-:Y:S01]  /*b9e50*/  LDS.128 R28, [R55] ;  /* 0x00000000371c7984 */ /* 0x000fe20000000c00 */
[----:B0-----:R-:W-:-:S03]  /*b9e60*/  PRMT R32, R37, 0x5410, R36 ;  /* 0x0000541025207816 */ /* 0x001fc60000000024 */
[----:B------:R-:W2:Y:S04]  /*b9e70*/  LDL.LU R36, [R1+0xb44] ;  /* 0x000b440001247983 */ /* 0x000ea80000300800 */
[----:B------:R-:W2:Y:S01]  /*b9e80*/  LDL.LU R37, [R1+0xcb4] ;  /* 0x000cb40001257983 */ /* 0x000ea20000300800 */
[----:B---3--:R-:W-:-:S03]  /*b9e90*/  PRMT R33, R47, 0x5410, R46 ;  /* 0x000054102f217816 */ /* 0x008fc6000000002e */
[----:B------:R-:W3:Y:S01]  /*b9ea0*/  LDL.LU R46, [R1+0xb40] ;  /* 0x000b4000012e7983 */ /* 0x000ee20000300800 */
[----:B----4-:R-:W-:-:S03]  /*b9eb0*/  PRMT R34, R49, 0x5410, R48 ;  /* 0x0000541031227816 */ /* 0x010fc60000000030 */
[----:B------:R-:W3:Y:S04]  /*b9ec0*/  LDL.LU R47, [R1+0xcb0] ;  /* 0x000cb000012f7983 */ /* 0x000ee80000300800 */
[----:B------:R-:W4:Y:S04]  /*b9ed0*/  LDL.LU R48, [R1+0xb3c] ;  /* 0x000b3c0001307983 */ /* 0x000f280000300800 */
[----:B------:R-:W4:Y:S01]  /*b9ee0*/  LDL.LU R49, [R1+0xcac] ;  /* 0x000cac0001317983 */ /* 0x000f220000300800 */
[----:B--2---:R-:W-:Y:S01]  /*b9ef0*/  PRMT R35, R0, 0x5410, R50 ;  /* 0x0000541000237816 */ /* 0x004fe20000000032 */
[----:B------:R-:W-:-:S02]  /*b9f00*/  NOP ;  /* 0x0000000000007918 */ /* 0x000fc40000000000 */
        /* <DEDUP_REMOVED lines=10> */
[----:B------:R-:W-:-:S03]  /*b9fb0*/  PRMT R20, R45, 0x5410, R44 ;  /* 0x000054102d147816 */ /* 0x000fc6000000002c */
[----:B------:R-:W2:Y:S04]  /*b9fc0*/  LDL.LU R9, [R1+0xb60] ;  /* 0x000b600001097983 */ /* 0x000ea80000300800 */
[----:B------:R-:W2:Y:S01]  /*b9fd0*/  LDL.LU R44, [R1+0xcd0] ;  /* 0x000cd000012c7983 */ /* 0x000ea20000300800 */
[----:B------:R-:W-:-:S03]  /*b9fe0*/  PRMT R21, R7, 0x5410, R59 ;  /* 0x0000541007157816 */ /* 0x000fc6000000003b */
[----:B------:R-:W2:Y:S04]  /*b9ff0*/  LDL.LU R45, [R1+0xb5c] ;  /* 0x000b5c00012d7983 */ /* 0x000ea80000300800 */
[----:B------:R-:W2:Y:S01]  /*ba000*/  LDL.LU R59, [R1+0xccc] ;  /* 0x000ccc00013b7983 */ /* 0x000ea20000300800 */
[----:B------:R-:W-:-:S03]  /*ba010*/  PRMT R22, R61, 0x5410, R60 ;  /* 0x000054103d167816 */ /* 0x000fc6000000003c */
[----:B------:R-:W2:Y:S01]  /*ba020*/  LDL.LU R7, [R1+0xb58] ;  /* 0x000b580001077983 */ /* 0x000ea20000300800 */
[----:B------:R-:W-:-:S03]  /*ba030*/  PRMT R23, R41, 0x5410, R40 ;  /* 0x0000541029177816 */ /* 0x000fc60000000028 */
[----:B------:R-:W2:Y:S04]  /*ba040*/  LDL.LU R60, [R1+0xcc8] ;  /* 0x000cc800013c7983 */ /* 0x000ea80000300800 */
[----:B------:R-:W2:Y:S04]  /*ba050*/  LDL.LU R40, [R1+0x40c] ;  /* 0x00040c0001287983 */ /* 0x000ea80000300800 */
[----:B------:R-:W2:Y:S04]  /*ba060*/  LDL.LU R41, [R1+0x718] ;  /* 0x0007180001297983 */ /* 0x000ea80000300800 */
[----:B------:R-:W-:Y:S01]  /*ba070*/  STSM.16.M88.4 [R55], R32 ;  /* 0x0000002037007844 */ /* 0x000fe20000000200 */
[----:B------:R-:W-:-:S03]  /*ba080*/  NOP ;  /* 0x0000000000007918 */ /* 0x000fc60000000000 */
[----:B------:R-:W-:Y:S01]  /*ba090*/  LDS.128 R32, [R55] ;  /* 0x0000000037207984 */ /* 0x000fe20000000c00 */
[----:B------:R-:W-:-:S03]  /*ba0a0*/  NOP ;  /* 0x0000000000007918 */ /* 0x000fc60000000000 */
[----:B------:R0:W-:Y:S04]  /*ba0b0*/  STSM.16.M88.4 [R55], R20 ;  /* 0x0000001437007844 */ /* 0x0001e80000000200 */
[----:B------:R-:W2:Y:S01]  /*ba0c0*/  LDL.LU R61, [R1+0xb70] ;  /* 0x000b7000013d7983 */ /* 0x000ea20000300800 */
[----:B------:R-:W-:-:S03]  /*ba0d0*/  NOP ;  /* 0x0000000000007918 */ /* 0x000fc60000000000 */
[----:B------:R-:W1:Y:S01]  /*ba0e0*/  LDS.128 R24, [R55] ;  /* 0x0000000037187984 */ /* 0x000e620000000c00 */
[----:B0-----:R-:W-:-:S03]  /*ba0f0*/  PRMT R20, R37, 0x5410, R36 ;  /* 0x0000541025147816 */ /* 0x001fc60000000024 */
[----:B------:R-:W2:Y:S04]  /*ba100*/  LDL.LU R36, [R1+0xce0] ;  /* 0x000ce00001247983 */ /* 0x000ea80000300800 */
[----:B------:R-:W2:Y:S01]  /*ba110*/  LDL.LU R37, [R1+0xb6c] ;  /* 0x000b6c0001257983 */ /* 0x000ea20000300800 */
[----:B---3--:R-:W-:-:S03]  /*ba120*/  PRMT R21, R47, 0x5410, R46 ;  /* 0x000054102f157816 */ /* 0x008fc6000000002e */
[----:B------:R-:W3:Y:S01]  /*ba130*/  LDL.LU R46, [R1+0xcdc] ;  /* 0x000cdc00012e7983 */ /* 0x000ee20000300800 */
[----:B----4-:R-:W-:-:S03]  /*ba140*/  PRMT R22, R49, 0x5410, R48 ;  /* 0x0000541031167816 */ /* 0x010fc60000000030 */
[----:B------:R-:W4:Y:S04]  /*ba150*/  LDL.LU R47, [R1+0xb68] ;  /* 0x000b6800012f7983 */ /* 0x000f280000300800 */
[----:B------:R-:W4:Y:S04]  /*ba160*/  LDL.LU R48, [R1+0xcd8] ;  /* 0x000cd80001307983 */ /* 0x000f280000300800 */
[----:B------:R-:W4:Y:S01]  /*ba170*/  LDL.LU R49, [R1+0xb64] ;  /* 0x000b640001317983 */ /* 0x000f220000300800 */
[----:B--2---:R-:W-:Y:S01]  /*ba180*/  PRMT R23, R0, 0x5410, R50 ;  /* 0x0000541000177816 */ /* 0x004fe20000000032 */
[----:B------:R-:W-:-:S02]  /*ba190*/  NOP ;  /* 0x0000000000007918 */ /* 0x000fc40000000000 */
[----:B------:R-:W2:Y:S04]  /*ba1a0*/  LDL.LU R50, [R1+0xcd4] ;  /* 0x000cd40001327983 */ /* 0x000ea80000300800 */
[----:B------:R-:W-:Y:S01]  /*ba1b0*/  STSM.16.M88.4 [R55], R20 ;  /* 0x0000001437007844 */ /* 0x000fe20000000200 */
[----:B------:R-:W-:Y:S01]  /*ba1c0*/  PRMT R12, R12, 0x5410, R17 ;  /* 0x000054100c0c7816 */ /* 0x000fe20000000011 */
[----:B------:R-:W-:Y:S02]  /*ba1d0*/  NOP ;  /* 0x0000000000007918 */ /* 0x000fe40000000000 */
[----:B------:R-:W0:Y:S01]  /*ba1e0*/  LDS.128 R16, [R55] ;  /* 0x0000000037107984 */ /* 0x000e220000000c00 */
[----:B------:R-:W-:Y:S02]  /*ba1f0*/  PRMT R13, R13, 0x5410, R14 ;  /* 0x000054100d0d7816 */ /* 0x000fe4000000000e */
[----:B------:R-:W-:-:S02]  /*ba200*/  PRMT R14, R10, 0x5410, R15 ;  /* 0x000054100a0e7816 */ /* 0x000fc4000000000f */
[----:B------:R-:W-:Y:S01]  /*ba210*/  PRMT R15, R8, 0x5410, R11 ;  /* 0x00005410080f7816 */ /* 0x000fe2000000000b */
[----:B-1----:R-:W-:Y:S04]  /*ba220*/  STL [R1+0x2e0], R24 ;  /* 0x0002e01801007387 */ /* 0x002fe80000100800 */
[----:B------:R-:W-:Y:S01]  /*ba230*/  STL.64 [R1+0x2e8], R26 ;  /* 0x0002e81a01007387 */ /* 0x000fe20000100a00 */
[----:B------:R-:W-:-:S03]  /*ba240*/  NOP ;  /* 0x0000000000007918 */ /* 0x000fc60000000000 */
[----:B------:R1:W-:Y:S02]  /*ba250*/  STSM.16.M88.4 [R55], R12 ;  /* 0x0000000c37007844 */ /* 0x0003e40000000200 */
[----:B-1----:R-:W-:Y:S02]  /*ba260*/  PRMT R12, R44, 0x5410, R9 ;  /* 0x000054102c0c7816 */ /* 0x002fe40000000009 */
[----:B------:R-:W-:Y:S02]  /*ba270*/  PRMT R13, R59, 0x5410, R45 ;  /* 0x000054103b0d7816 */ /* 0x000fe4000000002d */
[----:B------:R-:W-:Y:S02]  /*ba280*/  PRMT R14, R60, 0x5410, R7 ;  /* 0x000054103c0e7816 */ /* 0x000fe40000000007 */
[----:B------:R-:W-:Y:S01]  /*ba290*/  PRMT R15, R41, 0x5410, R40 ;  /* 0x00005410290f7816 */ /* 0x000fe20000000028 */
[----:B------:R-:W-:Y:S01]  /*ba2a0*/  NOP ;  /* 0x0000000000007918 */ /* 0x000fe20000000000 */
        /* <DEDUP_REMOVED lines=10> */
[----:B------:R-:W0:Y:S01]  /*ba350*/  LDS.128 R16, [R55] ;  /* 0x0000000037107984 */ /* 0x000e220000000c00 */
[----:B------:R-:W-:-:S03]  /*ba360*/  NOP ;  /* 0x0000000000007918 */ /* 0x000fc60000000000 */
[----:B------:R-:W-:Y:S04]  /*ba370*/  STSM.16.M88.4 [R55], R12 ;  /* 0x0000000c37007844 */ /* 0x000fe80000000200 */
[----:B0-----:R0:W-:Y:S04]  /*ba380*/  STL.64 [R1+0x350], R16 ;  /* 0x0003501001007387 */ /* 0x0011e80000100a00 */
[----:B------:R-:W-:Y:S04]  /*ba390*/  STL.64 [R1+0x358], R18 ;  /* 0x0003581201007387 */ /* 0x000fe80000100a00 */
[----:B0-----:R-:W2:Y:S04]  /*ba3a0*/  LDL.LU R17, [R1+0xb8c] ;  /* 0x000b8c0001117983 */ /* 0x001ea80000300800 */
        /* <DEDUP_REMOVED lines=10> */
[----:B------:R-:W-:Y:S01]  /*ba450*/  IMAD.MOV.U32 R0, RZ, RZ, R25 ;  /* 0x000000ffff007224 */ /* 0x000fe200078e0019 */
[----:B------:R-:W-:Y:S02]  /*ba460*/  NOP ;  /* 0x0000000000007918 */ /* 0x000fe40000000000 */
[----:B------:R-:W0:Y:S01]  /*ba470*/  LDS.128 R24, [R55] ;  /* 0x0000000037187984 */ /* 0x000e220000000c00 */
        /* <DEDUP_REMOVED lines=10> */
[----:B------:R1:W-:Y:S04]  /*ba520*/  STSM.16.M88.4 [R55], R20 ;  /* 0x0000001437007844 */ /* 0x0003e80000000200 */
[----:B0-----:R-:W-:Y:S04]  /*ba530*/  STL.64 [R1+0x340], R24 ;  /* 0x0003401801007387 */ /* 0x001fe80000100a00 */
[----:B------:R-:W-:Y:S01]  /*ba540*/  STL.64 [R1+0x348], R26 ;  /* 0x0003481a01007387 */ /* 0x000fe20000100a00 */
[----:B------:R-:W-:-:S03]  /*ba550*/  NOP ;  /* 0x0000000000007918 */ /* 0x000fc60000000000 */
[----:B------:R-:W0:Y:S01]  /*ba560*/  LDS.128 R24, [R55] ;  /* 0x0000000037187984 */ /* 0x000e220000000c00 */
[----:B-1----:R-:W-:-:S03]  /*ba570*/  PRMT R20, R44, 0x5410, R9 ;  /* 0x000054102c147816 */ /* 0x002fc60000000009 */
        /* <DEDUP_REMOVED lines=12> */
[----:B------:R-:W-:Y:S04]  /*ba640*/  STSM.16.M88.4 [R55], R20 ;  /* 0x0000001437007844 */ /* 0x000fe80000000200 */
[----:B0-----:R-:W-:Y:S01]  /*ba650*/  STL.64 [R1+0x330], R24 ;  /* 0x0003301801007387 */ /* 0x001fe20000100a00 */
[----:B------:R-:W-:Y:S01]  /*ba660*/  PRMT R12, R12, 0x5410, R17 ;  /* 0x000054100c0c7816 */ /* 0x000fe20000000011 */
[----:B------:R-:W-:Y:S02]  /*ba670*/  NOP ;  /* 0x0000000000007918 */ /* 0x000fe40000000000 */
[----:B------:R-:W0:Y:S01]  /*ba680*/  LDS.128 R16, [R55] ;  /* 0x0000000037107984 */ /* 0x000e220000000c00 */
[----:B------:R-:W-:Y:S02]  /*ba690*/  PRMT R13, R13, 0x5410, R14 ;  /* 0x000054100d0d7816 */ /* 0x000fe4000000000e */
[----:B------:R-:W-:-:S02]  /*ba6a0*/  PRMT R14, R10, 0x5410, R15 ;  /* 0x000054100a0e7816 */ /* 0x000fc4000000000f */
[----:B------:R-:W-:Y:S01]  /*ba6b0*/  PRMT R15, R8, 0x5410, R11 ;  /* 0x00005410080f7816 */ /* 0x000fe2000000000b */
[----:B------:R-:W-:Y:S01]  /*ba6c0*/  STL.64 [R1+0x338], R26 ;  /* 0x0003381a01007387 */ /* 0x000fe20000100a00 */
[----:B------:R-:W-:-:S03]  /*ba6d0*/  NOP ;  /* 0x0000000000007918 */ /* 0x000fc60000000000 */
[----:B------:R1:W-:Y:S02]  /*ba6e0*/  STSM.16.M88.4 [R55], R12 ;  /* 0x0000000c37007844 */ /* 0x0003e40000000200 */
[----:B-1----:R-:W-:Y:S02]  /*ba6f0*/  PRMT R12, R36, 0x5410, R61 ;  /* 0x00005410240c7816 */ /* 0x002fe4000000003d */
[----:B---3--:R-:W-:Y:S01]  /*ba700*/  PRMT R13, R46, 0x5410, R37 ;  /* 0x000054102e0d7816 */ /* 0x008fe20000000025 */
[----:B0-----:R-:W-:Y:S04]  /*ba710*/  STL.64 [R1+0x320], R16 ;  /* 0x0003201001007387 */ /* 0x001fe80000100a00 */
[----:B------:R-:W-:Y:S04]  /*ba720*/  STL.64 [R1+0x328], R18 ;  /* 0x0003281201007387 */ /* 0x000fe80000100a00 */
[----:B------:R-:W3:Y:S04]  /*ba730*/  LDL.LU R61, [R1+0xbb4] ;  /* 0x000bb400013d7983 */ /* 0x000ee80000300800 */
[----:B------:R-:W3:Y:S04]  /*ba740*/  LDL.LU R36, [R1+0xd24] ;  /* 0x000d240001247983 */ /* 0x000ee80000300800 */
[----:B------:R-:W3:Y:S01]  /*ba750*/  LDL.LU R37, [R1+0xbb0] ;  /* 0x000bb00001257983 */ /* 0x000ee20000300800 */
[----:B----4-:R-:W-:-:S03]  /*ba760*/  PRMT R14, R48, 0x5410, R47 ;  /* 0x00005410300e7816 */ /* 0x010fc6000000002f */
[----:B------:R-:W3:Y:S04]  /*ba770*/  LDL.LU R46, [R1+0xd20] ;  /* 0x000d2000012e7983 */ /* 0x000ee80000300800 */
[----:B------:R-:W4:Y:S01]  /*ba780*/  LDL.LU R47, [R1+0xbac] ;  /* 0x000bac00012f7983 */ /* 0x000f220000300800 */
[----:B------:R-:W-:-:S03]  /*ba790*/  NOP ;  /* 0x0000000000007918 */ /* 0x000fc60000000000 */
[----:B------:R-:W0:Y:S01]  /*ba7a0*/  LDS.128 R16, [R55] ;  /* 0x0000000037107984 */ /* 0x000e220000000c00 */
[----:B--2---:R-:W-:Y:S01]  /*ba7b0*/  PRMT R15, R50, 0x5410, R49 ;  /* 0x00005410320f7816 */ /* 0x004fe20000000031 */
[----:B------:R-:W-:Y:S02]  /*ba7c0*/  NOP ;  /* 0x0000000000007918 */ /* 0x000fe40000000000 */
[----:B------:R-:W4:Y:S04]  /*ba7d0*/  LDL.LU R50, [R1+0xd1c] ;  /* 0x000d1c0001327983 */ /* 0x000f280000300800 */
[----:B------:R-:W2:Y:S04]  /*ba7e0*/  LDL.LU R48, [R1+0x380] ;  /* 0x0003800001307983 */ /* 0x000ea80000300800 */
[----:B------:R-:W2:Y:S04]  /*ba7f0*/  LDL.LU R49, [R1+0x480] ;  /* 0x0004800001317983 */ /* 0x000ea80000300800 */
[----:B0-----:R-:W-:Y:S04]  /*ba800*/  STL.64 [R1+0x310], R16 ;  /* 0x0003101001007387 */ /* 0x001fe80000100a00 */
[----:B------:R0:W-:Y:S01]  /*ba810*/  STL.64 [R1+0x318], R18 ;  /* 0x0003181201007387 */ /* 0x0001e20000100a00 */
[----:B------:R-:W-:-:S03]  /*ba820*/  PRMT R11, R41, 0x5410, R40 ;  /* 0x00005410290b7816 */ /* 0x000fc60000000028 */
[----:B------:R-:W2:Y:S04]  /*ba830*/  LDL.LU R40, [R1+0xbc4] ;  /* 0x000bc40001287983 */ /* 0x000ea80000300800 */
[----:B------:R-:W2:Y:S04]  /*ba840*/  LDL.LU R41, [R1+0xd30] ;  /* 0x000d300001297983 */ /* 0x000ea80000300800 */
[----:B------:R1:W-:Y:S01]  /*ba850*/  STSM.16.M88.4 [R55], R12 ;  /* 0x0000000c37007844 */ /* 0x0003e20000000200 */
[----:B------:R-:W-:-:S03]  /*ba860*/  NOP ;  /* 0x0000000000007918 */ /* 0x000fc60000000000 */
[----:B------:R-:W1:Y:S04]  /*ba870*/  LDS.128 R24, [R55] ;  /* 0x0000000037187984 */ /* 0x000e680000000c00 */
[----:B------:R-:W2:Y:S04]  /*ba880*/  LDL.LU R22, [R1+0xbc0] ;  /* 0x000bc00001167983 */ /* 0x000ea80000300800 */
[----:B------:R-:W2:Y:S04]  /*ba890*/  LDL.LU R21, [R1+0xd2c] ;  /* 0x000d2c0001157983 */ /* 0x000ea80000300800 */
[----:B------:R-:W2:Y:S04]  /*ba8a0*/  LDL.LU R23, [R1+0xbb8] ;  /* 0x000bb80001177983 */ /* 0x000ea80000300800 */
[----:B0-----:R-:W2:Y:S04]  /*ba8b0*/  LDL.LU R18, [R1+0xd28] ;  /* 0x000d280001127983 */ /* 0x001ea80000300800 */
[----:B------:R-:W2:Y:S04]  /*ba8c0*/  LDL.LU R19, [R1+0x384] ;  /* 0x0003840001137983 */ /* 0x000ea80000300800 */
[----:B------:R-:W2:Y:S04]  /*ba8d0*/  LDL.LU R16, [R1+0x4b4] ;  /* 0x0004b40001107983 */ /* 0x000ea80000300800 */
[----:B------:R-:W2:Y:S04]  /*ba8e0*/  LDL.LU R17, [R1+0xbd8] ;  /* 0x000bd80001117983 */ /* 0x000ea80000300800 */
[----:B-1----:R-:W2:Y:S01]  /*ba8f0*/  LDL.LU R12, [R1+0xd3c] ;  /* 0x000d3c00010c7983 */ /* 0x002ea20000300800 */
[----:B------:R-:W-:-:S03]  /*ba900*/  PRMT R8, R44, 0x5410, R9 ;  /* 0x000054102c087816 */ /* 0x000fc60000000009 */
[----:B------:R-:W2:Y:S01]  /*ba910*/  LDL.LU R14, [R1+0xbd4] ;  /* 0x000bd400010e7983 */ /* 0x000ea20000300800 */
[----:B------:R-:W-:Y:S02]  /*ba920*/  PRMT R9, R59, 0x5410, R45 ;  /* 0x000054103b097816 */ /* 0x000fe4000000002d */
[----:B------:R-:W-:Y:S01]  /*ba930*/  PRMT R10, R60, 0x5410, R7 ;  /* 0x000054103c0a7816 */ /* 0x000fe20000000007 */
[----:B------:R-:W2:Y:S04]  /*ba940*/  LDL.LU R13, [R1+0xd38] ;  /* 0x000d3800010d7983 */ /* 0x000ea80000300800 */
[----:B------:R-:W2:Y:S04]  /*ba950*/  LDL.LU R15, [R1+0xbcc] ;  /* 0x000bcc00010f7983 */ /* 0x000ea80000300800 */
[----:B------:R-:W2:Y:S04]  /*ba960*/  LDL.LU R59, [R1+0xd34] ;  /* 0x000d3400013b7983 */ /* 0x000ea80000300800 */
[----:B------:R-:W2:Y:S01]  /*ba970*/  LDL.LU R7, [R1+0x4b8] ;  /* 0x0004b80001077983 */ /* 0x000ea20000300800 */
[----:B------:R-:W-:-:S03]  /*ba980*/  NOP ;  /* 0x0000000000007918 */ /* 0x000fc60000000000 */
[----:B------:R0:W-:Y:S04]  /*ba990*/  STSM.16.M88.4 [R55], R8 ;  /* 0x0000000837007844 */ /* 0x0001e80000000200 */
[----:B------:R3:W-:Y:S04]  /*ba9a0*/  STL.64 [R1+0x300], R24 ;  /* 0x0003001801007387 */ /* 0x0007e80000100a00 */
[----:B------:R4:W-:Y:S04]  /*ba9b0*/  STL.64 [R1+0x308], R26 ;  /* 0x0003081a01007387 */ /* 0x0009e80000100a00 */
[----:B0-----:R-:W2:Y:S04]  /*ba9c0*/  LDL.LU.64 R10, [R1+0x2bd0] ;  /* 0x002bd000010a7983 */ /* 0x001ea80000300a00 */
[----:B------:R-:W2:Y:S01]  /*ba9d0*/  LDL.LU.64 R8, [R1+0x2bc0] ;  /* 0x002bc00001087983 */ /* 0x000ea20000300a00 */
[----:B---3--:R-:W-:-:S02]  /*ba9e0*/  PRMT R25, R46, 0x5410, R37 ;  /* 0x000054102e197816 */ /* 0x008fc40000000025 */
[----:B------:R-:W-:Y:S02]  /*ba9f0*/  PRMT R24, R36, 0x5410, R61 ;  /* 0x0000541024187816 */ /* 0x000fe4000000003d */
[----:B----4-:R-:W-:Y:S01]  /*baa00*/  PRMT R26, R50, 0x5410, R47 ;  /* 0x00005410321a7816 */ /* 0x010fe2000000002f */
[----:B------:R-:W-:Y:S01]  /*baa10*/  NOP ;  /* 0x0000000000007918 */ /* 0x000fe20000000000 */
[----:B------:R-:W0:Y:S04]  /*baa20*/  LDS.128 R44, [R55] ;  /* 0x00000000372c7984 */ /* 0x000e280000000c00 */
[----:B------:R-:W3:Y:S04]  /*baa30*/  LDL.LU R50, [R1+0x374] ;  /* 0x0003740001327983 */ /* 0x000ee80000300800 */
[----:B------:R-:W4:Y:S04]  /*baa40*/  LDL.LU.64 R60, [R1+0x2bc8] ;  /* 0x002bc800013c7983 */ /* 0x000f280000300a00 */
[----:B------:R-:W3:Y:S01]  /*baa50*/  LDL.LU.64 R36, [R1+0x2bb0] ;  /* 0x002bb00001247983 */ /* 0x000ee20000300a00 */
[----:B--2---:R-:W-:Y:S01]  /*baa60*/  PRMT R27, R49, 0x5410, R48 ;  /* 0x00005410311b7816 */ /* 0x004fe20000000030 */
[----:B------:R-:W-:-:S02]  /*baa70*/  NOP ;  /* 0x0000000000007918 */ /* 0x000fc40000000000 */
[----:B0-----:R0:W-:Y:S04]  /*baa80*/  STL.64 [R1+0x2f0], R44 ;  /* 0x0002f02c01007387 */ /* 0x0011e80000100a00 */
[----:B------:R1:W-:Y:S04]  /*baa90*/  STL.64 [R1+0x2f8], R46 ;  /* 0x0002f82e01007387 */ /* 0x0003e80000100a00 */
[----:B0-----:R-:W2:Y:S04]  /*baaa0*/  LDL.LU.64 R44, [R1+0x3118] ;  /* 0x00311800012c7983 */ /* 0x001ea80000300a00 */
[----:B-1----:R-:W2:Y:S04]  /*baab0*/  LDL.LU.64 R46, [R1+0x2bb8] ;  /* 0x002bb800012e7983 */ /* 0x002ea80000300a00 */
[----:B------:R-:W2:Y:S01]  /*baac0*/  LDL.LU.64 R48, [R1+0x2ba8] ;  /* 0x002ba80001307983 */ /* 0x000ea20000300a00 */
[----:B------:R-:W-:-:S03]  /*baad0*/  PRMT R20, R41, 0x5410, R40 ;  /* 0x0000541029147816 */ /* 0x000fc60000000028 */
[----:B------:R-:W2:Y:S01]  /*baae0*/  LDL.LU.64 R40, [R1+0x2ba0] ;  /* 0x002ba00001287983 */ /* 0x000ea20000300a00 */
[----:B------:R-:W-:Y:S02]  /*baaf0*/  PRMT R21, R21, 0x5410, R22 ;  /* 0x0000541015157816 */ /* 0x000fe40000000016 */
[----:B------:R-:W-:Y:S01]  /*bab00*/  PRMT R22, R18, 0x5410, R23 ;  /* 0x0000541012167816 */ /* 0x000fe20000000017 */
[----:B------:R-:W-:Y:S01]  /*bab10*/  STSM.16.M88.4 [R55], R24 ;  /* 0x0000001837007844 */ /* 0x000fe20000000200 */
[----:B------:R-:W-:Y:S01]  /*bab20*/  PRMT R23, R16, 0x5410, R19 ;  /* 0x0000541010177816 */ /* 0x000fe20000000013 */
[----:B------:R-:W-:Y:S02]  /*bab30*/  NOP ;  /* 0x0000000000007918 */ /* 0x000fe40000000000 */
[----:B------:R-:W0:Y:S01]  /*bab40*/  LDS.128 R24, [R55] ;  /* 0x0000000037187984 */ /* 0x000e220000000c00 */
[----:B------:R-:W-:-:S03]  /*bab50*/  NOP ;  /* 0x0000000000007918 */ /* 0x000fc60000000000 */
[----:B------:R-:W-:Y:S01]  /*bab60*/  STSM.16.M88.4 [R55], R20 ;  /* 0x0000001437007844 */ /* 0x000fe20000000200 */
[----:B------:R-:W-:Y:S01]  /*bab70*/  PRMT R12, R12, 0x5410, R17 ;  /* 0x000054100c0c7816 */ /* 0x000fe20000000011 */
[----:B------:R-:W-:Y:S02]  /*bab80*/  NOP ;  /* 0x0000000000007918 */ /* 0x000fe40000000000 */
[----:B------:R-:W1:Y:S01]  /*bab90*/  LDS.128 R16, [R55] ;  /* 0x0000000037107984 */ /* 0x000e620000000c00 */
[----:B------:R-:W-:Y:S02]  /*baba0*/  PRMT R13, R13, 0x5410, R14 ;  /* 0x000054100d0d7816 */ /* 0x000fe4000000000e */
[----:B------:R-:W-:Y:S02]  /*babb0*/  PRMT R14, R59, 0x5410, R15 ;  /* 0x000054103b0e7816 */ /* 0x000fe4000000000f */
[----:B------:R-:W-:Y:S02]  /*babc0*/  PRMT R15, R7, 0x5410, R4 ;  /* 0x00005410070f7816 */ /* 0x000fe40000000004 */
[----:B------:R-:W-:Y:S01]  /*babd0*/  PRMT R59, R3, 0x7770, RZ ;  /* 0x00007770033b7816 */ /* 0x000fe200000000ff */
[----:B------:R-:W-:-:S02]  /*babe0*/  NOP ;  /* 0x0000000000007918 */ /* 0x000fc40000000000 */
[----:B------:R-:W-:Y:S01]  /*babf0*/  STSM.16.M88.4 [R55], R12 ;  /* 0x0000000c37007844 */ /* 0x000fe20000000200 */
[----:B------:R-:W-:-:S03]  /*bac00*/  NOP ;  /* 0x0000000000007918 */ /* 0x000fc60000000000 */
[----:B------:R0:W-:Y:S02]  /*bac10*/  @P6 STG.E.U8 desc[UR24][R10.64], R59 ;  /* 0x0000003b0a006986 */ /* 0x0001e4000c101118 */
[C---:B0-----:R-:W-:Y:S02]  /*bac20*/  PRMT R59, R3.reuse, 0x7771, RZ ;  /* 0x00007771033b7816 */ /* 0x041fe400000000ff */
[----:B------:R-:W-:Y:S04]  /*bac30*/  STL.64 [R1+0x380], R24 ;  /* 0x0003801801007387 */ /* 0x000fe80000100a00 */
[----:B------:R0:W-:Y:S04]  /*bac40*/  STL.64 [R1+0x388], R26 ;  /* 0x0003881a01007387 */ /* 0x0001e80000100a00 */
[----:B------:R1:W-:Y:S04]  /*bac50*/  @P5 STG.E.U8 desc[UR24][R8.64], R59 ;  /* 0x0000003b08005986 */ /* 0x0003e8000c101118 */
[----:B0-----:R-:W2:Y:S04]  /*bac60*/  LDL.LU.64 R26, [R1+0x3110] ;  /* 0x00311000011a7983 */ /* 0x001ea80000300a00 */
[----:B------:R-:W2:Y:S04]  /*bac70*/  LDL.LU.64 R24, [R1+0x3108] ;  /* 0x0031080001187983 */ /* 0x000ea80000300a00 */
[----:B------:R-:W2:Y:S01]  /*bac80*/  LDL.LU R4, [R1+0x3104] ;  /* 0x0031040001047983 */ /* 0x000ea20000300800 */
[----:B-1----:R-:W-:-:S03]  /*bac90*/  PRMT R59, R3, 0x7772, RZ ;  /* 0x00007772033b7816 */ /* 0x002fc600000000ff */
[----:B------:R-:W-:Y:S04]  /*baca0*/  STL.64 [R1+0x2d0], R16 ;  /* 0x0002d01001007387 */ /* 0x000fe80000100a00 */
[----:B------:R-:W-:Y:S04]  /*bacb0*/  STL.64 [R1+0x2d8], R18 ;  /* 0x0002d81201007387 */ /* 0x000fe80000100a00 */
[----:B----4-:R0:W-:Y:S02]  /*bacc0*/  @P4 STG.E.U8 desc[UR24][R60.64], R59 ;  /* 0x0000003b3c004986 */ /* 0x0101e4000c101118 */
[----:B0-----:R-:W-:-:S02]  /*bacd0*/  PRMT R59, R3, 0x7773, RZ ;  /* 0x00007773033b7816 */ /* 0x001fc400000000ff */
[----:B------:R-:W4:Y:S04]  /*bace0*/  LDL.LU R3, [R1+0x3100] ;  /* 0x0031000001037983 */ /* 0x000f280000300800 */
[----:B---3--:R0:W-:Y:S02]  /*bacf0*/  @P3 STG.E.U8 desc[UR24][R36.64], R59 ;  /* 0x0000003b24003986 */ /* 0x0081e4000c101118 */
[----:B0-----:R-:W-:-:S05]  /*bad00*/  PRMT R59, R50, 0x7770, RZ ;  /* 0x00007770323b7816 */ /* 0x001fca00000000ff */
[----:B--2---:R0:W-:Y:S02]  /*bad10*/  @P2 STG.E.U8 desc[UR24][R46.64], R59 ;  /* 0x0000003b2e002986 */ /* 0x0041e4000c101118 */
[----:B0-----:R-:W-:-:S05]  /*bad20*/  PRMT R59, R50, 0x7771, RZ ;  /* 0x00007771323b7816 */ /* 0x001fca00000000ff */
[----:B------:R0:W-:Y:S02]  /*bad30*/  @P1 STG.E.U8 desc[UR24][R48.64], R59 ;  /* 0x0000003b30001986 */ /* 0x0001e4000c101118 */
[----:B0-----:R-:W-:-:S05]  /*bad40*/  PRMT R59, R50, 0x7772, RZ ;  /* 0x00007772323b7816 */ /* 0x001fca00000000ff */
[----:B------:R0:W-:Y:S04]  /*bad50*/  @P0 STG.E.U8 desc[UR24][R40.64], R59 ;  /* 0x0000003b28000986 */ /* 0x0001e8000c101118 */
[----:B0-----:R-:W2:Y:S04]  /*bad60*/  LDL.LU.64 R40, [R1+0x2b98] ;  /* 0x002b980001287983 */ /* 0x001ea80000300a00 */
[----:B------:R-:W3:Y:S04]  /*bad70*/  LDL.LU.64 R10, [R1+0x2b90] ;  /* 0x002b9000010a7983 */ /* 0x000ee80000300a00 */
[----:B------:R-:W3:Y:S04]  /*bad80*/  LDL.LU.64 R8, [R1+0x2b88] ;  /* 0x002b880001087983 */ /* 0x000ee80000300a00 */
[----:B------:R-:W3:Y:S04]  /*bad90*/  LDL.LU.64 R60, [R1+0x2b80] ;  /* 0x002b8000013c7983 */ /* 0x000ee80000300a00 */
[----:B------:R-:W3:Y:S04]  /*bada0*/  LDL.LU R37, [R1+0x378] ;  /* 0x0003780001257983 */ /* 0x000ee80000300800 */
[----:B------:R-:W3:Y:S04]  /*badb0*/  LDL.LU.64 R46, [R1+0x2b78] ;  /* 0x002b7800012e7983 */ /* 0x000ee80000300a00 */
[----:B------:R-:W3:Y:S04]  /*badc0*/  LDL.LU.64 R48, [R1+0x2b70] ;  /* 0x002b700001307983 */ /* 0x000ee80000300a00 */
[----:B------:R-:W3:Y:S01]  /*badd0*/  LDL.LU R7, [R1+0x37c] ;  /* 0x00037c0001077983 */ /* 0x000ee20000300800 */
[----:B------:R-:W-:-:S02]  /*bade0*/  LOP3.LUT R56, R56, 0xfbffffff, RZ, 0xc0, !PT ;  /* 0xfbffffff38387812 */ /* 0x000fc400078ec0ff */
[----:B------:R-:W-:Y:S02]  /*badf0*/  PRMT R59, R50, 0x7773, RZ ;  /* 0x00007773323b7816 */ /* 0x000fe400000000ff */
[----:B------:R-:W-:Y:S02]  /*bae00*/  LOP3.LUT P3, RZ, R4, 0x8000, RZ, 0xc0, !PT ;  /* 0x0000800004ff7812 */ /* 0x000fe4000786c0ff */
[----:B------:R-:W-:Y:S02]  /*bae10*/  LOP3.LUT R58, R58, 0xfffffffe, RZ, 0xc0, !PT ;  /* 0xfffffffe3a3a7812 */ /* 0x000fe400078ec0ff */
[C---:B------:R-:W-:Y:S02]  /*bae20*/  LOP3.LUT P2, RZ, R4.reuse, 0x40000, RZ, 0xc0, !PT ;  /* 0x0004000004ff7812 */ /* 0x040fe4000784c0ff */
[C---:B------:R-:W-:Y:S02]  /*bae30*/  LOP3.LUT P1, RZ, R4.reuse, 0x100000, RZ, 0xc0, !PT ;  /* 0x0010000004ff7812 */ /* 0x040fe4000782c0ff */
[----:B------:R-:W-:-:S02]  /*bae40*/  LOP3.LUT P0, RZ, R4, 0x200000, RZ, 0xc0, !PT ;  /* 0x0020000004ff7812 */ /* 0x000fc4000780c0ff */
[----:B----4-:R-:W-:-:S13]  /*bae50*/  LOP3.LUT P6, RZ, R3, 0x80000, RZ, 0xc0, !PT ;  /* 0x0008000003ff7812 */ /* 0x010fda00078cc0ff */
[----:B------:R-:W-:Y:S02]  /*bae60*/  @P6 LOP3.LUT R56, R56, 0x4000000, RZ, 0xfc, !PT ;  /* 0x0400000038386812 */ /* 0x000fe400078efcff */
[----:B------:R-:W-:Y:S02]  /*bae70*/  LOP3.LUT P6, RZ, R3, 0x20000, RZ, 0xc0, !PT ;  /* 0x0002000003ff7812 */ /* 0x000fe400078cc0ff */
[----:B------:R-:W-:-:S11]  /*bae80*/  LOP3.LUT R56, R56, 0xf7ffffff, RZ, 0xc0, !PT ;  /* 0xf7ffffff38387812 */ /* 0x000fd600078ec0ff */
[----:B------:R-:W-:Y:S02]  /*bae90*/  @P6 LOP3.LUT R56, R56, 0x8000000, RZ, 0xfc, !PT ;  /* 0x0800000038386812 */ /* 0x000fe400078efcff */
[----:B------:R-:W-:Y:S02]  /*baea0*/  LOP3.LUT P6, RZ, R3, 0x8000, RZ, 0xc0, !PT ;  /* 0x0000800003ff7812 */ /* 0x000fe400078cc0ff */
[----:B------:R-:W-:-:S11]  /*baeb0*/  LOP3.LUT R56, R56, 0xefffffff, RZ, 0xc0, !PT ;  /* 0xefffffff38387812 */ /* 0x000fd600078ec0ff */
[----:B------:R-:W-:Y:S02]  /*baec0*/  @P6 LOP3.LUT R56, R56, 0x10000000, RZ, 0xfc, !PT ;  /* 0x1000000038386812 */ /* 0x000fe400078efcff */
[----:B------:R-:W-:Y:S02]  /*baed0*/  LOP3.LUT P6, RZ, R3, 0x2000, RZ, 0xc0, !PT ;  /* 0x0000200003ff7812 */ /* 0x000fe400078cc0ff */
[----:B------:R-:W-:Y:S01]  /*baee0*/  LOP3.LUT R56, R56, 0xdfffffff, RZ, 0xc0, !PT ;  /* 0xdfffffff38387812 */ /* 0x000fe200078ec0ff */
[----:B--2---:R0:W-:Y:S04]  /*baef0*/  @P3 STG.E.U8 desc[UR24][R40.64], R59 ;  /* 0x0000003b28003986 */ /* 0x0041e8000c101118 */
[----:B0-----:R-:W2:Y:S04]  /*baf00*/  LDL.LU.64 R40, [R1+0x2b68] ;  /* 0x002b680001287983 */ /* 0x001ea80000300a00 */
[----:B------:R-:W4:Y:S04]  /*baf10*/  LDL.LU.64 R20, [R1+0x2b60] ;  /* 0x002b600001147983 */ /* 0x000f280000300a00 */
[----:B------:R-:W4:Y:S01]  /*baf20*/  LDL.LU.64 R18, [R1+0x2b58] ;  /* 0x002b580001127983 */ /* 0x000f220000300a00 */
[----:B------:R-:W-:-:S02]  /*baf30*/  @P6 LOP3.LUT R56, R56, 0x20000000, RZ, 0xfc, !PT ;  /* 0x2000000038386812 */ /* 0x000fc400078efcff */
[----:B------:R-:W-:Y:S01]  /*baf40*/  LOP3.LUT P6, RZ, R3, 0x800, RZ, 0xc0, !PT ;  /* 0x0000080003ff7812 */ /* 0x000fe200078cc0ff */
[----:B------:R-:W4:Y:S04]  /*baf50*/  LDL.LU.64 R16, [R1+0x2b50] ;  /* 0x002b500001107983 */ /* 0x000f280000300a00 */
[----:B------:R-:W4:Y:S01]  /*baf60*/  LDL.LU R50, [R1+0x2c0] ;  /* 0x0002c00001327983 */ /* 0x000f220000300800 */
[----:B------:R-:W-:-:S03]  /*baf70*/  LOP3.LUT R56, R56, 0xbfffffff, RZ, 0xc0, !PT ;  /* 0xbfffffff38387812 */ /* 0x000fc600078ec0ff */
[----:B------:R-:W4:Y:S04]  /*baf80*/  LDL.LU.64 R14, [R1+0x2b48] ;  /* 0x002b4800010e7983 */ /* 0x000f280000300a00 */
[----:B------:R-:W4:Y:S01]  /*baf90*/  LDL.LU.64 R12, [R1+0x2b40] ;  /* 0x002b4000010c7983 */ /* 0x000f220000300a00 */
[----:B------:R-:W-:Y:S02]  /*bafa0*/  @P6 LOP3.LUT R56, R56, 0x40000000, RZ, 0xfc, !PT ;  /* 0x4000000038386812 */ /* 0x000fe400078efcff */
[----:B------:R-:W-:Y:S02]  /*bafb0*/  LOP3.LUT P6, RZ, R3, 0x200, RZ, 0xc0, !PT ;  /* 0x0000020003ff7812 */ /* 0x000fe400078cc0ff */
[----:B------:R-:W-:-:S11]  /*bafc0*/  LOP3.LUT R56, R56, 0x7fffffff, RZ, 0xc0, !PT ;  /* 0x7fffffff38387812 */ /* 0x000fd600078ec0ff */
[----:B------:R-:W-:Y:S02]  /*bafd0*/  @P6 LOP3.LUT R56, R56, 0x80000000, RZ, 0xfc, !PT ;  /* 0x8000000038386812 */ /* 0x000fe400078efcff */
[----:B------:R-:W-:Y:S02]  /*bafe0*/  LOP3.LUT P6, RZ, R4, 0x20000, RZ, 0xc0, !PT ;  /* 0x0002000004ff7812 */ /* 0x000fe400078cc0ff */
[----:B---3--:R-:W-:-:S11]  /*baff0*/  PRMT R59, R37, 0x7770, RZ ;  /* 0x00007770253b7816 */ /* 0x008fd600000000ff */
[----:B------:R-:W-:Y:S02]  /*bb000*/  @P6 LOP3.LUT R58, R58, 0x1, RZ, 0xfc, !PT ;  /* 0x000000013a3a6812 */ /* 0x000fe400078efcff */
[----:B------:R-:W-:Y:S01]  /*bb010*/  LOP3.LUT P6, RZ, R4, 0x80000, RZ, 0xc0, !PT ;  /* 0x0008000004ff7812 */ /* 0x000fe200078cc0ff */
[----:B------:R0:W-:Y:S01]  /*bb020*/  @P2 STG.E.U8 desc[UR24][R10.64], R59 ;  /* 0x0000003b0a002986 */ /* 0x0001e2000c101118 */
[----:B------:R-:W-:Y:S02]  /*bb030*/  LOP3.LUT R58, R58, 0xfffffffd, RZ, 0xc0, !PT ;  /* 0xfffffffd3a3a7812 */ /* 0x000fe400078ec0ff */
[----:B0-----:R-:W-:Y:S01]  /*bb040*/  PRMT R59, R37, 0x7771, RZ ;  /* 0x00007771253b7816 */ /* 0x001fe200000000ff */
[----:B------:R-:W3:Y:S08]  /*bb050*/  LDL.LU.64 R10, [R1+0x2b38] ;  /* 0x002b3800010a7983 */ /* 0x000ef00000300a00 */
[----:B------:R-:W-:-:S02]  /*bb060*/  @P6 LOP3.LUT R58, R58, 0x2, RZ, 0xfc, !PT ;  /* 0x000000023a3a6812 */ /* 0x000fc400078efcff */
[----:B------:R-:W-:Y:S01]  /*bb070*/  LOP3.LUT P6, RZ, R4, 0x400000, RZ, 0xc0, !PT ;  /* 0x0040000004ff7812 */ /* 0x000fe200078cc0ff */
[----:B------:R0:W-:Y:S02]  /*bb080*/  @P1 STG.E.U8 desc[UR24][R8.64], R59 ;  /* 0x0000003b08001986 */ /* 0x0001e4000c101118 */
[C---:B0-----:R-:W-:Y:S02]  /*bb090*/  PRMT R59, R37.reuse, 0x7772, RZ ;  /* 0x00007772253b7816 */ /* 0x041fe400000000ff */
[----:B------:R-:W3:Y:S04]  /*bb0a0*/  LDL.LU.64 R8, [R1+0x2b30] ;  /* 0x002b300001087983 */ /* 0x000ee80000300a00 */
[----:B------:R0:W-:Y:S02]  /*bb0b0*/  @P0 STG.E.U8 desc[UR24][R60.64], R59 ;  /* 0x0000003b3c000986 */ /* 0x0001e4000c101118 */
[----:B0-----:R-:W-:-:S02]  /*bb0c0*/  PRMT R59, R37, 0x7773, RZ ;  /* 0x00007773253b7816 */ /* 0x001fc400000000ff */
[----:B------:R-:W3:Y:S04]  /*bb0d0*/  LDL.LU.64 R60, [R1+0x2b28] ;  /* 0x002b2800013c7983 */ /* 0x000ee80000300a00 */
[----:B------:R-:W3:Y:S04]  /*bb0e0*/  LDL.LU.64 R36, [R1+0x2b20] ;  /* 0x002b200001247983 */ /* 0x000ee80000300a00 */
[----:B------:R0:W-:Y:S01]  /*bb0f0*/  @P6 STG.E.U8 desc[UR24][R46.64], R59 ;  /* 0x0000003b2e006986 */ /* 0x0001e2000c101118 */
[C---:B------:R-:W-:Y:S02]  /*bb100*/  LOP3.LUT P6, RZ, R58.reuse, 0x2, RZ, 0xc0, !PT ;  /* 0x000000023aff7812 */ /* 0x040fe400078cc0ff */
[----:B0-----:R-:W-:Y:S01]  /*bb110*/  PRMT R59, R7, 0x7770, RZ ;  /* 0x00007770073b7816 */ /* 0x001fe200000000ff */
[----:B------:R-:W3:Y:S10]  /*bb120*/  LDL.LU.64 R46, [R1+0x2b18] ;  /* 0x002b1800012e7983 */ /* 0x000ef40000300a00 */
[----:B------:R0:W-:Y:S04]  /*bb130*/  @P6 STG.E.U8 desc[UR24][R48.64], R59 ;  /* 0x0000003b30006986 */ /* 0x0001e8000c101118 */
[----:B0-----:R-:W3:Y:S01]  /*bb140*/  LDL.LU.64 R48, [R1+0x2b10] ;  /* 0x002b100001307983 */ /* 0x001ee20000300a00 */
[----:B------:R-:W-:-:S02]  /*bb150*/  LOP3.LUT P6, RZ, R58, 0x1, RZ, 0xc0, !PT ;  /* 0x000000013aff7812 */ /* 0x000fc400078cc0ff */
[----:B------:R-:W-:Y:S02]  /*bb160*/  PRMT R58, R7, 0x7771, RZ ;  /* 0x00007771073a7816 */ /* 0x000fe400000000ff */
[C---:B------:R-:W-:Y:S02]  /*bb170*/  LOP3.LUT P5, RZ, R3.reuse, 0x100000, RZ, 0xc0, !PT ;  /* 0x0010000003ff7812 */ /* 0x040fe400078ac0ff */
[C---:B------:R-:W-:Y:S02]  /*bb180*/  LOP3.LUT P4, RZ, R3.reuse, 0x400000, RZ, 0xc0, !PT ;  /* 0x0040000003ff7812 */ /* 0x040fe4000788c0ff */
[C---:B------:R-:W-:Y:S02]  /*bb190*/  LOP3.LUT P3, RZ, R3.reuse, 0x800000, RZ, 0xc0, !PT ;  /* 0x0080000003ff7812 */ /* 0x040fe4000786c0ff */
[C---:B------:R-:W-:Y:S02]  /*bb1a0*/  LOP3.LUT P2, RZ, R3.reuse, 0x4000000, RZ, 0xc0, !PT ;  /* 0x0400000003ff7812 */ /* 0x040fe4000784c0ff */
[----:B------:R-:W-:Y:S01]  /*bb1b0*/  LOP3.LUT P1, RZ, R3, 0x8000000, RZ, 0xc0, !PT ;  /* 0x0800000003ff7812 */ /* 0x000fe2000782c0ff */
[----:B--2---:R0:W-:Y:S01]  /*bb1c0*/  @P6 STG.E.U8 desc[UR24][R40.64], R58 ;  /* 0x0000003a28006986 */ /* 0x0041e2000c101118 */
[----:B------:R-:W-:-:S03]  /*bb1d0*/  LOP3.LUT P6, RZ, R56, 0x80000000, RZ, 0xc0, !PT ;  /* 0x8000000038ff7812 */ /* 0x000fc600078cc0ff */
[----:B0-----:R-:W2:Y:S01]  /*bb1e0*/  LDL.LU.64 R40, [R1+0x2b08] ;  /* 0x002b080001287983 */ /* 0x001ea20000300a00 */
[----:B------:R-:W-:-:S09]  /*bb1f0*/  PRMT R58, R7, 0x7772, RZ ;  /* 0x00007772073a7816 */ /* 0x000fd200000000ff */
[----:B----4-:R0:W-:Y:S01]  /*bb200*/  @P6 STG.E.U8 desc[UR24][R20.64], R58 ;  /* 0x0000003a14006986 */ /* 0x0101e2000c101118 */
[----:B------:R-:W-:Y:S02]  /*bb210*/  LOP3.LUT P6, RZ, R56, 0x40000000, RZ, 0xc0, !PT ;  /* 0x4000000038ff7812 */ /* 0x000fe400078cc0ff */
[----:B0-----:R-:W-:-:S11]  /*bb220*/  PRMT R58, R7, 0x7773, RZ ;  /* 0x00007773073a7816 */ /* 0x001fd600000000ff */
[----:B------:R0:W-:Y:S01]  /*bb230*/  @P6 STG.E.U8 desc[UR24][R18.64], R58 ;  /* 0x0000003a12006986 */ /* 0x0001e2000c101118 */
        /* <DEDUP_REMOVED lines=11> */
[----:B---3--:R0:W-:Y:S02]  /*bb2f0*/  @P6 STG.E.U8 desc[UR24][R10.64], R58 ;  /* 0x0000003a0a006986 */ /* 0x0081e4000c101118 */
[----:B0-----:R-:W-:-:S05]  /*bb300*/  PRMT R58, R44, 0x7770, RZ ;  /* 0x000077702c3a7816 */ /* 0x001fca00000000ff */
[----:B------:R0:W-:Y:S02]  /*bb310*/  @P5 STG.E.U8 desc[UR24][R8.64], R58 ;  /* 0x0000003a08005986 */ /* 0x0001e4000c101118 */
[----:B0-----:R-:W-:-:S05]  /*bb320*/  PRMT R58, R44, 0x7771, RZ ;  /* 0x000077712c3a7816 */ /* 0x001fca00000000ff */
[----:B------:R0:W-:Y:S02]  /*bb330*/  @P4 STG.E.U8 desc[UR24][R60.64], R58 ;  /* 0x0000003a3c004986 */ /* 0x0001e4000c101118 */
[----:B0-----:R-:W-:-:S05]  /*bb340*/  PRMT R58, R44, 0x7772, RZ ;  /* 0x000077722c3a7816 */ /* 0x001fca00000000ff */
[----:B------:R0:W-:Y:S02]  /*bb350*/  @P3 STG.E.U8 desc[UR24][R36.64], R58 ;  /* 0x0000003a24003986 */ /* 0x0001e4000c101118 */
[----:B0-----:R-:W-:Y:S02]  /*bb360*/  PRMT R58, R44, 0x7773, RZ ;  /* 0x000077732c3a7816 */ /* 0x001fe400000000ff */
[----:B------:R-:W3:Y:S04]  /*bb370*/  LDL.LU R44, [R1+0x30fc] ;  /* 0x0030fc00012c7983 */ /* 0x000ee80000300800 */
[----:B------:R0:W-:Y:S02]  /*bb380*/  @P2 STG.E.U8 desc[UR24][R46.64], R58 ;  /* 0x0000003a2e002986 */ /* 0x0001e4000c101118 */
[----:B0-----:R-:W-:-:S05]  /*bb390*/  PRMT R58, R43, 0x7770, RZ ;  /* 0x000077702b3a7816 */ /* 0x001fca00000000ff */
[----:B------:R0:W-:Y:S04]  /*bb3a0*/  @P1 STG.E.U8 desc[UR24][R48.64], R58 ;  /* 0x0000003a30001986 */ /* 0x0001e8000c101118 */
[----:B0-----:R-:W4:Y:S01]  /*bb3b0*/  LDL.LU.64 R48, [R1+0x2b00] ;  /* 0x002b000001307983 */ /* 0x001f220000300a00 */
[----:B------:R-:W-:Y:S02]  /*bb3c0*/  LOP3.LUT P0, RZ, R3, 0x20000000, RZ, 0xc0, !PT ;  /* 0x2000000003ff7812 */ /* 0x000fe4000780c0ff */
[----:B------:R-:W-:Y:S02]  /*bb3d0*/  PRMT R58, R43, 0x7771, RZ ;  /* 0x000077712b3a7816 */ /* 0x000fe400000000ff */
[----:B------:R-:W-:-:S09]  /*bb3e0*/  LOP3.LUT P3, RZ, R3, 0x80000000, RZ, 0xc0, !PT ;  /* 0x8000000003ff7812 */ /* 0x000fd2000786c0ff */
[----:B--2---:R0:W-:Y:S04]  /*bb3f0*/  @P0 STG.E.U8 desc[UR24][R40.64], R58 ;  /* 0x0000003a28000986 */ /* 0x0041e8000c101118 */
[----:B0-----:R-:W2:Y:S04]  /*bb400*/  LDL.LU.64 R40, [R1+0x2af8] ;  /* 0x002af80001287983 */ /* 0x001ea80000300a00 */
[----:B------:R-:W2:Y:S04]  /*bb410*/  LDL.LU.64 R8, [R1+0x2af0] ;  /* 0x002af00001087983 */ /* 0x000ea80000300a00 */
[----:B------:R-:W2:Y:S04]  /*bb420*/  LDL.LU.64 R60, [R1+0x2ae8] ;  /* 0x002ae800013c7983 */ /* 0x000ea80000300a00 */
[----:B------:R-:W2:Y:S04]  /*bb430*/  LDL.LU.64 R36, [R1+0x2ae0] ;  /* 0x002ae00001247983 */ /* 0x000ea80000300a00 */
[----:B------:R-:W2:Y:S04]  /*bb440*/  LDL.LU R50, [R1+0x2cc] ;  /* 0x0002cc0001327983 */ /* 0x000ea80000300800 */
[----:B------:R-:W2:Y:S01]  /*bb450*/  LDL.LU.64 R46, [R1+0x2ad8] ;  /* 0x002ad800012e7983 */ /* 0x000ea20000300a00 */
[----:B------:R-:W-:-:S03]  /*bb460*/  PRMT R58, R43, 0x7772, RZ ;  /* 0x000077722b3a7816 */ /* 0x000fc600000000ff */
[----:B------:R-:W2:Y:S01]  /*bb470*/  LDL.LU R21, [R1+0x2b0] ;  /* 0x0002b00001157983 */ /* 0x000ea20000300800 */
[----:B------:R-:W-:-:S03]  /*bb480*/  LOP3.LUT R56, R56, 0xfffbffff, RZ, 0xc0, !PT ;  /* 0xfffbffff38387812 */ /* 0x000fc600078ec0ff */
[----:B----4-:R0:W-:Y:S04]  /*bb490*/  @P3 STG.E.U8 desc[UR24][R48.64], R58 ;  /* 0x0000003a30003986 */ /* 0x0101e8000c101118 */
[----:B0-----:R-:W4:Y:S01]  /*bb4a0*/  LDL.LU.64 R48, [R1+0x2ad0] ;  /* 0x002ad00001307983 */ /* 0x001f220000300a00 */
[----:B---3--:R-:W-:-:S13]  /*bb4b0*/  LOP3.LUT P6, RZ, R44, 0x200000, RZ, 0xc0, !PT ;  /* 0x002000002cff7812 */ /* 0x008fda00078cc0ff */
[----:B------:R-:W-:Y:S02]  /*bb4c0*/  @P6 LOP3.LUT R56, R56, 0x40000, RZ, 0xfc, !PT ;  /* 0x0004000038386812 */ /* 0x000fe400078efcff */
[----:B------:R-:W-:Y:S02]  /*bb4d0*/  LOP3.LUT P6, RZ, R44, 0x80000, RZ, 0xc0, !PT ;  /* 0x000800002cff7812 */ /* 0x000fe400078cc0ff */
[----:B------:R-:W-:Y:S02]  /*bb4e0*/  LOP3.LUT R56, R56, 0xfff7ffff, RZ, 0xc0, !PT ;  /* 0xfff7ffff38387812 */ /* 0x000fe400078ec0ff */
[----:B------:R-:W-:-:S09]  /*bb4f0*/  LOP3.LUT P2, RZ, R44, 0x2, RZ, 0xc0, !PT ;  /* 0x000000022cff7812 */ /* 0x000fd2000784c0ff */
[----:B------:R-:W-:Y:S02]  /*bb500*/  @P6 LOP3.LUT R56, R56, 0x80000, RZ, 0xfc, !PT ;  /* 0x0008000038386812 */ /* 0x000fe400078efcff */
[----:B------:R-:W-:Y:S02]  /*bb510*/  LOP3.LUT P6, RZ, R44, 0x20000, RZ, 0xc0, !PT ;  /* 0x000200002cff7812 */ /* 0x000fe400078cc0ff */
[----:B------:R-:W-:Y:S02]  /*bb520*/  LOP3.LUT R56, R56, 0xffefffff, RZ, 0xc0, !PT ;  /* 0xffefffff38387812 */ /* 0x000fe400078ec0ff */
[----:B------:R-:W-:Y:S02]  /*bb530*/  PRMT R58, R43, 0x7773, RZ ;  /* 0x000077732b3a7816 */ /* 0x000fe400000000ff */
[----:B------:R-:W3:Y:S07]  /*bb540*/  LDL.LU R43, [R1+0x30f8] ;  /* 0x0030f800012b7983 */ /* 0x000eee0000300800 */
[----:B------:R-:W-:-:S02]  /*bb550*/  @P6 LOP3.LUT R56, R56, 0x100000, RZ, 0xfc, !PT ;  /* 0x0010000038386812 */ /* 0x000fc400078efcff */
        /* <DEDUP_REMOVED lines=10> */
[----:B------:R-:W3:Y:S04]  /*bb600*/  LDL.LU.64 R22, [R1+0x2ac0] ;  /* 0x002ac00001167983 */ /* 0x000ee80000300a00 */
[----:B------:R-:W3:Y:S04]  /*bb610*/  LDL.LU R7, [R1+0x2b4] ;  /* 0x0002b40001077983 */ /* 0x000ee80000300800 */
[----:B------:R-:W3:Y:S01]  /*bb620*/  LDL.LU.64 R18, [R1+0x2ab8] ;  /* 0x002ab80001127983 */ /* 0x000ee20000300a00 */
[----:B------:R-:W-:-:S02]  /*bb630*/  @P6 LOP3.LUT R56, R56, 0x800000, RZ, 0xfc, !PT ;  /* 0x0080000038386812 */ /* 0x000fc400078efcff */
[C---:B------:R-:W-:Y:S01]  /*bb640*/  LOP3.LUT P6, RZ, R44.reuse, 0x400, RZ, 0xc0, !PT ;  /* 0x000004002cff7812 */ /* 0x040fe200078cc0ff */
[----:B------:R-:W3:Y:S01]  /*bb650*/  LDL.LU.64 R16, [R1+0x2ab0] ;  /* 0x002ab00001107983 */ /* 0x000ee20000300a00 */
[----:B------:R-:W-:Y:S02]  /*bb660*/  LOP3.LUT P1, RZ, R44, 0x8, RZ, 0xc0, !PT ;  /* 0x000000082cff7812 */ /* 0x000fe4000782c0ff */
[----:B------:R-:W-:Y:S01]  /*bb670*/  LOP3.LUT R56, R56, 0xfeffffff, RZ, 0xc0, !PT ;  /* 0xfeffffff38387812 */ /* 0x000fe200078ec0ff */
[----:B------:R-:W3:Y:S01]  /*bb680*/  LDL.LU.64 R14, [R1+0x2aa8] ;  /* 0x002aa800010e7983 */ /* 0x000ee20000300a00 */
[----:B------:R-:W-:Y:S02]  /*bb690*/  LOP3.LUT P0, RZ, R44, 0x20, RZ, 0xc0, !PT ;  /* 0x000000202cff7812 */ /* 0x000fe4000780c0ff */
[----:B------:R-:W-:Y:S01]  /*bb6a0*/  PRMT R58, R50, 0x7770, RZ ;  /* 0x00007770323a7816 */ /* 0x000fe200000000ff */
[----:B------:R-:W3:Y:S04]  /*bb6b0*/  LDL.LU.64 R12, [R1+0x2aa0] ;  /* 0x002aa000010c7983 */ /* 0x000ee80000300a00 */
[----:B------:R-:W3:Y:S01]  /*bb6c0*/  LDL.LU.64 R10, [R1+0x2a98] ;  /* 0x002a9800010a7983 */ /* 0x000ee20000300a00 */
[----:B------:R-:W-:-:S02]  /*bb6d0*/  @P6 LOP3.LUT R56, R56, 0x1000000, RZ, 0xfc, !PT ;  /* 0x0100000038386812 */ /* 0x000fc400078efcff */
[----:B------:R-:W-:Y:S02]  /*bb6e0*/  LOP3.LUT P6, RZ, R44, 0x200, RZ, 0xc0, !PT ;  /* 0x000002002cff7812 */ /* 0x000fe400078cc0ff */
[----:B------:R-:W-:Y:S01]  /*bb6f0*/  LOP3.LUT R56, R56, 0xfdffffff, RZ, 0xc0, !PT ;  /* 0xfdffffff38387812 */ /* 0x000fe200078ec0ff */
[----:B------:R0:W-:Y:S10]  /*bb700*/  @P1 STG.E.U8 desc[UR24][R8.64], R58 ;  /* 0x0000003a08001986 */ /* 0x0001f4000c101118 */
[----:B------:R-:W-:-:S02]  /*bb710*/  @P6 LOP3.LUT R56, R56, 0x2000000, RZ, 0xfc, !PT ;  /* 0x0200000038386812 */ /* 0x000fc400078efcff */
[----:B------:R-:W-:Y:S02]  /*bb720*/  LOP3.LUT P6, RZ, R44, 0x80, RZ, 0xc0, !PT ;  /* 0x000000802cff7812 */ /* 0x000fe400078cc0ff */
[C---:B0-----:R-:W-:Y:S01]  /*bb730*/  PRMT R58, R50.reuse, 0x7771, RZ ;  /* 0x00007771323a7816 */ /* 0x041fe200000000ff */
[----:B------:R-:W3:Y:S04]  /*bb740*/  LDL.LU.64 R8, [R1+0x2a90] ;  /* 0x002a900001087983 */ /* 0x000ee80000300a00 */
[----:B------:R0:W-:Y:S02]  /*bb750*/  @P0 STG.E.U8 desc[UR24][R60.64], R58 ;  /* 0x0000003a3c000986 */ /* 0x0001e4000c101118 */
[----:B0-----:R-:W-:Y:S02]  /*bb760*/  PRMT R58, R50, 0x7772, RZ ;  /* 0x00007772323a7816 */ /* 0x001fe400000000ff */
[----:B------:R-:W3:Y:S04]  /*bb770*/  LDL.LU.64 R60, [R1+0x2a88] ;  /* 0x002a8800013c7983 */ /* 0x000ee80000300a00 */
[----:B------:R0:W-:Y:S01]  /*bb780*/  @P6 STG.E.U8 desc[UR24][R36.64], R58 ;  /* 0x0000003a24006986 */ /* 0x0001e2000c101118 */
[----:B------:R-:W-:-:S02]  /*bb790*/  LOP3.LUT P6, RZ, R56, 0x2000000, RZ, 0xc0, !PT ;  /* 0x0200000038ff7812 */ /* 0x000fc400078cc0ff */
[----:B0-----:R-:W-:Y:S01]  /*bb7a0*/  PRMT R58, R50, 0x7773, RZ ;  /* 0x00007773323a7816 */ /* 0x001fe200000000ff */
[----:B------:R-:W3:Y:S10]  /*bb7b0*/  LDL.LU.64 R36, [R1+0x2a80] ;  /* 0x002a800001247983 */ /* 0x000ef40000300a00 */
[----:B------:R0:W-:Y:S01]  /*bb7c0*/  @P6 STG.E.U8 desc[UR24][R46.64], R58 ;  /* 0x0000003a2e006986 */ /* 0x0001e2000c101118 */
[----:B------:R-:W-:-:S03]  /*bb7d0*/  LOP3.LUT P6, RZ, R56, 0x1000000, RZ, 0xc0, !PT ;  /* 0x0100000038ff7812 */ /* 0x000fc600078cc0ff */
[----:B0-----:R-:W3:Y:S01]  /*bb7e0*/  LDL.LU.64 R46, [R1+0x2a78] ;  /* 0x002a7800012e7983 */ /* 0x001ee20000300a00 */
[----:B------:R-:W-:-:S03]  /*bb7f0*/  PRMT R58, R21, 0x7770, RZ ;  /* 0x00007770153a7816 */ /* 0x000fc600000000ff */
[----:B------:R-:W3:Y:S06]  /*bb800*/  LDL.LU R50, [R1+0x2bc] ;  /* 0x0002bc0001327983 */ /* 0x000eec0000300800 */
[----:B----4-:R0:W-:Y:S04]  /*bb810*/  @P6 STG.E.U8 desc[UR24][R48.64], R58 ;  /* 0x0000003a30006986 */ /* 0x0101e8000c101118 */
[----:B0-----:R-:W4:Y:S01]  /*bb820*/  LDL.LU.64 R48, [R1+0x2a70] ;  /* 0x002a700001307983 */ /* 0x001f220000300a00 */
        /* <DEDUP_REMOVED lines=8> */
[----:B------:R-:W-:-:S02]  /*bb8b0*/  LOP3.LUT P6, RZ, R56, 0x400000, RZ, 0xc0, !PT ;  /* 0x0040000038ff7812 */ /* 0x000fc400078cc0ff */
[----:B0-----:R-:W-:Y:S02]  /*bb8c0*/  PRMT R58, R21, 0x7772, RZ ;  /* 0x00007772153a7816 */ /* 0x001fe400000000ff */
[----:B---3--:R-:W-:Y:S01]  /*bb8d0*/  LOP3.LUT P0, RZ, R43, 0x1, RZ, 0xc0, !PT ;  /* 0x000000012bff7812 */ /* 0x008fe2000780c0ff */
[----:B------:R-:W2:Y:S08]  /*bb8e0*/  LDL.LU.64 R40, [R1+0x30f0] ;  /* 0x0030f00001287983 */ /* 0x000eb00000300a00 */
[----:B------:R0:W-:Y:S01]  /*bb8f0*/  @P6 STG.E.U8 desc[UR24][R22.64], R58 ;  /* 0x0000003a16006986 */ /* 0x0001e2000c101118 */
[----:B------:R-:W-:-:S02]  /*bb900*/  LOP3.LUT P6, RZ, R56, 0x200000, RZ, 0xc0, !PT ;  /* 0x0020000038ff7812 */ /* 0x000fc400078cc0ff */
        /* <DEDUP_REMOVED lines=10> */
[----:B------:R0:W-:Y:S02]  /*bb9b0*/  @P6 STG.E.U8 desc[UR24][R12.64], R58 ;  /* 0x0000003a0c006986 */ /* 0x0001e4000c101118 */
[----:B0-----:R-:W-:-:S05]  /*bb9c0*/  PRMT R58, R7, 0x7773, RZ ;  /* 0x00007773073a7816 */ /* 0x001fca00000000ff */
[----:B------:R0:W-:Y:S02]  /*bb9d0*/  @P5 STG.E.U8 desc[UR24][R10.64], R58 ;  /* 0x0000003a0a005986 */ /* 0x0001e4000c101118 */
        /* <DEDUP_REMOVED lines=10> */
[----:B----4-:R0:W-:Y:S04]  /*bba80*/  @P0 STG.E.U8 desc[UR24][R48.64], R58 ;  /* 0x0000003a30000986 */ /* 0x0101e8000c101118 */
[----:B0-----:R-:W4:Y:S04]  /*bba90*/  LDL.LU.64 R48, [R1+0x2a68] ;  /* 0x002a680001307983 */ /* 0x001f280000300a00 */
[----:B------:R-:W2:Y:S04]  /*bbaa0*/  LDL.LU.64 R10, [R1+0x2a60] ;  /* 0x002a6000010a7983 */ /* 0x000ea80000300a00 */
[----:B------:R-:W3:Y:S04]  /*bbab0*/  LDL.LU.64 R8, [R1+0x2a58] ;  /* 0x002a580001087983 */ /* 0x000ee80000300a00 */
[----:B------:R-:W3:Y:S04]  /*bbac0*/  LDL.LU.64 R60, [R1+0x2a50] ;  /* 0x002a5000013c7983 */ /* 0x000ee80000300a00 */
[----:B------:R-:W3:Y:S04]  /*bbad0*/  LDL.LU.64 R36, [R1+0x2a48] ;  /* 0x002a480001247983 */ /* 0x000ee80000300a00 */
[----:B------:R-:W3:Y:S04]  /*bbae0*/  LDL.LU.64 R46, [R1+0x2a40] ;  /* 0x002a4000012e7983 */ /* 0x000ee80000300a00 */
[----:B------:R-:W3:Y:S01]  /*bbaf0*/  LDL.LU R59, [R1+0x2a0] ;  /* 0x0002a000013b7983 */ /* 0x000ee20000300800 */
[----:B------:R-:W-:-:S02]  /*bbb00*/  LOP3.LUT P3, RZ, R43, 0x4, RZ, 0xc0, !PT ;  /* 0x000000042bff7812 */ /* 0x000fc4000786c0ff */
[----:B------:R-:W-:Y:S02]  /*bbb10*/  PRMT R58, R50, 0x7771, RZ ;  /* 0x00007771323a7816 */ /* 0x000fe400000000ff */
[----:B------:R-:W-:Y:S02]  /*bbb20*/  LOP3.LUT P6, RZ, R43, 0x1000000, RZ, 0xc0, !PT ;  /* 0x010000002bff7812 */ /* 0x000fe400078cc0ff */
[----:B------:R-:W-:-:S11]  /*bbb30*/  LOP3.LUT R56, R56, 0xfffffbff, RZ, 0xc0, !PT ;  /* 0xfffffbff38387812 */ /* 0x000fd600078ec0ff */
        /* <DEDUP_REMOVED lines=13> */
[----:B------:R-:W-:Y:S01]  /*bbc10*/  LOP3.LUT P6, RZ, R43, 0x8000, RZ, 0xc0, !PT ;  /* 0x000080002bff7812 */ /* 0x000fe200078cc0ff */
[----:B----4-:R0:W-:Y:S04]  /*bbc20*/  @P3 STG.E.U8 desc[UR24][R48.64], R58 ;  /* 0x0000003a30003986 */ /* 0x0101e8000c101118 */
[----:B0-----:R-:W4:Y:S04]  /*bbc30*/  LDL.LU.64 R48, [R1+0x2a38] ;  /* 0x002a380001307983 */ /* 0x001f280000300a00 */
[----:B------:R-:W4:Y:S04]  /*bbc40*/  LDL.LU R7, [R1+0x2a4] ;  /* 0x0002a40001077983 */ /* 0x000f280000300800 */
[----:B------:R-:W4:Y:S04]  /*bbc50*/  LDL.LU.64 R22, [R1+0x2a30] ;  /* 0x002a300001167983 */ /* 0x000f280000300a00 */
[----:B------:R-:W4:Y:S04]  /*bbc60*/  LDL.LU.64 R20, [R1+0x2a28] ;  /* 0x002a280001147983 */ /* 0x000f280000300a00 */
[----:B------:R-:W4:Y:S01]  /*bbc70*/  LDL.LU.64 R18, [R1+0x2a20] ;  /* 0x002a200001127983 */ /* 0x000f220000300a00 */
[----:B------:R-:W-:-:S02]  /*bbc80*/  LOP3.LUT R56, R56, 0xffff7fff, RZ, 0xc0, !PT ;  /* 0xffff7fff38387812 */ /* 0x000fc400078ec0ff */
[C---:B------:R-:W-:Y:S01]  /*bbc90*/  LOP3.LUT P2, RZ, R43.reuse, 0x8, RZ, 0xc0, !PT ;  /* 0x000000082bff7812 */ /* 0x040fe2000784c0ff */
[----:B------:R-:W4:Y:S01]  /*bbca0*/  LDL.LU.64 R16, [R1+0x2a18] ;  /* 0x002a180001107983 */ /* 0x000f220000300a00 */
[----:B------:R-:W-:Y:S02]  /*bbcb0*/  @P6 LOP3.LUT R56, R56, 0x8000, RZ, 0xfc, !PT ;  /* 0x0000800038386812 */ /* 0x000fe400078efcff */
[C---:B------:R-:W-:Y:S02]  /*bbcc0*/  LOP3.LUT P6, RZ, R43.reuse, 0x2000, RZ, 0xc0, !PT ;  /* 0x000020002bff7812 */ /* 0x040fe400078cc0ff */
[----:B------:R-:W-:Y:S02]  /*bbcd0*/  PRMT R58, R50, 0x7772, RZ ;  /* 0x00007772323a7816 */ /* 0x000fe400000000ff */
[----:B------:R-:W-:Y:S02]  /*bbce0*/  LOP3.LUT R56, R56, 0xfffeffff, RZ, 0xc0, !PT ;  /* 0xfffeffff38387812 */ /* 0x000fe400078ec0ff */
[----:B------:R-:W-:-:S03]  /*bbcf0*/  LOP3.LUT P1, RZ, R43, 0x40, RZ, 0xc0, !PT ;  /* 0x000000402bff7812 */ /* 0x000fc6000782c0ff */
[----:B--2---:R0:W-:Y:S04]  /*bbd00*/  @P2 STG.E.U8 desc[UR24][R10.64], R58 ;  /* 0x0000003a0a002986 */ /* 0x0041e8000c101118 */
[----:B------:R-:W-:Y:S02]  /*bbd10*/  @P6 LOP3.LUT R56, R56, 0x10000, RZ, 0xfc, !PT ;  /* 0x0001000038386812 */ /* 0x000fe400078efcff */
[C---:B------:R-:W-:Y:S02]  /*bbd20*/  LOP3.LUT P6, RZ, R43.reuse, 0x800, RZ, 0xc0, !PT ;  /* 0x000008002bff7812 */ /* 0x040fe400078cc0ff */
[----:B0-----:R-:W-:Y:S02]  /*bbd30*/  PRMT R58, R50, 0x7773, RZ ;  /* 0x00007773323a7816 */ /* 0x001fe400000000ff */
[----:B------:R-:W2:Y:S04]  /*bbd40*/  LDL.LU R50, [R1+0x2a8] ;  /* 0x0002a80001327983 */ /* 0x000ea80000300800 */
[----:B------:R-:W2:Y:S01]  /*bbd50*/  LDL.LU.64 R14, [R1+0x2a10] ;  /* 0x002a1000010e7983 */ /* 0x000ea20000300a00 */
[----:B------:R-:W-:-:S02]  /*bbd60*/  LOP3.LUT P0, RZ, R43, 0x80, RZ, 0xc0, !PT ;  /* 0x000000802bff7812 */ /* 0x000fc4000780c0ff */
[----:B------:R-:W-:Y:S01]  /*bbd70*/  LOP3.LUT R56, R56, 0xfffdffff, RZ, 0xc0, !PT ;  /* 0xfffdffff38387812 */ /* 0x000fe200078ec0ff */
[----:B---3--:R0:W-:Y:S04]  /*bbd80*/  @P1 STG.E.U8 desc[UR24][R8.64], R58 ;  /* 0x0000003a08001986 */ /* 0x0081e8000c101118 */
[----:B------:R-:W3:Y:S04]  /*bbd90*/  LDL.LU.64 R12, [R1+0x2a08] ;  /* 0x002a0800010c7983 */ /* 0x000ee80000300a00 */
[----:B------:R-:W3:Y:S01]  /*bbda0*/  LDL.LU.64 R10, [R1+0x2a00] ;  /* 0x002a0000010a7983 */ /* 0x000ee20000300a00 */
        /* <DEDUP_REMOVED lines=14> */
[----:B------:R-:W-:-:S09]  /*bbe90*/  PRMT R58, R59, 0x7773, RZ ;  /* 0x000077733b3a7816 */ /* 0x000fd200000000ff */
[----:B----4-:R0:W-:Y:S04]  /*bbea0*/  @P6 STG.E.U8 desc[UR24][R48.64], R58 ;  /* 0x0000003a30006986 */ /* 0x0101e8000c101118 */
[----:B0-----:R-:W4:Y:S01]  /*bbeb0*/  LDL.LU.64 R48, [R1+0x29d8] ;  /* 0x0029d80001307983 */ /* 0x001f220000300a00 */
[----:B------:R-:W-:Y:S02]  /*bbec0*/  LOP3.LUT P6, RZ, R56, 0x8000, RZ, 0xc0, !PT ;  /* 0x0000800038ff7812 */ /* 0x000fe400078cc0ff */
[----:B------:R-:W-:-:S11]  /*bbed0*/  PRMT R58, R7, 0x7770, RZ ;  /* 0x00007770073a7816 */ /* 0x000fd600000000ff */
        /* <DEDUP_REMOVED lines=11> */
[----:B--2---:R-:W-:-:S11]  /*bbf90*/  PRMT R58, R50, 0x7770, RZ ;  /* 0x00007770323a7816 */ /* 0x004fd600000000ff */
[----:B------:R0:W-:Y:S01]  /*bbfa0*/  @P6 STG.E.U8 desc[UR24][R14.64], R58 ;  /* 0x0000003a0e006986 */ /* 0x0001e2000c101118 */
[----:B------:R-:W-:Y:S02]  /*bbfb0*/  LOP3.LUT P6, RZ, R56, 0x400, RZ, 0xc0, !PT ;  /* 0x0000040038ff7812 */ /* 0x000fe400078cc0ff */
[C---:B------:R-:W-:Y:S02]  /*bbfc0*/  LOP3.LUT P5, RZ, R43.reuse, 0x2000000, RZ, 0xc0, !PT ;  /* 0x020000002bff7812 */ /* 0x040fe400078ac0ff */
[----:B------:R-:W-:Y:S02]  /*bbfd0*/  LOP3.LUT P4, RZ, R43, 0x10000000, RZ, 0xc0, !PT ;  /* 0x100000002bff7812 */ /* 0x000fe4000788c0ff */
[----:B0-----:R-:W-:-:S07]  /*bbfe0*/  PRMT R58, R50, 0x7771, RZ ;  /* 0x00007771323a7816 */ /* 0x001fce00000000ff */
[----:B---3--:R0:W-:Y:S01]  /*bbff0*/  @P6 STG.E.U8 desc[UR24][R12.64], R58 ;  /* 0x0000003a0c006986 */ /* 0x0081e2000c101118 */
[C---:B------:R-:W-:Y:S02]  /*bc000*/  LOP3.LUT P3, RZ, R43.reuse, 0x20000000, RZ, 0xc0, !PT ;  /* 0x200000002bff7812 */ /* 0x040fe4000786c0ff */
[----:B------:R-:W-:Y:S02]  /*bc010*/  LOP3.LUT P2, RZ, R43, 0x80000000, RZ, 0xc0, !PT ;  /* 0x800000002bff7812 */ /* 0x000fe4000784c0ff */
[----:B0-----:R-:W-:-:S05]  /*bc020*/  PRMT R58, R50, 0x7772, RZ ;  /* 0x00007772323a7816 */ /* 0x001fca00000000ff */
[----:B------:R0:W-:Y:S01]  /*bc030*/  @P5 STG.E.U8 desc[UR24][R10.64], R58 ;  /* 0x0000003a0a005986 */ /* 0x0001e2000c101118 */
[----:B------:R-:W-:Y:S02]  /*bc040*/  LOP3.LUT P1, RZ, R42, 0x2, RZ, 0xc0, !PT ;  /* 0x000000022aff7812 */ /* 0x000fe4000782c0ff */
[----:B0-----:R-:W-:-:S05]  /*bc050*/  PRMT R58, R50, 0x7773, RZ ;  /* 0x00007773323a7816 */ /* 0x001fca00000000ff */
[----:B------:R0:W-:Y:S01]  /*bc060*/  @P4 STG.E.U8 desc[UR24][R8.64], R58 ;  /* 0x0000003a08004986 */ /* 0x0001e2000c101118 */
[----:B------:R-:W-:Y:S02]  /*bc070*/  LOP3.LUT P0, RZ, R42, 0x8, RZ, 0xc0, !PT ;  /* 0x000000082aff7812 */ /* 0x000fe4000780c0ff */
[----:B0-----:R-:W-:-:S05]  /*bc080*/  PRMT R58, R41, 0x7770, RZ ;  /* 0x00007770293a7816 */ /* 0x001fca00000000ff */
[----:B------:R0:W-:Y:S02]  /*bc090*/  @P3 STG.E.U8 desc[UR24][R60.64], R58 ;  /* 0x0000003a3c003986 */ /* 0x0001e4000c101118 */
[----:B0-----:R-:W-:-:S05]  /*bc0a0*/  PRMT R58, R41, 0x7771, RZ ;  /* 0x00007771293a7816 */ /* 0x001fca00000000ff */
[----:B------:R0:W-:Y:S02]  /*bc0b0*/  @P2 STG.E.U8 desc[UR24][R36.64], R58 ;  /* 0x0000003a24002986 */ /* 0x0001e4000c101118 */
[----:B0-----:R-:W-:-:S05]  /*bc0c0*/  PRMT R58, R41, 0x7772, RZ ;  /* 0x00007772293a7816 */ /* 0x001fca00000000ff */
[----:B------:R0:W-:Y:S02]  /*bc0d0*/  @P1 STG.E.U8 desc[UR24][R46.64], R58 ;  /* 0x0000003a2e001986 */ /* 0x0001e4000c101118 */
[----:B0-----:R-:W-:Y:S02]  /*bc0e0*/  PRMT R58, R41, 0x7773, RZ ;  /* 0x00007773293a7816 */ /* 0x001fe400000000ff */
[----:B------:R-:W2:Y:S04]  /*bc0f0*/  LDL.LU R41, [R1+0x30e4] ;  /* 0x0030e40001297983 */ /* 0x000ea80000300800 */
[----:B----4-:R0:W-:Y:S04]  /*bc100*/  @P0 STG.E.U8 desc[UR24][R48.64], R58 ;  /* 0x0000003a30000986 */ /* 0x0101e8000c101118 */
[----:B0-----:R-:W3:Y:S04]  /*bc110*/  LDL.LU.64 R48, [R1+0x29d0] ;  /* 0x0029d00001307983 */ /* 0x001ee80000300a00 */
[----:B------:R-:W4:Y:S04]  /*bc120*/  LDL.LU.64 R10, [R1+0x29c8] ;  /* 0x0029c800010a7983 */ /* 0x000f280000300a00 */
[----:B------:R-:W2:Y:S04]  /*bc130*/  LDL.LU.64 R8, [R1+0x29c0] ;  /* 0x0029c00001087983 */ /* 0x000ea80000300a00 */
[----:B------:R-:W3:Y:S04]  /*bc140*/  LDL.LU R50, [R1+0x290] ;  /* 0x0002900001327983 */ /* 0x000ee80000300800 */
[----:B------:R-:W2:Y:S04]  /*bc150*/  LDL.LU.64 R60, [R1+0x29b8] ;  /* 0x0029b800013c7983 */ /* 0x000ea80000300a00 */
[----:B------:R-:W2:Y:S04]  /*bc160*/  LDL.LU.64 R36, [R1+0x29b0] ;  /* 0x0029b00001247983 */ /* 0x000ea80000300a00 */
[----:B------:R-:W2:Y:S04]  /*bc170*/  LDL.LU.64 R46, [R1+0x29a8] ;  /* 0x0029a800012e7983 */ /* 0x000ea80000300a00 */
[----:B------:R-:W2:Y:S01]  /*bc180*/  LDL.LU R59, [R1+0x294] ;  /* 0x00029400013b7983 */ /* 0x000ea20000300800 */
[----:B------:R-:W-:-:S02]  /*bc190*/  LOP3.LUT P3, RZ, R42, 0x20, RZ, 0xc0, !PT ;  /* 0x000000202aff7812 */ /* 0x000fc4000786c0ff */
        /* <DEDUP_REMOVED lines=16> */
[----:B---3--:R-:W-:-:S05]  /*bc2a0*/  PRMT R58, R50, 0x7770, RZ ;  /* 0x00007770323a7816 */ /* 0x008fca00000000ff */
[----:B------:R0:W-:Y:S04]  /*bc2b0*/  @P3 STG.E.U8 desc[UR24][R48.64], R58 ;  /* 0x0000003a30003986 */ /* 0x0001e8000c101118 */
[----:B0-----:R-:W3:Y:S04]  /*bc2c0*/  LDL.LU.64 R48, [R1+0x29a0] ;  /* 0x0029a00001307983 */ /* 0x001ee80000300a00 */
[----:B------:R-:W3:Y:S04]  /*bc2d0*/  LDL.LU R7, [R1+0x298] ;  /* 0x0002980001077983 */ /* 0x000ee80000300800 */
[----:B------:R-:W3:Y:S04]  /*bc2e0*/  LDL.LU.64 R22, [R1+0x2998] ;  /* 0x0029980001167983 */ /* 0x000ee80000300a00 */
[----:B------:R-:W3:Y:S04]  /*bc2f0*/  LDL.LU.64 R20, [R1+0x2990] ;  /* 0x0029900001147983 */ /* 0x000ee80000300a00 */
[----:B------:R-:W3:Y:S01]  /*bc300*/  LDL.LU.64 R18, [R1+0x2988] ;  /* 0x0029880001127983 */ /* 0x000ee20000300a00 */
[----:B------:R-:W-:-:S03]  /*bc310*/  LOP3.LUT R56, R56, 0xffffff7f, RZ, 0xc0, !PT ;  /* 0xffffff7f38387812 */ /* 0x000fc600078ec0ff */
[----:B------:R-:W3:Y:S01]  /*bc320*/  LDL.LU.64 R16, [R1+0x2980] ;  /* 0x0029800001107983 */ /* 0x000ee20000300a00 */
[C---:B------:R-:W-:Y:S02]  /*bc330*/  LOP3.LUT P2, RZ, R42.reuse, 0x80, RZ, 0xc0, !PT ;  /* 0x000000802aff7812 */ /* 0x040fe4000784c0ff */
[----:B------:R-:W-:Y:S02]  /*bc340*/  LOP3.LUT P1, RZ, R42, 0x200, RZ, 0xc0, !PT ;  /* 0x000002002aff7812 */ /* 0x000fe4000782c0ff */
[----:B------:R-:W-:Y:S02]  /*bc350*/  @P6 LOP3.LUT R56, R56, 0x80, RZ, 0xfc, !PT ;  /* 0x0000008038386812 */ /* 0x000fe400078efcff */
[----:B------:R-:W-:Y:S02]  /*bc360*/  LOP3.LUT P6, RZ, R42, 0x8000, RZ, 0xc0, !PT ;  /* 0x000080002aff7812 */ /* 0x000fe400078cc0ff */
[----:B------:R-:W-:Y:S01]  /*bc370*/  PRMT R58, R50, 0x7771, RZ ;  /* 0x00007771323a7816 */ /* 0x000fe200000000ff */
[----:B------:R-:W3:Y:S01]  /*bc380*/  LDL.LU.64 R14, [R1+0x2978] ;  /* 0x00297800010e7983 */ /* 0x000ee20000300a00 */
[----:B------:R-:W-:-:S02]  /*bc390*/  LOP3.LUT R56, R56, 0xfffffeff, RZ, 0xc0, !PT ;  /* 0xfffffeff38387812 */ /* 0x000fc400078ec0ff */
[----:B------:R-:W-:Y:S01]  /*bc3a0*/  LOP3.LUT P0, RZ, R42, 0x800, RZ, 0xc0, !PT ;  /* 0x000008002aff7812 */ /* 0x000fe2000780c0ff */
[----:B------:R-:W3:Y:S06]  /*bc3b0*/  LDL.LU.64 R12, [R1+0x2970] ;  /* 0x00297000010c7983 */ /* 0x000eec0000300a00 */
[----:B------:R-:W-:Y:S02]  /*bc3c0*/  @P6 LOP3.LUT R56, R56, 0x100, RZ, 0xfc, !PT ;  /* 0x0000010038386812 */ /* 0x000fe400078efcff */
[----:B------:R-:W-:Y:S01]  /*bc3d0*/  LOP3.LUT P6, RZ, R42, 0x4000, RZ, 0xc0, !PT ;  /* 0x000040002aff7812 */ /* 0x000fe200078cc0ff */
[----:B----4-:R0:W-:Y:S01]  /*bc3e0*/  @P2 STG.E.U8 desc[UR24][R10.64], R58 ;  /* 0x0000003a0a002986 */ /* 0x0101e2000c101118 */
[----:B------:R-:W-:-:S02]  /*bc3f0*/  LOP3.LUT R56, R56, 0xfffffdff, RZ, 0xc0, !PT ;  /* 0xfffffdff38387812 */ /* 0x000fc400078ec0ff */
[----:B0-----:R-:W-:-:S09]  /*bc400*/  PRMT R58, R50, 0x7772, RZ ;  /* 0x00007772323a7816 */ /* 0x001fd200000000ff */
[----:B------:R-:W-:Y:S02]  /*bc410*/  @P6 LOP3.LUT R56, R56, 0x200, RZ, 0xfc, !PT ;  /* 0x0000020038386812 */ /* 0x000fe400078efcff */
[----:B------:R-:W-:Y:S01]  /*bc420*/  LOP3.LUT P6, RZ, R42, 0x1000, RZ, 0xc0, !PT ;  /* 0x000010002aff7812 */ /* 0x000fe200078cc0ff */
[----:B------:R-:W4:Y:S04]  /*bc430*/  LDL.LU.64 R10, [R1+0x2968] ;  /* 0x00296800010a7983 */ /* 0x000f280000300a00 */
[----:B--2---:R0:W-:Y:S02]  /*bc440*/  @P1 STG.E.U8 desc[UR24][R8.64], R58 ;  /* 0x0000003a08001986 */ /* 0x0041e4000c101118 */
[----:B0-----:R-:W-:Y:S02]  /*bc450*/  PRMT R58, R50, 0x7773, RZ ;  /* 0x00007773323a7816 */ /* 0x001fe400000000ff */
[----:B------:R-:W2:Y:S04]  /*bc460*/  LDL.LU.64 R8, [R1+0x2960] ;  /* 0x0029600001087983 */ /* 0x000ea80000300a00 */
[----:B------:R0:W-:Y:S02]  /*bc470*/  @P0 STG.E.U8 desc[UR24][R60.64], R58 ;  /* 0x0000003a3c000986 */ /* 0x0001e4000c101118 */
[----:B0-----:R-:W-:-:S02]  /*bc480*/  PRMT R58, R59, 0x7770, RZ ;  /* 0x000077703b3a7816 */ /* 0x001fc400000000ff */
[----:B------:R-:W2:Y:S04]  /*bc490*/  LDL.LU.64 R60, [R1+0x2958] ;  /* 0x00295800013c7983 */ /* 0x000ea80000300a00 */
[----:B------:R-:W2:Y:S04]  /*bc4a0*/  LDL.LU R50, [R1+0x280] ;  /* 0x0002800001327983 */ /* 0x000ea80000300800 */
[----:B------:R0:W-:Y:S01]  /*bc4b0*/  @P6 STG.E.U8 desc[UR24][R36.64], R58 ;  /* 0x0000003a24006986 */ /* 0x0001e2000c101118 */
[C---:B------:R-:W-:Y:S02]  /*bc4c0*/  LOP3.LUT P6, RZ, R56.reuse, 0x200, RZ, 0xc0, !PT ;  /* 0x0000020038ff7812 */ /* 0x040fe400078cc0ff */
[----:B0-----:R-:W-:Y:S01]  /*bc4d0*/  PRMT R58, R59, 0x7771, RZ ;  /* 0x000077713b3a7816 */ /* 0x001fe200000000ff */
[----:B------:R-:W2:Y:S10]  /*bc4e0*/  LDL.LU.64 R36, [R1+0x2950] ;  /* 0x0029500001247983 */ /* 0x000eb40000300a00 */
[----:B------:R0:W-:Y:S01]  /*bc4f0*/  @P6 STG.E.U8 desc[UR24][R46.64], R58 ;  /* 0x0000003a2e006986 */ /* 0x0001e2000c101118 */
[----:B------:R-:W-:-:S03]  /*bc500*/  LOP3.LUT P6, RZ, R56, 0x100, RZ, 0xc0, !PT ;  /* 0x0000010038ff7812 */ /* 0x000fc600078cc0ff */
[----:B0-----:R-:W2:Y:S01]  /*bc510*/  LDL.LU.64 R46, [R1+0x2948] ;  /* 0x00294800012e7983 */ /* 0x001ea20000300a00 */
[----:B------:R-:W-:-:S09]  /*bc520*/  PRMT R58, R59, 0x7772, RZ ;  /* 0x000077723b3a7816 */ /* 0x000fd200000000ff */
[----:B---3--:R0:W-:Y:S04]  /*bc530*/  @P6 STG.E.U8 desc[UR24][R48.64], R58 ;  /* 0x0000003a30006986 */ /* 0x0081e8000c101118 */
[----:B0-----:R-:W3:Y:S01]  /*bc540*/  LDL.LU.64 R48, [R1+0x2940] ;  /* 0x0029400001307983 */ /* 0x001ee20000300a00 */
        /* <DEDUP_REMOVED lines=16> */
[C---:B------:R-:W-:Y:S02]  /*bc650*/  LOP3.LUT P5, RZ, R42.reuse, 0x20000000, RZ, 0xc0, !PT ;  /* 0x200000002aff7812 */ /* 0x040fe400078ac0ff */
[----:B------:R-:W-:Y:S02]  /*bc660*/  LOP3.LUT P4, RZ, R42, 0x80000000, RZ, 0xc0, !PT ;  /* 0x800000002aff7812 */ /* 0x000fe4000788c0ff */
[----:B0-----:R-:W-:-:S07]  /*bc670*/  PRMT R58, R40, 0x7770, RZ ;  /* 0x00007770283a7816 */ /* 0x001fce00000000ff */
[----:B------:R0:W-:Y:S01]  /*bc680*/  @P6 STG.E.U8 desc[UR24][R12.64], R58 ;  /* 0x0000003a0c006986 */ /* 0x0001e2000c101118 */
[C---:B------:R-:W-:Y:S02]  /*bc690*/  LOP3.LUT P3, RZ, R41.reuse, 0x2, RZ, 0xc0, !PT ;  /* 0x0000000229ff7812 */ /* 0x040fe4000786c0ff */
[----:B------:R-:W-:Y:S02]  /*bc6a0*/  LOP3.LUT P2, RZ, R41, 0x4, RZ, 0xc0, !PT ;  /* 0x0000000429ff7812 */ /* 0x000fe4000784c0ff */
[----:B0-----:R-:W-:-:S05]  /*bc6b0*/  PRMT R58, R40, 0x7771, RZ ;  /* 0x00007771283a7816 */ /* 0x001fca00000000ff */
[----:B----4-:R0:W-:Y:S01]  /*bc6c0*/  @P5 STG.E.U8 desc[UR24][R10.64], R58 ;  /* 0x0000003a0a005986 */ /* 0x0101e2000c101118 */
[----:B------:R-:W-:Y:S02]  /*bc6d0*/  LOP3.LUT P1, RZ, R41, 0x10, RZ, 0xc0, !PT ;  /* 0x0000001029ff7812 */ /* 0x000fe4000782c0ff */
[----:B0-----:R-:W-:-:S05]  /*bc6e0*/  PRMT R58, R40, 0x7772, RZ ;  /* 0x00007772283a7816 */ /* 0x001fca00000000ff */
[----:B--2---:R0:W-:Y:S01]  /*bc6f0*/  @P4 STG.E.U8 desc[UR24][R8.64], R58 ;  /* 0x0000003a08004986 */ /* 0x0041e2000c101118 */
[----:B------:R-:W-:Y:S02]  /*bc700*/  LOP3.LUT P0, RZ, R41, 0x20, RZ, 0xc0, !PT ;  /* 0x0000002029ff7812 */ /* 0x000fe4000780c0ff */
[----:B0-----:R-:W-:Y:S02]  /*bc710*/  PRMT R58, R40, 0x7773, RZ ;  /* 0x00007773283a7816 */ /* 0x001fe400000000ff */
[----:B------:R-:W2:Y:S04]  /*bc720*/  LDL.LU R40, [R1+0x30e0] ;  /* 0x0030e00001287983 */ /* 0x000ea80000300800 */
[----:B------:R0:W-:Y:S02]  /*bc730*/  @P3 STG.E.U8 desc[UR24][R60.64], R58 ;  /* 0x0000003a3c003986 */ /* 0x0001e4000c101118 */
[----:B0-----:R-:W-:-:S05]  /*bc740*/  PRMT R58, R50, 0x7770, RZ ;  /* 0x00007770323a7816 */ /* 0x001fca00000000ff */
[----:B------:R0:W-:Y:S02]  /*bc750*/  @P2 STG.E.U8 desc[UR24][R36.64], R58 ;  /* 0x0000003a24002986 */ /* 0x0001e4000c101118 */
[----:B0-----:R-:W-:-:S05]  /*bc760*/  PRMT R58, R50, 0x7771, RZ ;  /* 0x00007771323a7816 */ /* 0x001fca00000000ff */
[----:B------:R0:W-:Y:S02]  /*bc770*/  @P1 STG.E.U8 desc[UR24][R46.64], R58 ;  /* 0x0000003a2e001986 */ /* 0x0001e4000c101118 */
[----:B0-----:R-:W-:-:S05]  /*bc780*/  PRMT R58, R50, 0x7772, RZ ;  /* 0x00007772323a7816 */ /* 0x001fca00000000ff */
[----:B---3--:R0:W-:Y:S04]  /*bc790*/  @P0 STG.E.U8 desc[UR24][R48.64], R58 ;  /* 0x0000003a30000986 */ /* 0x0081e8000c101118 */
[----:B0-----:R-:W3:Y:S04]  /*bc7a0*/  LDL.LU.64 R48, [R1+0x2938] ;  /* 0x0029380001307983 */ /* 0x001ee80000300a00 */
[----:B------:R-:W4:Y:S04]  /*bc7b0*/  LDL.LU.64 R12, [R1+0x2930] ;  /* 0x00293000010c7983 */ /* 0x000f280000300a00 */
[----:B------:R-:W2:Y:S04]  /*bc7c0*/  LDL.LU.64 R10, [R1+0x2928] ;  /* 0x00292800010a7983 */ /* 0x000ea80000300a00 */
[----:B------:R-:W2:Y:S04]  /*bc7d0*/  LDL.LU.64 R8, [R1+0x2920] ;  /* 0x0029200001087983 */ /* 0x000ea80000300a00 */
[----:B------:R-:W4:Y:S04]  /*bc7e0*/  LDL.LU R61, [R1+0x284] ;  /* 0x00028400013d7983 */ /* 0x000f280000300800 */
[----:B------:R-:W2:Y:S04]  /*bc7f0*/  LDL.LU.64 R36, [R1+0x2918] ;  /* 0x0029180001247983 */ /* 0x000ea80000300a00 */
[----:B------:R-:W2:Y:S04]  /*bc800*/  LDL.LU.64 R46, [R1+0x2910] ;  /* 0x00291000012e7983 */ /* 0x000ea80000300a00 */
[----:B------:R-:W2:Y:S01]  /*bc810*/  LDL.LU R14, [R1+0x288] ;  /* 0x00028800010e7983 */ /* 0x000ea20000300800 */
        /* <DEDUP_REMOVED lines=20> */
[C---:B------:R-:W-:Y:S02]  /*bc960*/  LOP3.LUT P6, RZ, R41.reuse, 0x80000, RZ, 0xc0, !PT ;  /* 0x0008000029ff7812 */ /* 0x040fe400078cc0ff */
[----:B------:R-:W-:Y:S02]  /*bc970*/  LOP3.LUT R56, R56, 0xfffffffe, RZ, 0xc0, !PT ;  /* 0xfffffffe38387812 */ /* 0x000fe400078ec0ff */
[C---:B------:R-:W-:Y:S02]  /*bc980*/  LOP3.LUT P2, RZ, R41.reuse, 0x200, RZ, 0xc0, !PT ;  /* 0x0000020029ff7812 */ /* 0x040fe4000784c0ff */
[C---:B------:R-:W-:Y:S02]  /*bc990*/  LOP3.LUT P1, RZ, R41.reuse, 0x800, RZ, 0xc0, !PT ;  /* 0x0000080029ff7812 */ /* 0x040fe4000782c0ff */
[----:B------:R-:W-:-:S05]  /*bc9a0*/  LOP3.LUT P0, RZ, R41, 0x2000, RZ, 0xc0, !PT ;  /* 0x0000200029ff7812 */ /* 0x000fca000780c0ff */
[----:B------:R-:W-:Y:S02]  /*bc9b0*/  @P6 LOP3.LUT R56, R56, 0x1, RZ, 0xfc, !PT ;  /* 0x0000000138386812 */ /* 0x000fe400078efcff */
[----:B------:R-:W-:Y:S02]  /*bc9c0*/  LOP3.LUT P6, RZ, R41, 0x20000, RZ, 0xc0, !PT ;  /* 0x0002000029ff7812 */ /* 0x000fe400078cc0ff */
[----:B------:R-:W-:-:S11]  /*bc9d0*/  LOP3.LUT R56, R56, 0xfffffffd, RZ, 0xc0, !PT ;  /* 0xfffffffd38387812 */ /* 0x000fd600078ec0ff */
[----:B------:R-:W-:Y:S02]  /*bc9e0*/  @P6 LOP3.LUT R56, R56, 0x2, RZ, 0xfc, !PT ;  /* 0x0000000238386812 */ /* 0x000fe400078efcff */
[----:B------:R-:W-:Y:S01]  /*bc9f0*/  LOP3.LUT P6, RZ, R41, 0x8000, RZ, 0xc0, !PT ;  /* 0x0000800029ff7812 */ /* 0x000fe200078cc0ff */
[----:B---3--:R0:W-:Y:S04]  /*bca00*/  @P3 STG.E.U8 desc[UR24][R48.64], R58 ;  /* 0x0000003a30003986 */ /* 0x0081e8000c101118 */
[----:B0-----:R-:W3:Y:S01]  /*bca10*/  LDL.LU.64 R48, [R1+0x2908] ;  /* 0x0029080001307983 */ /* 0x001ee20000300a00 */
[----:B----4-:R-:W-:-:S03]  /*bca20*/  PRMT R58, R61, 0x7770, RZ ;  /* 0x000077703d3a7816 */ /* 0x010fc600000000ff */
[----:B------:R-:W4:Y:S04]  /*bca30*/  LDL.LU.64 R22, [R1+0x28f8] ;  /* 0x0028f80001167983 */ /* 0x000f280000300a00 */
[----:B------:R-:W4:Y:S04]  /*bca40*/  LDL.LU R15, [R1+0x28c] ;  /* 0x00028c00010f7983 */ /* 0x000f280000300800 */
[----:B------:R-:W4:Y:S04]  /*bca50*/  LDL.LU.64 R20, [R1+0x28f0] ;  /* 0x0028f00001147983 */ /* 0x000f280000300a00 */
[----:B------:R0:W-:Y:S04]  /*bca60*/  @P2 STG.E.U8 desc[UR24][R12.64], R58 ;  /* 0x0000003a0c002986 */ /* 0x0001e8000c101118 */
[----:B------:R-:W4:Y:S04]  /*bca70*/  LDL.LU.64 R18, [R1+0x28e8] ;  /* 0x0028e80001127983 */ /* 0x000f280000300a00 */
[----:B------:R-:W4:Y:S04]  /*bca80*/  LDL.LU.64 R16, [R1+0x28e0] ;  /* 0x0028e00001107983 */ /* 0x000f280000300a00 */
[----:B------:R-:W4:Y:S01]  /*bca90*/  LDL.LU R50, [R1+0x270] ;  /* 0x0002700001327983 */ /* 0x000f220000300800 */
[----:B0-----:R-:W-:-:S03]  /*bcaa0*/  PRMT R58, R61, 0x7771, RZ ;  /* 0x000077713d3a7816 */ /* 0x001fc600000000ff */
[----:B------:R-:W4:Y:S04]  /*bcab0*/  LDL.LU.64 R12, [R1+0x28d8] ;  /* 0x0028d800010c7983 */ /* 0x000f280000300a00 */
[----:B--2---:R0:W-:Y:S02]  /*bcac0*/  @P1 STG.E.U8 desc[UR24][R10.64], R58 ;  /* 0x0000003a0a001986 */ /* 0x0041e4000c101118 */
[C---:B0-----:R-:W-:Y:S02]  /*bcad0*/  PRMT R58, R61.reuse, 0x7772, RZ ;  /* 0x000077723d3a7816 */ /* 0x041fe400000000ff */
[----:B------:R-:W2:Y:S04]  /*bcae0*/  LDL.LU.64 R10, [R1+0x28d0] ;  /* 0x0028d000010a7983 */ /* 0x000ea80000300a00 */
[----:B------:R0:W-:Y:S02]  /*bcaf0*/  @P0 STG.E.U8 desc[UR24][R8.64], R58 ;  /* 0x0000003a08000986 */ /* 0x0001e4000c101118 */
[----:B0-----:R-:W-:-:S02]  /*bcb00*/  PRMT R58, R61, 0x7773, RZ ;  /* 0x000077733d3a7816 */ /* 0x001fc400000000ff */
[----:B------:R-:W2:Y:S04]  /*bcb10*/  LDL.LU.64 R8, [R1+0x28c8] ;  /* 0x0028c80001087983 */ /* 0x000ea80000300a00 */
[----:B------:R-:W2:Y:S04]  /*bcb20*/  LDL.LU.64 R60, [R1+0x28c0] ;  /* 0x0028c000013c7983 */ /* 0x000ea80000300a00 */
[----:B------:R-:W2:Y:S04]  /*bcb30*/  LDL.LU R7, [R1+0x274] ;  /* 0x0002740001077983 */ /* 0x000ea80000300800 */
[----:B------:R0:W-:Y:S01]  /*bcb40*/  @P6 STG.E.U8 desc[UR24][R36.64], R58 ;  /* 0x0000003a24006986 */ /* 0x0001e2000c101118 */
[----:B------:R-:W-:-:S02]  /*bcb50*/  LOP3.LUT P6, RZ, R56, 0x2, RZ, 0xc0, !PT ;  /* 0x0000000238ff7812 */ /* 0x000fc400078cc0ff */
[----:B0-----:R-:W-:-:S11]  /*bcb60*/  PRMT R58, R14, 0x7770, RZ ;  /* 0x000077700e3a7816 */ /* 0x001fd600000000ff */
[----:B------:R0:W-:Y:S04]  /*bcb70*/  @P6 STG.E.U8 desc[UR24][R46.64], R58 ;  /* 0x0000003a2e006986 */ /* 0x0001e8000c101118 */
[----:B0-----:R-:W4:Y:S01]  /*bcb80*/  LDL.LU.64 R58, [R1+0x2900] ;  /* 0x00290000013a7983 */ /* 0x001f220000300a00 */
[----:B------:R-:W-:-:S03]  /*bcb90*/  LOP3.LUT P6, RZ, R56, 0x1, RZ, 0xc0, !PT ;  /* 0x0000000138ff7812 */ /* 0x000fc600078cc0ff */
[----:B------:R-:W2:Y:S04]  /*bcba0*/  LDL.LU.64 R36, [R1+0x28b8] ;  /* 0x0028b80001247983 */ /* 0x000ea80000300a00 */
[----:B------:R-:W2:Y:S01]  /*bcbb0*/  LDL.LU.64 R46, [R1+0x28b0] ;  /* 0x0028b000012e7983 */ /* 0x000ea20000300a00 */
[----:B------:R-:W-:-:S05]  /*bcbc0*/  PRMT R56, R14, 0x7771, RZ ;  /* 0x000077710e387816 */ /* 0x000fca00000000ff */
[----:B---3--:R0:W-:Y:S04]  /*bcbd0*/  @P6 STG.E.U8 desc[UR24][R48.64], R56 ;  /* 0x0000003830006986 */ /* 0x0081e8000c101118 */
[----:B0-----:R-:W3:Y:S01]  /*bcbe0*/  LDL.LU.64 R48, [R1+0x28a8] ;  /* 0x0028a80001307983 */ /* 0x001ee20000300a00 */
[----:B------:R-:W-:Y:S02]  /*bcbf0*/  LOP3.LUT P6, RZ, R57, 0x80000000, RZ, 0xc0, !PT ;  /* 0x8000000039ff7812 */ /* 0x000fe400078cc0ff */
[----:B------:R-:W-:Y:S02]  /*bcc00*/  PRMT R56, R14, 0x7772, RZ ;  /* 0x000077720e387816 */ /* 0x000fe400000000ff */
[----:B------:R-:W-:Y:S02]  /*bcc10*/  LOP3.LUT P5, RZ, R41, 0x80000000, RZ, 0xc0, !PT ;  /* 0x8000000029ff7812 */ /* 0x000fe400078ac0ff */
[----:B------:R-:W-:-:S07]  /*bcc20*/  LOP3.LUT P4, RZ, R40, 0x2, RZ, 0xc0, !PT ;  /* 0x0000000228ff7812 */ /* 0x000fce000788c0ff */
        /* <DEDUP_REMOVED lines=14> */
[----:B------:R-:W-:Y:S02]  /*bcd10*/  LOP3.LUT P3, RZ, R40, 0x8, RZ, 0xc0, !PT ;  /* 0x0000000828ff7812 */ /* 0x000fe4000786c0ff */
[----:B0-----:R-:W-:-:S09]  /*bcd20*/  PRMT R56, R15, 0x7773, RZ ;  /* 0x000077730f387816 */ /* 0x001fd200000000ff */
[----:B------:R0:W-:Y:S01]  /*bcd30*/  @P6 STG.E.U8 desc[UR24][R12.64], R56 ;  /* 0x000000380c006986 */ /* 0x0001e2000c101118 */
[----:B------:R-:W-:Y:S02]  /*bcd40*/  LOP3.LUT P2, RZ, R40, 0x20, RZ, 0xc0, !PT ;  /* 0x0000002028ff7812 */ /* 0x000fe4000784c0ff */
[----:B0-----:R-:W-:-:S05]  /*bcd50*/  PRMT R56, R50, 0x7770, RZ ;  /* 0x0000777032387816 */ /* 0x001fca00000000ff */
[----:B--2---:R0:W-:Y:S01]  /*bcd60*/  @P5 STG.E.U8 desc[UR24][R10.64], R56 ;  /* 0x000000380a005986 */ /* 0x0041e2000c101118 */
        /* <DEDUP_REMOVED lines=10> */
[----:B0-----:R-:W-:-:S05]  /*bce10*/  PRMT R56, R7, 0x7771, RZ ;  /* 0x0000777107387816 */ /* 0x001fca00000000ff */
[----:B---3--:R0:W-:Y:S04]  /*bce20*/  @P0 STG.E.U8 desc[UR24][R48.64], R56 ;  /* 0x0000003830000986 */ /* 0x0081e8000c101118 */
[----:B0-----:R-:W2:Y:S04]  /*bce30*/  LDL.LU.64 R48, [R1+0x28a0] ;  /* 0x0028a00001307983 */ /* 0x001ea80000300a00 */
[----:B------:R-:W3:Y:S04]  /*bce40*/  LDL.LU.64 R10, [R1+0x2898] ;  /* 0x00289800010a7983 */ /* 0x000ee80000300a00 */
[----:B------:R-:W4:Y:S04]  /*bce50*/  LDL.LU.64 R8, [R1+0x2890] ;  /* 0x0028900001087983 */ /* 0x000f280000300a00 */
[----:B------:R-:W4:Y:S04]  /*bce60*/  LDL.LU.64 R60, [R1+0x2888] ;  /* 0x00288800013c7983 */ /* 0x000f280000300a00 */
[----:B------:R-:W4:Y:S04]  /*bce70*/  LDL.LU.64 R36, [R1+0x2880] ;  /* 0x0028800001247983 */ /* 0x000f280000300a00 */
[----:B------:R-:W4:Y:S01]  /*bce80*/  LDL.LU R50, [R1+0x278] ;  /* 0x0002780001327983 */ /* 0x000f220000300800 */
[----:B------:R-:W-:-:S03]  /*bce90*/  LOP3.LUT P3, RZ, R40, 0x100, RZ, 0xc0, !PT ;  /* 0x0000010028ff7812 */ /* 0x000fc6000786c0ff */
[----:B------:R-:W4:Y:S01]  /*bcea0*/  LDL.LU.64 R46, [R1+0x2878] ;  /* 0x00287800012e7983 */ /* 0x000f220000300a00 */
[----:B------:R-:W-:-:S03]  /*bceb0*/  PRMT R56, R7, 0x7772, RZ ;  /* 0x0000777207387816 */ /* 0x000fc600000000ff */
[----:B------:R-:W4:Y:S01]  /*bcec0*/  LDL.LU R21, [R1+0x27c] ;  /* 0x00027c0001157983 */ /* 0x000f220000300800 */
        /* <DEDUP_REMOVED lines=16> */
[----:B--2---:R0:W-:Y:S04]  /*bcfd0*/  @P3 STG.E.U8 desc[UR24][R48.64], R56 ;  /* 0x0000003830003986 */ /* 0x0041e8000c101118 */
[----:B0-----:R-:W2:Y:S04]  /*bcfe0*/  LDL.LU.64 R48, [R1+0x2870] ;  /* 0x0028700001307983 */ /* 0x001ea80000300a00 */
[----:B------:R-:W2:Y:S04]  /*bcff0*/  LDL.LU.64 R58, [R1+0x2868] ;  /* 0x00286800013a7983 */ /* 0x000ea80000300a00 */
[----:B------:R-:W2:Y:S01]  /*bd000*/  LDL.LU.64 R22, [R1+0x2860] ;  /* 0x0028600001167983 */ /* 0x000ea20000300a00 */
[----:B------:R-:W-:-:S03]  /*bd010*/  PRMT R56, R7, 0x7773, RZ ;  /* 0x0000777307387816 */ /* 0x000fc600000000ff */
[----:B------:R-:W2:Y:S04]  /*bd020*/  LDL.LU R7, [R1+0x260] ;  /* 0x0002600001077983 */ /* 0x000ea80000300800 */
[----:B------:R-:W2:Y:S01]  /*bd030*/  LDL.LU.64 R18, [R1+0x2858] ;  /* 0x0028580001127983 */ /* 0x000ea20000300a00 */
[----:B------:R-:W-:-:S03]  /*bd040*/  LOP3.LUT R57, R57, 0xff7fffff, RZ, 0xc0, !PT ;  /* 0xff7fffff39397812 */ /* 0x000fc600078ec0ff */
[----:B------:R-:W2:Y:S01]  /*bd050*/  LDL.LU.64 R16, [R1+0x2850] ;  /* 0x0028500001107983 */ /* 0x000ea20000300a00 */
[C---:B------:R-:W-:Y:S02]  /*bd060*/  LOP3.LUT P2, RZ, R40.reuse, 0x200, RZ, 0xc0, !PT ;  /* 0x0000020028ff7812 */ /* 0x040fe4000784c0ff */
[C---:B------:R-:W-:Y:S02]  /*bd070*/  LOP3.LUT P1, RZ, R40.reuse, 0x400, RZ, 0xc0, !PT ;  /* 0x0000040028ff7812 */ /* 0x040fe4000782c0ff */
[----:B------:R-:W-:Y:S02]  /*bd080*/  @P6 LOP3.LUT R57, R57, 0x800000, RZ, 0xfc, !PT ;  /* 0x0080000039396812 */ /* 0x000fe400078efcff */
[C---:B------:R-:W-:Y:S01]  /*bd090*/  LOP3.LUT P6, RZ, R40.reuse, 0x4000, RZ, 0xc0, !PT ;  /* 0x0000400028ff7812 */ /* 0x040fe200078cc0ff */
[----:B------:R-:W2:Y:S01]  /*bd0a0*/  LDL.LU.64 R14, [R1+0x2848] ;  /* 0x00284800010e7983 */ /* 0x000ea20000300a00 */
[----:B------:R-:W-:Y:S02]  /*bd0b0*/  LOP3.LUT P0, RZ, R40, 0x800, RZ, 0xc0, !PT ;  /* 0x0000080028ff7812 */ /* 0x000fe4000780c0ff */
[----:B------:R-:W-:Y:S01]  /*bd0c0*/  LOP3.LUT R57, R57, 0xfeffffff, RZ, 0xc0, !PT ;  /* 0xfeffffff39397812 */ /* 0x000fe200078ec0ff */
[----:B------:R-:W2:Y:S08]  /*bd0d0*/  LDL.LU.64 R12, [R1+0x2840] ;  /* 0x00284000010c7983 */ /* 0x000eb00000300a00 */
[----:B------:R-:W-:-:S02]  /*bd0e0*/  @P6 LOP3.LUT R57, R57, 0x1000000, RZ, 0xfc, !PT ;  /* 0x0100000039396812 */ /* 0x000fc400078efcff */
[----:B------:R-:W-:Y:S01]  /*bd0f0*/  LOP3.LUT P6, RZ, R40, 0x2000, RZ, 0xc0, !PT ;  /* 0x0000200028ff7812 */ /* 0x000fe200078cc0ff */
[----:B---3--:R4:W-:Y:S01]  /*bd100*/  @P2 STG.E.U8 desc[UR24][R10.64], R56 ;  /* 0x000000380a002986 */ /* 0x0089e2000c101118 */
[----:B------:R-:W-:Y:S02]  /*bd110*/  LOP3.LUT R57, R57, 0xfdffffff, RZ, 0xc0, !PT ;  /* 0xfdffffff39397812 */ /* 0x000fe400078ec0ff */
[----:B----4-:R-:W-:-:S09]  /*bd120*/  PRMT R56, R50, 0x7770, RZ ;  /* 0x0000777032387816 */ /* 0x010fd200000000ff */
[----:B------:R-:W-:Y:S02]  /*bd130*/  @P6 LOP3.LUT R57, R57, 0x2000000, RZ, 0xfc, !PT ;  /* 0x0200000039396812 */ /* 0x000fe400078efcff */
[----:B------:R-:W-:Y:S01]  /*bd140*/  LOP3.LUT P6, RZ, R40, 0x1000, RZ, 0xc0, !PT ;  /* 0x0000100028ff7812 */ /* 0x000fe200078cc0ff */
[----:B------:R-:W3:Y:S04]  /*bd150*/  LDL.LU.64 R10, [R1+0x2838] ;  /* 0x00283800010a7983 */ /* 0x000ee80000300a00 */
[----:B------:R0:W-:Y:S02]  /*bd160*/  @P1 STG.E.U8 desc[UR24][R8.64], R56 ;  /* 0x0000003808001986 */ /* 0x0001e4000c101118 */
[C---:B0-----:R-:W-:Y:S02]  /*bd170*/  PRMT R56, R50.reuse, 0x7771, RZ ;  /* 0x0000777132387816 */ /* 0x041fe400000000ff */
[----:B------:R-:W4:Y:S04]  /*bd180*/  LDL.LU.64 R8, [R1+0x2830] ;  /* 0x0028300001087983 */ /* 0x000f280000300a00 */
[----:B------:R0:W-:Y:S02]  /*bd190*/  @P0 STG.E.U8 desc[UR24][R60.64], R56 ;  /* 0x000000383c000986 */ /* 0x0001e4000c101118 */
[----:B0-----:R-:W-:-:S02]  /*bd1a0*/  PRMT R56, R50, 0x7772, RZ ;  /* 0x0000777232387816 */ /* 0x001fc400000000ff */
[----:B------:R-:W4:Y:S04]  /*bd1b0*/  LDL.LU.64 R60, [R1+0x2828] ;  /* 0x00282800013c7983 */ /* 0x000f280000300a00 */
[----:B------:R0:W-:Y:S01]  /*bd1c0*/  @P6 STG.E.U8 desc[UR24][R36.64], R56 ;  /* 0x0000003824006986 */ /* 0x0001e2000c101118 */
[C---:B------:R-:W-:Y:S02]  /*bd1d0*/  LOP3.LUT P6, RZ, R57.reuse, 0x2000000, RZ, 0xc0, !PT ;  /* 0x0200000039ff7812 */ /* 0x040fe400078cc0ff */
[----:B0-----:R-:W-:Y:S01]  /*bd1e0*/  PRMT R56, R50, 0x7773, RZ ;  /* 0x0000777332387816 */ /* 0x001fe200000000ff */
[----:B------:R-:W4:Y:S10]  /*bd1f0*/  LDL.LU.64 R36, [R1+0x2820] ;  /* 0x0028200001247983 */ /* 0x000f340000300a00 */
[----:B------:R0:W-:Y:S01]  /*bd200*/  @P6 STG.E.U8 desc[UR24][R46.64], R56 ;  /* 0x000000382e006986 */ /* 0x0001e2000c101118 */
[----:B------:R-:W-:-:S03]  /*bd210*/  LOP3.LUT P6, RZ, R57, 0x1000000, RZ, 0xc0, !PT ;  /* 0x0100000039ff7812 */ /* 0x000fc600078cc0ff */
[----:B0-----:R-:W4:Y:S01]  /*bd220*/  LDL.LU.64 R46, [R1+0x2818] ;  /* 0x00281800012e7983 */ /* 0x001f220000300a00 */
[----:B------:R-:W-:-:S03]  /*bd230*/  PRMT R56, R21, 0x7770, RZ ;  /* 0x0000777015387816 */ /* 0x000fc600000000ff */
[----:B------:R-:W4:Y:S06]  /*bd240*/  LDL.LU R50, [R1+0x268] ;  /* 0x0002680001327983 */ /* 0x000f2c0000300800 */
[----:B--2---:R0:W-:Y:S04]  /*bd250*/  @P6 STG.E.U8 desc[UR24][R48.64], R56 ;  /* 0x0000003830006986 */ /* 0x0041e8000c101118 */
[----:B0-----:R-:W2:Y:S01]  /*bd260*/  LDL.LU.64 R48, [R1+0x2810] ;  /* 0x0028100001307983 */ /* 0x001ea20000300a00 */
[----:B------:R-:W-:-:S02]  /*bd270*/  LOP3.LUT P6, RZ, R57, 0x800000, RZ, 0xc0, !PT ;  /* 0x0080000039ff7812 */ /* 0x000fc400078cc0ff */
        /* <DEDUP_REMOVED lines=22> */
[----:B---3--:R0:W-:Y:S01]  /*bd3e0*/  @P5 STG.E.U8 desc[UR24][R10.64], R56 ;  /* 0x000000380a005986 */ /* 0x0081e2000c101118 */
[----:B------:R-:W-:Y:S02]  /*bd3f0*/  LOP3.LUT P1, RZ, R40, 0x2000000, RZ, 0xc0, !PT ;  /* 0x0200000028ff7812 */ /* 0x000fe4000782c0ff */
[----:B0-----:R-:W-:-:S05]  /*bd400*/  PRMT R56, R54, 0x7770, RZ ;  /* 0x0000777036387816 */ /* 0x001fca00000000ff */
[----:B----4-:R0:W-:Y:S01]  /*bd410*/  @P4 STG.E.U8 desc[UR24][R8.64], R56 ;  /* 0x0000003808004986 */ /* 0x0101e2000c101118 */
[----:B------:R-:W-:Y:S02]  /*bd420*/  LOP3.LUT P0, RZ, R40, 0x4000000, RZ, 0xc0, !PT ;  /* 0x0400000028ff7812 */ /* 0x000fe4000780c0ff */
        /* <DEDUP_REMOVED lines=8> */
[----:B--2---:R0:W-:Y:S04]  /*bd4b0*/  @P0 STG.E.U8 desc[UR24][R48.64], R56 ;  /* 0x0000003830000986 */ /* 0x0041e8000c101118 */
[----:B0-----:R-:W2:Y:S04]  /*bd4c0*/  LDL.LU.64 R48, [R1+0x2808] ;  /* 0x0028080001307983 */ /* 0x001ea80000300a00 */
[----:B------:R-:W4:Y:S04]  /*bd4d0*/  LDL.LU.64 R10, [R1+0x2800] ;  /* 0x00280000010a7983 */ /* 0x000f280000300a00 */
[----:B------:R-:W4:Y:S04]  /*bd4e0*/  LDL.LU.64 R8, [R1+0x27f8] ;  /* 0x0027f80001087983 */ /* 0x000f280000300a00 */
[----:B------:R-:W4:Y:S04]  /*bd4f0*/  LDL.LU.64 R60, [R1+0x27f0] ;  /* 0x0027f000013c7983 */ /* 0x000f280000300a00 */
[----:B------:R-:W4:Y:S04]  /*bd500*/  LDL.LU.64 R36, [R1+0x27e8] ;  /* 0x0027e80001247983 */ /* 0x000f280000300a00 */
[----:B------:R-:W4:Y:S04]  /*bd510*/  LDL.LU.64 R46, [R1+0x27e0] ;  /* 0x0027e000012e7983 */ /* 0x000f280000300a00 */
[----:B------:R-:W4:Y:S01]  /*bd520*/  LDL.LU R59, [R1+0x26c] ;  /* 0x00026c00013b7983 */ /* 0x000f220000300800 */
[----:B------:R-:W-:-:S02]  /*bd530*/  LOP3.LUT P3, RZ, R40, 0x8000000, RZ, 0xc0, !PT ;  /* 0x0800000028ff7812 */ /* 0x000fc4000786c0ff */
[----:B------:R-:W-:Y:S02]  /*bd540*/  PRMT R56, R50, 0x7771, RZ ;  /* 0x0000777132387816 */ /* 0x000fe400000000ff */
[----:B------:R-:W-:Y:S02]  /*bd550*/  LOP3.LUT R57, R57, 0xfffffbff, RZ, 0xc0, !PT ;  /* 0xfffffbff39397812 */ /* 0x000fe400078ec0ff */
[C---:B------:R-:W-:Y:S02]  /*bd560*/  LOP3.LUT P2, RZ, R40.reuse, 0x10000000, RZ, 0xc0, !PT ;  /* 0x1000000028ff7812 */ /* 0x040fe4000784c0ff */
[C---:B------:R-:W-:Y:S02]  /*bd570*/  LOP3.LUT P1, RZ, R40.reuse, 0x20000000, RZ, 0xc0, !PT ;  /* 0x2000000028ff7812 */ /* 0x040fe4000782c0ff */
[----:B------:R-:W-:-:S03]  /*bd580*/  LOP3.LUT P0, RZ, R40, 0x40000000, RZ, 0xc0, !PT ;  /* 0x4000000028ff7812 */ /* 0x000fc6000780c0ff */
[----:B--2---:R0:W-:Y:S04]  /*bd590*/  @P3 STG.E.U8 desc[UR24][R48.64], R56 ;  /* 0x0000003830003986 */ /* 0x0041e8000c101118 */
[----:B0-----:R-:W2:Y:S01]  /*bd5a0*/  LDL.LU.64 R48, [R1+0x27d8] ;  /* 0x0027d80001307983 */ /* 0x001ea20000300a00 */
[----:B---3--:R-:W-:-:S03]  /*bd5b0*/  LOP3.LUT P6, RZ, R54, 0x80, RZ, 0xc0, !PT ;  /* 0x0000008036ff7812 */ /* 0x008fc600078cc0ff */
[----:B------:R-:W3:Y:S04]  /*bd5c0*/  LDL.LU R7, [R1+0x250] ;  /* 0x0002500001077983 */ /* 0x000ee80000300800 */
[----:B------:R-:W3:Y:S04]  /*bd5d0*/  LDL.LU.64 R22, [R1+0x27d0] ;  /* 0x0027d00001167983 */ /* 0x000ee80000300a00 */
[----:B------:R-:W3:Y:S04]  /*bd5e0*/  LDL.LU.64 R20, [R1+0x27c8] ;  /* 0x0027c80001147983 */ /* 0x000ee80000300a00 */
[----:B------:R-:W3:Y:S04]  /*bd5f0*/  LDL.LU.64 R18, [R1+0x27c0] ;  /* 0x0027c00001127983 */ /* 0x000ee80000300a00 */
[----:B------:R-:W3:Y:S01]  /*bd600*/  LDL.LU.64 R16, [R1+0x27b8] ;  /* 0x0027b80001107983 */ /* 0x000ee20000300a00 */
        /* <DEDUP_REMOVED lines=14> */
[----:B------:R-:W-:Y:S02]  /*bd6f0*/  LOP3.LUT R57, R57, 0xffff7fff, RZ, 0xc0, !PT ;  /* 0xffff7fff39397812 */ /* 0x000fe400078ec0ff */
[----:B------:R-:W-:-:S09]  /*bd700*/  PRMT R56, R50, 0x7772, RZ ;  /* 0x0000777232387816 */ /* 0x000fd200000000ff */
[----:B------:R-:W-:Y:S02]  /*bd710*/  @P6 LOP3.LUT R57, R57, 0x8000, RZ, 0xfc, !PT ;  /* 0x0000800039396812 */ /* 0x000fe400078efcff */
[----:B------:R-:W-:Y:S02]  /*bd720*/  LOP3.LUT P6, RZ, R54, 0x2, RZ, 0xc0, !PT ;  /* 0x0000000236ff7812 */ /* 0x000fe400078cc0ff */
[----:B------:R-:W-:Y:S01]  /*bd730*/  LOP3.LUT R57, R57, 0xfffeffff, RZ, 0xc0, !PT ;  /* 0xfffeffff39397812 */ /* 0x000fe200078ec0ff */
[----:B----4-:R0:W-:Y:S10]  /*bd740*/  @P2 STG.E.U8 desc[UR24][R10.64], R56 ;  /* 0x000000380a002986 */ /* 0x0101f4000c101118 */
[----:B------:R-:W-:-:S02]  /*bd750*/  @P6 LOP3.LUT R57, R57, 0x10000, RZ, 0xfc, !PT ;  /* 0x0001000039396812 */ /* 0x000fc400078efcff */
[----:B------:R-:W-:Y:S02]  /*bd760*/  LOP3.LUT P6, RZ, R54, 0x1, RZ, 0xc0, !PT ;  /* 0x0000000136ff7812 */ /* 0x000fe400078cc0ff */
[----:B0-----:R-:W-:Y:S02]  /*bd770*/  PRMT R56, R50, 0x7773, RZ ;  /* 0x0000777332387816 */ /* 0x001fe400000000ff */
[----:B------:R-:W4:Y:S04]  /*bd780*/  LDL.LU R50, [R1+0x254] ;  /* 0x0002540001327983 */ /* 0x000f280000300800 */
[----:B------:R-:W4:Y:S01]  /*bd790*/  LDL.LU.64 R14, [R1+0x27b0] ;  /* 0x0027b000010e7983 */ /* 0x000f220000300a00 */
[----:B------:R-:W-:-:S03]  /*bd7a0*/  LOP3.LUT R57, R57, 0xfffdffff, RZ, 0xc0, !PT ;  /* 0xfffdffff39397812 */ /* 0x000fc600078ec0ff */
[----:B------:R0:W-:Y:S04]  /*bd7b0*/  @P1 STG.E.U8 desc[UR24][R8.64], R56 ;  /* 0x0000003808001986 */ /* 0x0001e8000c101118 */
[----:B------:R-:W4:Y:S04]  /*bd7c0*/  LDL.LU.64 R12, [R1+0x27a8] ;  /* 0x0027a800010c7983 */ /* 0x000f280000300a00 */
[----:B------:R-:W4:Y:S01]  /*bd7d0*/  LDL.LU.64 R10, [R1+0x27a0] ;  /* 0x0027a000010a7983 */ /* 0x000f220000300a00 */
[----:B------:R-:W-:Y:S02]  /*bd7e0*/  @P6 LOP3.LUT R57, R57, 0x20000, RZ, 0xfc, !PT ;  /* 0x0002000039396812 */ /* 0x000fe400078efcff */
[----:B------:R-:W-:-:S02]  /*bd7f0*/  LOP3.LUT P6, RZ, R40, 0x80000000, RZ, 0xc0, !PT ;  /* 0x8000000028ff7812 */ /* 0x000fc400078cc0ff */
[C---:B0-----:R-:W-:Y:S01]  /*bd800*/  PRMT R56, R59.reuse, 0x7770, RZ ;  /* 0x000077703b387816 */ /* 0x041fe200000000ff */
[----:B------:R-:W4:Y:S04]  /*bd810*/  LDL.LU.64 R8, [R1+0x2798] ;  /* 0x0027980001087983 */ /* 0x000f280000300a00 */
[----:B------:R0:W-:Y:S02]  /*bd820*/  @P0 STG.E.U8 desc[UR24][R60.64], R56 ;  /* 0x000000383c000986 */ /* 0x0001e4000c101118 */
[----:B0-----:R-:W-:Y:S02]  /*bd830*/  PRMT R56, R59, 0x7771, RZ ;  /* 0x000077713b387816 */ /* 0x001fe400000000ff */
[----:B------:R-:W4:Y:S04]  /*bd840*/  LDL.LU.64 R60, [R1+0x2790] ;  /* 0x00279000013c7983 */ /* 0x000f280000300a00 */
[----:B------:R0:W-:Y:S01]  /*bd850*/  @P6 STG.E.U8 desc[UR24][R36.64], R56 ;  /* 0x0000003824006986 */ /* 0x0001e2000c101118 */
[----:B------:R-:W-:-:S02]  /*bd860*/  LOP3.LUT P6, RZ, R57, 0x20000, RZ, 0xc0, !PT ;  /* 0x0002000039ff7812 */ /* 0x000fc400078cc0ff */
[----:B0-----:R-:W-:Y:S01]  /*bd870*/  PRMT R56, R59, 0x7772, RZ ;  /* 0x000077723b387816 */ /* 0x001fe200000000ff */
[----:B------:R-:W4:Y:S10]  /*bd880*/  LDL.LU.64 R36, [R1+0x2788] ;  /* 0x0027880001247983 */ /* 0x000f340000300a00 */
[----:B------:R0:W-:Y:S01]  /*bd890*/  @P6 STG.E.U8 desc[UR24][R46.64], R56 ;  /* 0x000000382e006986 */ /* 0x0001e2000c101118 */
[----:B------:R-:W-:-:S03]  /*bd8a0*/  LOP3.LUT P6, RZ, R57, 0x10000, RZ, 0xc0, !PT ;  /* 0x0001000039ff7812 */ /* 0x000fc600078cc0ff */
[----:B0-----:R-:W4:Y:S01]  /*bd8b0*/  LDL.LU.64 R46, [R1+0x2780] ;  /* 0x00278000012e7983 */ /* 0x001f220000300a00 */
[----:B------:R-:W-:-:S09]  /*bd8c0*/  PRMT R56, R59, 0x7773, RZ ;  /* 0x000077733b387816 */ /* 0x000fd200000000ff */
[----:B--2---:R0:W-:Y:S04]  /*bd8d0*/  @P6 STG.E.U8 desc[UR24][R48.64], R56 ;  /* 0x0000003830006986 */ /* 0x0041e8000c101118 */
[----:B0-----:R-:W2:Y:S01]  /*bd8e0*/  LDL.LU.64 R48, [R1+0x2778] ;  /* 0x0027780001307983 */ /* 0x001ea20000300a00 */
[----:B------:R-:W-:Y:S02]  /*bd8f0*/  LOP3.LUT P6, RZ, R57, 0x8000, RZ, 0xc0, !PT ;  /* 0x0000800039ff7812 */ /* 0x000fe400078cc0ff */
[----:B---3--:R-:W-:-:S11]  /*bd900*/  PRMT R56, R7, 0x7770, RZ ;  /* 0x0000777007387816 */ /* 0x008fd600000000ff */
        /* <DEDUP_REMOVED lines=13> */
[----:B----4-:R-:W-:-:S07]  /*bd9e0*/  PRMT R56, R50, 0x7770, RZ ;  /* 0x0000777032387816 */ /* 0x010fce00000000ff */
[----:B------:R0:W-:Y:S01]  /*bd9f0*/  @P6 STG.E.U8 desc[UR24][R14.64], R56 ;  /* 0x000000380e006986 */ /* 0x0001e2000c101118 */
[----:B------:R-:W-:Y:S02]  /*bda00*/  LOP3.LUT P6, RZ, R57, 0x400, RZ, 0xc0, !PT ;  /* 0x0000040039ff7812 */ /* 0x000fe400078cc0ff */
[----:B------:R-:W-:Y:S02]  /*bda10*/  LOP3.LUT P3, RZ, R54, 0x400, RZ, 0xc0, !PT ;  /* 0x0000040036ff7812 */ /* 0x000fe4000786c0ff */
[----:B0-----:R-:W-:-:S09]  /*bda20*/  PRMT R56, R50, 0x7771, RZ ;  /* 0x0000777132387816 */ /* 0x001fd200000000ff */
[----:B------:R0:W-:Y:S01]  /*bda30*/  @P6 STG.E.U8 desc[UR24][R12.64], R56 ;  /* 0x000000380c006986 */ /* 0x0001e2000c101118 */
        /* <DEDUP_REMOVED lines=15> */
[----:B--2---:R0:W-:Y:S04]  /*bdb30*/  @P0 STG.E.U8 desc[UR24][R48.64], R56 ;  /* 0x0000003830000986 */ /* 0x0041e8000c101118 */
[----:B0-----:R-:W2:Y:S04]  /*bdb40*/  LDL.LU.64 R48, [R1+0x2770] ;  /* 0x0027700001307983 */ /* 0x001ea80000300a00 */
[----:B------:R-:W4:Y:S04]  /*bdb50*/  LDL.LU.64 R10, [R1+0x2768] ;  /* 0x00276800010a7983 */ /* 0x000f280000300a00 */
[----:B------:R-:W3:Y:S04]  /*bdb60*/  LDL.LU.64 R8, [R1+0x2760] ;  /* 0x0027600001087983 */ /* 0x000ee80000300a00 */
[----:B------:R-:W2:Y:S04]  /*bdb70*/  LDL.LU R50, [R1+0x25c] ;  /* 0x00025c0001327983 */ /* 0x000ea80000300800 */
[----:B------:R-:W3:Y:S04]  /*bdb80*/  LDL.LU.64 R60, [R1+0x2758] ;  /* 0x00275800013c7983 */ /* 0x000ee80000300a00 */
[----:B------:R-:W3:Y:S04]  /*bdb90*/  LDL.LU.64 R36, [R1+0x2750] ;  /* 0x0027500001247983 */ /* 0x000ee80000300a00 */
[----:B------:R-:W3:Y:S04]  /*bdba0*/  LDL.LU.64 R46, [R1+0x2748] ;  /* 0x00274800012e7983 */ /* 0x000ee80000300a00 */
[----:B------:R-:W3:Y:S01]  /*bdbb0*/  LDL.LU R16, [R1+0x240] ;  /* 0x0002400001107983 */ /* 0x000ee20000300800 */
        /* <DEDUP_REMOVED lines=20> */
[C---:B------:R-:W-:Y:S02]  /*bdd00*/  LOP3.LUT P2, RZ, R54.reuse, 0x8000, RZ, 0xc0, !PT ;  /* 0x0000800036ff7812 */ /* 0x040fe4000784c0ff */
[----:B------:R-:W-:Y:S02]  /*bdd10*/  LOP3.LUT R57, R57, 0xfffffeff, RZ, 0xc0, !PT ;  /* 0xfffffeff39397812 */ /* 0x000fe400078ec0ff */
[----:B------:R-:W-:-:S07]  /*bdd20*/  LOP3.LUT P1, RZ, R54, 0x10000, RZ, 0xc0, !PT ;  /* 0x0001000036ff7812 */ /* 0x000fce000782c0ff */
[----:B------:R-:W-:Y:S02]  /*bdd30*/  @P6 LOP3.LUT R57, R57, 0x100, RZ, 0xfc, !PT ;  /* 0x0000010039396812 */ /* 0x000fe400078efcff */
[C---:B------:R-:W-:Y:S02]  /*bdd40*/  LOP3.LUT P6, RZ, R54.reuse, 0x80000, RZ, 0xc0, !PT ;  /* 0x0008000036ff7812 */ /* 0x040fe400078cc0ff */
[----:B------:R-:W-:Y:S02]  /*bdd50*/  LOP3.LUT P0, RZ, R54, 0x20000, RZ, 0xc0, !PT ;  /* 0x0002000036ff7812 */ /* 0x000fe4000780c0ff */
[----:B------:R-:W-:Y:S02]  /*bdd60*/  LOP3.LUT R57, R57, 0xfffffdff, RZ, 0xc0, !PT ;  /* 0xfffffdff39397812 */ /* 0x000fe400078ec0ff */
[----:B--2---:R-:W-:-:S05]  /*bdd70*/  PRMT R56, R50, 0x7770, RZ ;  /* 0x0000777032387816 */ /* 0x004fca00000000ff */
[----:B------:R0:W-:Y:S04]  /*bdd80*/  @P3 STG.E.U8 desc[UR24][R48.64], R56 ;  /* 0x0000003830003986 */ /* 0x0001e8000c101118 */
[----:B0-----:R-:W2:Y:S04]  /*bdd90*/  LDL.LU.64 R48, [R1+0x2740] ;  /* 0x0027400001307983 */ /* 0x001ea80000300a00 */
[----:B------:R-:W2:Y:S04]  /*bdda0*/  LDL.LU.64 R58, [R1+0x2738] ;  /* 0x00273800013a7983 */ /* 0x000ea80000300a00 */
[----:B------:R-:W2:Y:S04]  /*bddb0*/  LDL.LU.64 R22, [R1+0x2730] ;  /* 0x0027300001167983 */ /* 0x000ea80000300a00 */
[----:B------:R-:W2:Y:S04]  /*bddc0*/  LDL.LU R17, [R1+0x244] ;  /* 0x0002440001117983 */ /* 0x000ea80000300800 */
[----:B------:R-:W2:Y:S04]  /*bddd0*/  LDL.LU.64 R20, [R1+0x2728] ;  /* 0x0027280001147983 */ /* 0x000ea80000300a00 */
[----:B------:R-:W2:Y:S04]  /*bdde0*/  LDL.LU.64 R18, [R1+0x2720] ;  /* 0x0027200001127983 */ /* 0x000ea80000300a00 */
[----:B------:R-:W2:Y:S01]  /*bddf0*/  LDL.LU.64 R14, [R1+0x2718] ;  /* 0x00271800010e7983 */ /* 0x000ea20000300a00 */
[----:B------:R-:W-:-:S03]  /*bde00*/  PRMT R56, R50, 0x7771, RZ ;  /* 0x0000777132387816 */ /* 0x000fc600000000ff */
[----:B------:R-:W2:Y:S04]  /*bde10*/  LDL.LU R7, [R1+0x248] ;  /* 0x0002480001077983 */ /* 0x000ea80000300800 */
[----:B------:R-:W2:Y:S04]  /*bde20*/  LDL.LU.64 R12, [R1+0x2710] ;  /* 0x00271000010c7983 */ /* 0x000ea80000300a00 */
[----:B----4-:R0:W-:Y:S01]  /*bde30*/  @P2 STG.E.U8 desc[UR24][R10.64], R56 ;  /* 0x000000380a002986 */ /* 0x0101e2000c101118 */
[----:B------:R-:W-:Y:S02]  /*bde40*/  @P6 LOP3.LUT R57, R57, 0x200, RZ, 0xfc, !PT ;  /* 0x0000020039396812 */ /* 0x000fe400078efcff */
[----:B------:R-:W-:-:S02]  /*bde50*/  LOP3.LUT P6, RZ, R54, 0x40000, RZ, 0xc0, !PT ;  /* 0x0004000036ff7812 */ /* 0x000fc400078cc0ff */
[C---:B0-----:R-:W-:Y:S01]  /*bde60*/  PRMT R56, R50.reuse, 0x7772, RZ ;  /* 0x0000777232387816 */ /* 0x041fe200000000ff */
[----:B------:R-:W4:Y:S04]  /*bde70*/  LDL.LU.64 R10, [R1+0x2708] ;  /* 0x00270800010a7983 */ /* 0x000f280000300a00 */
[----:B---3--:R0:W-:Y:S02]  /*bde80*/  @P1 STG.E.U8 desc[UR24][R8.64], R56 ;  /* 0x0000003808001986 */ /* 0x0081e4000c101118 */
[----:B0-----:R-:W-:Y:S02]  /*bde90*/  PRMT R56, R50, 0x7773, RZ ;  /* 0x0000777332387816 */ /* 0x001fe400000000ff */
[----:B------:R-:W3:Y:S04]  /*bdea0*/  LDL.LU.64 R8, [R1+0x2700] ;  /* 0x0027000001087983 */ /* 0x000ee80000300a00 */
[----:B------:R0:W-:Y:S02]  /*bdeb0*/  @P0 STG.E.U8 desc[UR24][R60.64], R56 ;  /* 0x000000383c000986 */ /* 0x0001e4000c101118 */
[----:B0-----:R-:W-:-:S02]  /*bdec0*/  PRMT R56, R16, 0x7770, RZ ;  /* 0x0000777010387816 */ /* 0x001fc400000000ff */
[----:B------:R-:W3:Y:S04]  /*bded0*/  LDL.LU.64 R60, [R1+0x26f8] ;  /* 0x0026f800013c7983 */ /* 0x000ee80000300a00 */
[----:B------:R-:W3:Y:S04]  /*bdee0*/  LDL.LU R50, [R1+0x24c] ;  /* 0x00024c0001327983 */ /* 0x000ee80000300800 */
        /* <DEDUP_REMOVED lines=11> */
[----:B------:R-:W-:-:S03]  /*bdfa0*/  LOP3.LUT P2, RZ, R54, 0x40000000, RZ, 0xc0, !PT ;  /* 0x4000000036ff7812 */ /* 0x000fc6000784c0ff */
[----:B--2---:R0:W-:Y:S04]  /*bdfb0*/  @P6 STG.E.U8 desc[UR24][R48.64], R56 ;  /* 0x0000003830006986 */ /* 0x0041e8000c101118 */
[----:B0-----:R-:W2:Y:S01]  /*bdfc0*/  LDL.LU.64 R48, [R1+0x26e0] ;  /* 0x0026e00001307983 */ /* 0x001ea20000300a00 */
        /* <DEDUP_REMOVED lines=19> */
[----:B----4-:R0:W-:Y:S01]  /*be100*/  @P5 STG.E.U8 desc[UR24][R10.64], R56 ;  /* 0x000000380a005986 */ /* 0x0101e2000c101118 */
[----:B------:R-:W-:Y:S02]  /*be110*/  LOP3.LUT P1, RZ, R54, 0x80000000, RZ, 0xc0, !PT ;  /* 0x8000000036ff7812 */ /* 0x000fe4000782c0ff */
[----:B0-----:R-:W-:-:S05]  /*be120*/  PRMT R56, R7, 0x7772, RZ ;  /* 0x0000777207387816 */ /* 0x001fca00000000ff */
[----:B---3--:R0:W-:Y:S02]  /*be130*/  @P4 STG.E.U8 desc[UR24][R8.64], R56 ;  /* 0x0000003808004986 */ /* 0x0081e4000c101118 */
[----:B0-----:R-:W-:-:S05]  /*be140*/  PRMT R56, R7, 0x7773, RZ ;  /* 0x0000777307387816 */ /* 0x001fca00000000ff */
[----:B------:R0:W-:Y:S02]  /*be150*/  @P3 STG.E.U8 desc[UR24][R60.64], R56 ;  /* 0x000000383c003986 */ /* 0x0001e4000c101118 */
[----:B0-----:R-:W-:-:S05]  /*be160*/  PRMT R56, R50, 0x7770, RZ ;  /* 0x0000777032387816 */ /* 0x001fca00000000ff */
[----:B------:R0:W-:Y:S02]  /*be170*/  @P2 STG.E.U8 desc[UR24][R36.64], R56 ;  /* 0x0000003824002986 */ /* 0x0001e4000c101118 */
[----:B0-----:R-:W-:-:S05]  /*be180*/  PRMT R56, R50, 0x7771, RZ ;  /* 0x0000777132387816 */ /* 0x001fca00000000ff */
[----:B------:R0:W-:Y:S04]  /*be190*/  @P1 STG.E.U8 desc[UR24][R46.64], R56 ;  /* 0x000000382e001986 */ /* 0x0001e8000c101118 */
[----:B0-----:R-:W3:Y:S01]  /*be1a0*/  LDL.LU.64 R46, [R1+0x26d8] ;  /* 0x0026d800012e7983 */ /* 0x001ee20000300a00 */
[----:B------:R-:W-:Y:S02]  /*be1b0*/  LOP3.LUT P0, RZ, R53, 0x1, RZ, 0xc0, !PT ;  /* 0x0000000135ff7812 */ /* 0x000fe4000780c0ff */
[----:B------:R-:W-:-:S11]  /*be1c0*/  PRMT R56, R50, 0x7772, RZ ;  /* 0x0000777232387816 */ /* 0x000fd600000000ff */
[----:B--2---:R0:W-:Y:S04]  /*be1d0*/  @P0 STG.E.U8 desc[UR24][R48.64], R56 ;  /* 0x0000003830000986 */ /* 0x0041e8000c101118 */
[----:B0-----:R-:W2:Y:S04]  /*be1e0*/  LDL.LU.64 R48, [R1+0x26d0] ;  /* 0x0026d00001307983 */ /* 0x001ea80000300a00 */
[----:B------:R-:W4:Y:S04]  /*be1f0*/  LDL.LU.64 R12, [R1+0x26c8] ;  /* 0x0026c800010c7983 */ /* 0x000f280000300a00 */
[----:B------:R-:W4:Y:S04]  /*be200*/  LDL.LU.64 R10, [R1+0x26c0] ;  /* 0x0026c000010a7983 */ /* 0x000f280000300a00 */
[----:B------:R-:W2:Y:S04]  /*be210*/  LDL.LU R9, [R1+0x230] ;  /* 0x0002300001097983 */ /* 0x000ea80000300800 */
[----:B------:R-:W4:Y:S04]  /*be220*/  LDL.LU.64 R60, [R1+0x26b8] ;  /* 0x0026b800013c7983 */ /* 0x000f280000300a00 */
[----:B------:R-:W4:Y:S04]  /*be230*/  LDL.LU.64 R36, [R1+0x26b0] ;  /* 0x0026b00001247983 */ /* 0x000f280000300a00 */
[----:B------:R-:W4:Y:S01]  /*be240*/  LDL.LU R7, [R1+0x234] ;  /* 0x0002340001077983 */ /* 0x000f220000300800 */
[----:B------:R-:W-:-:S02]  /*be250*/  LOP3.LUT P3, RZ, R53, 0x2, RZ, 0xc0, !PT ;  /* 0x0000000235ff7812 */ /* 0x000fc4000786c0ff */
[----:B------:R-:W-:Y:S02]  /*be260*/  PRMT R56, R50, 0x7773, RZ ;  /* 0x0000777332387816 */ /* 0x000fe400000000ff */
[C---:B------:R-:W-:Y:S02]  /*be270*/  LOP3.LUT P2, RZ, R53.reuse, 0x4, RZ, 0xc0, !PT ;  /* 0x0000000435ff7812 */ /* 0x040fe4000784c0ff */
[C---:B------:R-:W-:Y:S02]  /*be280*/  LOP3.LUT P6, RZ, R53.reuse, 0x2000, RZ, 0xc0, !PT ;  /* 0x0000200035ff7812 */ /* 0x040fe400078cc0ff */
[C---:B------:R-:W-:Y:S02]  /*be290*/  LOP3.LUT P1, RZ, R53.reuse, 0x8, RZ, 0xc0, !PT ;  /* 0x0000000835ff7812 */ /* 0x040fe4000782c0ff */
[----:B------:R-:W-:Y:S02]  /*be2a0*/  LOP3.LUT R54, R54, 0xfbffffff, RZ, 0xc0, !PT ;  /* 0xfbffffff36367812 */ /* 0x000fe400078ec0ff */
[----:B------:R-:W-:-:S07]  /*be2b0*/  LOP3.LUT P0, RZ, R53, 0x10, RZ, 0xc0, !PT ;  /* 0x0000001035ff7812 */ /* 0x000fce000780c0ff */
[----:B------:R-:W-:Y:S01]  /*be2c0*/  @P6 LOP3.LUT R54, R54, 0x4000000, RZ, 0xfc, !PT ;  /* 0x0400000036366812 */ /* 0x000fe200078efcff */
[----:B---3--:R0:W-:Y:S04]  /*be2d0*/  @P3 STG.E.U8 desc[UR24][R46.64], R56 ;  /* 0x000000382e003986 */ /* 0x0081e8000c101118 */
[----:B0-----:R-:W3:Y:S01]  /*be2e0*/  LDL.LU.64 R46, [R1+0x26a8] ;  /* 0x0026a800012e7983 */ /* 0x001ee20000300a00 */
[----:B------:R-:W-:Y:S02]  /*be2f0*/  LOP3.LUT P6, RZ, R53, 0x1000, RZ, 0xc0, !PT ;  /* 0x0000100035ff7812 */ /* 0x000fe400078cc0ff */
[----:B------:R-:W-:-:S11]  /*be300*/  LOP3.LUT R54, R54, 0xf7ffffff, RZ, 0xc0, !PT ;  /* 0xf7ffffff36367812 */ /* 0x000fd600078ec0ff */
[----:B------:R-:W-:Y:S02]  /*be310*/  @P6 LOP3.LUT R54, R54, 0x8000000, RZ, 0xfc, !PT ;  /* 0x0800000036366812 */ /* 0x000fe400078efcff */
[----:B------:R-:W-:Y:S02]  /*be320*/  LOP3.LUT P6, RZ, R53, 0x800, RZ, 0xc0, !PT ;  /* 0x0000080035ff7812 */ /* 0x000fe400078cc0ff */
[----:B--2---:R-:W-:-:S05]  /*be330*/  PRMT R56, R9, 0x7770, RZ ;  /* 0x0000777009387816 */ /* 0x004fca00000000ff */
[----:B------:R0:W-:Y:S04]  /*be340*/  @P2 STG.E.U8 desc[UR24][R48.64], R56 ;  /* 0x0000003830002986 */ /* 0x0001e8000c101118 */
[----:B0-----:R-:W2:Y:S04]  /*be350*/  LDL.LU.64 R48, [R1+0x26a0] ;  /* 0x0026a00001307983 */ /* 0x001ea80000300a00 */
[----:B------:R-:W2:Y:S04]  /*be360*/  LDL.LU.64 R58, [R1+0x2698] ;  /* 0x00269800013a7983 */ /* 0x000ea80000300a00 */
[----:B------:R-:W2:Y:S04]  /*be370*/  LDL.LU R50, [R1+0x238] ;  /* 0x0002380001327983 */ /* 0x000ea80000300800 */
[----:B------:R-:W2:Y:S04]  /*be380*/  LDL.LU.64 R22, [R1+0x2690] ;  /* 0x0026900001167983 */ /* 0x000ea80000300a00 */
[----:B------:R-:W2:Y:S04]  /*be390*/  LDL.LU.64 R20, [R1+0x2688] ;  /* 0x0026880001147983 */ /* 0x000ea80000300a00 */
[----:B------:R-:W2:Y:S01]  /*be3a0*/  LDL.LU.64 R18, [R1+0x2680] ;  /* 0x0026800001127983 */ /* 0x000ea20000300a00 */
[----:B------:R-:W-:-:S03]  /*be3b0*/  PRMT R56, R9, 0x7771, RZ ;  /* 0x0000777109387816 */ /* 0x000fc600000000ff */
[----:B------:R-:W2:Y:S04]  /*be3c0*/  LDL.LU.64 R16, [R1+0x2678] ;  /* 0x0026780001107983 */ /* 0x000ea80000300a00 */
[----:B----4-:R0:W-:Y:S02]  /*be3d0*/  @P1 STG.E.U8 desc[UR24][R12.64], R56 ;  /* 0x000000380c001986 */ /* 0x0101e4000c101118 */
[----:B0-----:R-:W-:Y:S02]  /*be3e0*/  PRMT R56, R9, 0x7772, RZ ;  /* 0x0000777209387816 */ /* 0x001fe400000000ff */
[----:B------:R-:W4:Y:S04]  /*be3f0*/  LDL.LU.64 R12, [R1+0x2670] ;  /* 0x00267000010c7983 */ /* 0x000f280000300a00 */
[----:B------:R0:W-:Y:S01]  /*be400*/  @P0 STG.E.U8 desc[UR24][R10.64], R56 ;  /* 0x000000380a000986 */ /* 0x0001e2000c101118 */
[----:B------:R-:W-:-:S03]  /*be410*/  LOP3.LUT R54, R54, 0xefffffff, RZ, 0xc0, !PT ;  /* 0xefffffff36367812 */ /* 0x000fc600078ec0ff */
[----:B0-----:R-:W4:Y:S01]  /*be420*/  LDL.LU.64 R10, [R1+0x2668] ;  /* 0x00266800010a7983 */ /* 0x001f220000300a00 */
[----:B------:R-:W-:-:S03]  /*be430*/  PRMT R56, R9, 0x7773, RZ ;  /* 0x0000777309387816 */ /* 0x000fc600000000ff */
[----:B------:R-:W4:Y:S01]  /*be440*/  LDL.LU.64 R8, [R1+0x2660] ;  /* 0x0026600001087983 */ /* 0x000f220000300a00 */
[----:B------:R-:W-:Y:S02]  /*be450*/  @P6 LOP3.LUT R54, R54, 0x10000000, RZ, 0xfc, !PT ;  /* 0x1000000036366812 */ /* 0x000fe400078efcff */
[----:B------:R-:W-:Y:S02]  /*be460*/  LOP3.LUT P6, RZ, R53, 0x400, RZ, 0xc0, !PT ;  /* 0x0000040035ff7812 */ /* 0x000fe400078cc0ff */
[----:B------:R-:W-:Y:S01]  /*be470*/  LOP3.LUT R57, R57, 0xfffffffe, RZ, 0xc0, !PT ;  /* 0xfffffffe39397812 */ /* 0x000fe200078ec0ff */
[----:B------:R-:W4:Y:S01]  /*be480*/  LDL.LU R15, [R1+0x220] ;  /* 0x00022000010f7983 */ /* 0x000f220000300800 */
[----:B------:R-:W-:-:S09]  /*be490*/  LOP3.LUT R54, R54, 0xdfffffff, RZ, 0xc0, !PT ;  /* 0xdfffffff36367812 */ /* 0x000fd200078ec0ff */
[----:B------:R-:W-:Y:S02]  /*be4a0*/  @P6 LOP3.LUT R54, R54, 0x20000000, RZ, 0xfc, !PT ;  /* 0x2000000036366812 */ /* 0x000fe400078efcff */
[----:B------:R-:W-:Y:S02]  /*be4b0*/  LOP3.LUT P6, RZ, R53, 0x200, RZ, 0xc0, !PT ;  /* 0x0000020035ff7812 */ /* 0x000fe400078cc0ff */
[----:B------:R-:W-:-:S11]  /*be4c0*/  LOP3.LUT R54, R54, 0xbfffffff, RZ, 0xc0, !PT ;  /* 0xbfffffff36367812 */ /* 0x000fd600078ec0ff */
[----:B------:R-:W-:Y:S02]  /*be4d0*/  @P6 LOP3.LUT R54, R54, 0x40000000, RZ, 0xfc, !PT ;  /* 0x4000000036366812 */ /* 0x000fe400078efcff */
[----:B------:R-:W-:Y:S02]  /*be4e0*/  LOP3.LUT P6, RZ, R53, 0x100, RZ, 0xc0, !PT ;  /* 0x0000010035ff7812 */ /* 0x000fe400078cc0ff */
[----:B------:R-:W-:-:S11]  /*be4f0*/  LOP3.LUT R54, R54, 0x7fffffff, RZ, 0xc0, !PT ;  /* 0x7fffffff36367812 */ /* 0x000fd600078ec0ff */
[----:B------:R-:W-:Y:S02]  /*be500*/  @P6 LOP3.LUT R54, R54, 0x80000000, RZ, 0xfc, !PT ;  /* 0x8000000036366812 */ /* 0x000fe400078efcff */
[----:B------:R-:W-:-:S13]  /*be510*/  LOP3.LUT P6, RZ, R53, 0x80, RZ, 0xc0, !PT ;  /* 0x0000008035ff7812 */ /* 0x000fda00078cc0ff */
[----:B------:R-:W-:Y:S02]  /*be520*/  @P6 LOP3.LUT R57, R57, 0x1, RZ, 0xfc, !PT ;  /* 0x0000000139396812 */ /* 0x000fe400078efcff */
[----:B------:R-:W-:Y:S02]  /*be530*/  LOP3.LUT P6, RZ, R53, 0x40, RZ, 0xc0, !PT ;  /* 0x0000004035ff7812 */ /* 0x000fe400078cc0ff */
[----:B------:R-:W-:-:S11]  /*be540*/  LOP3.LUT R57, R57, 0xfffffffd, RZ, 0xc0, !PT ;  /* 0xfffffffd39397812 */ /* 0x000fd600078ec0ff */
[----:B------:R-:W-:Y:S02]  /*be550*/  @P6 LOP3.LUT R57, R57, 0x2, RZ, 0xfc, !PT ;  /* 0x0000000239396812 */ /* 0x000fe400078efcff */
[----:B------:R-:W-:-:S13]  /*be560*/  LOP3.LUT P6, RZ, R53, 0x20, RZ, 0xc0, !PT ;  /* 0x0000002035ff7812 */ /* 0x000fda00078cc0ff */
[----:B------:R0:W-:Y:S01]  /*be570*/  @P6 STG.E.U8 desc[UR24][R60.64], R56 ;  /* 0x000000383c006986 */ /* 0x0001e2000c101118 */
[----:B------:R-:W-:Y:S02]  /*be580*/  LOP3.LUT P6, RZ, R57, 0x2, RZ, 0xc0, !PT ;  /* 0x0000000239ff7812 */ /* 0x000fe400078cc0ff */
[----:B0-----:R-:W-:Y:S01]  /*be590*/  PRMT R56, R7, 0x7770, RZ ;  /* 0x0000777007387816 */ /* 0x001fe200000000ff */
[----:B------:R-:W4:Y:S10]  /*be5a0*/  LDL.LU.64 R60, [R1+0x2658] ;  /* 0x00265800013c7983 */ /* 0x000f340000300a00 */
[----:B------:R0:W-:Y:S01]  /*be5b0*/  @P6 STG.E.U8 desc[UR24][R36.64], R56 ;  /* 0x0000003824006986 */ /* 0x0001e2000c101118 */
[----:B------:R-:W-:-:S03]  /*be5c0*/  LOP3.LUT P6, RZ, R57, 0x1, RZ, 0xc0, !PT ;  /* 0x0000000139ff7812 */ /* 0x000fc600078cc0ff */
[----:B0-----:R-:W4:Y:S01]  /*be5d0*/  LDL.LU.64 R36, [R1+0x2650] ;  /* 0x0026500001247983 */ /* 0x001f220000300a00 */
[----:B------:R-:W-:-:S09]  /*be5e0*/  PRMT R56, R7, 0x7771, RZ ;  /* 0x0000777107387816 */ /* 0x000fd200000000ff */
[----:B---3--:R0:W-:Y:S04]  /*be5f0*/  @P6 STG.E.U8 desc[UR24][R46.64], R56 ;  /* 0x000000382e006986 */ /* 0x0081e8000c101118 */
[----:B0-----:R-:W3:Y:S01]  /*be600*/  LDL.LU.64 R46, [R1+0x2648] ;  /* 0x00264800012e7983 */ /* 0x001ee20000300a00 */
[----:B------:R-:W-:Y:S02]  /*be610*/  LOP3.LUT P6, RZ, R54, 0x80000000, RZ, 0xc0, !PT ;  /* 0x8000000036ff7812 */ /* 0x000fe400078cc0ff */
[----:B------:R-:W-:Y:S02]  /*be620*/  PRMT R56, R7, 0x7772, RZ ;  /* 0x0000777207387816 */ /* 0x000fe400000000ff */
[C---:B------:R-:W-:Y:S02]  /*be630*/  LOP3.LUT P5, RZ, R53.reuse, 0x4000, RZ, 0xc0, !PT ;  /* 0x0000400035ff7812 */ /* 0x040fe400078ac0ff */
[----:B------:R-:W-:-:S02]  /*be640*/  LOP3.LUT P4, RZ, R53, 0x8000, RZ, 0xc0, !PT ;  /* 0x0000800035ff7812 */ /* 0x000fc4000788c0ff */
[----:B------:R-:W-:-:S05]  /*be650*/  LOP3.LUT P3, RZ, R53, 0x10000, RZ, 0xc0, !PT ;  /* 0x0001000035ff7812 */ /* 0x000fca000786c0ff */
[----:B--2---:R0:W-:Y:S01]  /*be660*/  @P6 STG.E.U8 desc[UR24][R48.64], R56 ;  /* 0x0000003830006986 */ /* 0x0041e2000c101118 */
[C---:B------:R-:W-:Y:S02]  /*be670*/  LOP3.LUT P6, RZ, R54.reuse, 0x40000000, RZ, 0xc0, !PT ;  /* 0x4000000036ff7812 */ /* 0x040fe400078cc0ff */
[----:B0-----:R-:W-:Y:S01]  /*be680*/  PRMT R56, R7, 0x7773, RZ ;  /* 0x0000777307387816 */ /* 0x001fe200000000ff */
[----:B------:R-:W2:Y:S10]  /*be690*/  LDL.LU.64 R48, [R1+0x30d0] ;  /* 0x0030d00001307983 */ /* 0x000eb40000300a00 */
        /* <DEDUP_REMOVED lines=14> */
[----:B----4-:R0:W-:Y:S02]  /*be780*/  @P5 STG.E.U8 desc[UR24][R12.64], R56 ;  /* 0x000000380c005986 */ /* 0x0101e4000c101118 */
[----:B0-----:R-:W-:-:S05]  /*be790*/  PRMT R56, R52, 0x7771, RZ ;  /* 0x0000777134387816 */ /* 0x001fca00000000ff */
[----:B------:R0:W-:Y:S02]  /*be7a0*/  @P4 STG.E.U8 desc[UR24][R10.64], R56 ;  /* 0x000000380a004986 */ /* 0x0001e4000c101118 */
[----:B0-----:R-:W-:-:S05]  /*be7b0*/  PRMT R56, R52, 0x7772, RZ ;  /* 0x0000777234387816 */ /* 0x001fca00000000ff */
[----:B------:R0:W-:Y:S02]  /*be7c0*/  @P3 STG.E.U8 desc[UR24][R8.64], R56 ;  /* 0x0000003808003986 */ /* 0x0001e4000c101118 */
[----:B0-----:R-:W-:Y:S02]  /*be7d0*/  PRMT R56, R52, 0x7773, RZ ;  /* 0x0000777334387816 */ /* 0x001fe400000000ff */
[----:B------:R-:W4:Y:S01]  /*be7e0*/  LDL.LU R52, [R1+0x30cc] ;  /* 0x0030cc0001347983 */ /* 0x000f220000300800 */
[C---:B------:R-:W-:Y:S02]  /*be7f0*/  LOP3.LUT P2, RZ, R53.reuse, 0x20000, RZ, 0xc0, !PT ;  /* 0x0002000035ff7812 */ /* 0x040fe4000784c0ff */
[C---:B------:R-:W-:Y:S02]  /*be800*/  LOP3.LUT P1, RZ, R53.reuse, 0x40000, RZ, 0xc0, !PT ;  /* 0x0004000035ff7812 */ /* 0x040fe4000782c0ff */
[----:B------:R-:W-:-:S09]  /*be810*/  LOP3.LUT P0, RZ, R53, 0x80000, RZ, 0xc0, !PT ;  /* 0x0008000035ff7812 */ /* 0x000fd2000780c0ff */
[----:B------:R0:W-:Y:S02]  /*be820*/  @P2 STG.E.U8 desc[UR24][R60.64], R56 ;  /* 0x000000383c002986 */ /* 0x0001e4000c101118 */
[----:B0-----:R-:W-:-:S05]  /*be830*/  PRMT R56, R15, 0x7770, RZ ;  /* 0x000077700f387816 */ /* 0x001fca00000000ff */
[----:B------:R0:W-:Y:S02]  /*be840*/  @P1 STG.E.U8 desc[UR24][R36.64], R56 ;  /* 0x0000003824001986 */ /* 0x0001e4000c101118 */
[----:B0-----:R-:W-:-:S05]  /*be850*/  PRMT R56, R15, 0x7771, RZ ;  /* 0x000077710f387816 */ /* 0x001fca00000000ff */
[----:B---3--:R0:W-:Y:S04]  /*be860*/  @P0 STG.E.U8 desc[UR24][R46.64], R56 ;  /* 0x000000382e000986 */ /* 0x0081e8000c101118 */
[----:B0-----:R-:W3:Y:S01]  /*be870*/  LDL.LU.64 R46, [R1+0x2640] ;  /* 0x00264000012e7983 */ /* 0x001ee20000300a00 */
[----:B------:R-:W-:-:S03]  /*be880*/  LOP3.LUT R54, R54, 0xfffbffff, RZ, 0xc0, !PT ;  /* 0xfffbffff36367812 */ /* 0x000fc600078ec0ff */
[----:B------:R-:W2:Y:S04]  /*be890*/  LDL.LU.64 R12, [R1+0x2638] ;  /* 0x00263800010c7983 */ /* 0x000ea80000300a00 */
[----:B------:R-:W2:Y:S04]  /*be8a0*/  LDL.LU.64 R60, [R1+0x2630] ;  /* 0x00263000013c7983 */ /* 0x000ea80000300a00 */
[----:B------:R-:W2:Y:S04]  /*be8b0*/  LDL.LU.64 R10, [R1+0x2628] ;  /* 0x00262800010a7983 */ /* 0x000ea80000300a00 */
[----:B------:R-:W2:Y:S04]  /*be8c0*/  LDL.LU.64 R8, [R1+0x2620] ;  /* 0x0026200001087983 */ /* 0x000ea80000300a00 */
[----:B------:R-:W2:Y:S01]  /*be8d0*/  LDL.LU R50, [R1+0x224] ;  /* 0x0002240001327983 */ /* 0x000ea20000300800 */
[----:B------:R-:W-:-:S03]  /*be8e0*/  LOP3.LUT P3, RZ, R53, 0x100000, RZ, 0xc0, !PT ;  /* 0x0010000035ff7812 */ /* 0x000fc6000786c0ff */
[----:B------:R-:W2:Y:S01]  /*be8f0*/  LDL.LU.64 R36, [R1+0x2618] ;  /* 0x0026180001247983 */ /* 0x000ea20000300a00 */
[C---:B------:R-:W-:Y:S02]  /*be900*/  LOP3.LUT P2, RZ, R53.reuse, 0x200000, RZ, 0xc0, !PT ;  /* 0x0020000035ff7812 */ /* 0x040fe4000784c0ff */
[C---:B------:R-:W-:Y:S02]  /*be910*/  LOP3.LUT P1, RZ, R53.reuse, 0x400000, RZ, 0xc0, !PT ;  /* 0x0040000035ff7812 */ /* 0x040fe4000782c0ff */
[----:B------:R-:W-:Y:S02]  /*be920*/  LOP3.LUT P0, RZ, R53, 0x800000, RZ, 0xc0, !PT ;  /* 0x0080000035ff7812 */ /* 0x000fe4000780c0ff */
        /* <DEDUP_REMOVED lines=24> */
[----:B------:R-:W-:-:S05]  /*beab0*/  PRMT R53, R15, 0x7772, RZ ;  /* 0x000077720f357816 */ /* 0x000fca00000000ff */
[----:B---3--:R0:W-:Y:S04]  /*beac0*/  @P3 STG.E.U8 desc[UR24][R46.64], R53 ;  /* 0x000000352e003986 */ /* 0x0081e8000c101118 */
[----:B0-----:R-:W3:Y:S04]  /*bead0*/  LDL.LU.64 R46, [R1+0x2610] ;  /* 0x00261000012e7983 */ /* 0x001ee80000300a00 */
[----:B------:R-:W4:Y:S04]  /*beae0*/  LDL.LU R7, [R1+0x228] ;  /* 0x0002280001077983 */ /* 0x000f280000300800 */
[----:B------:R-:W3:Y:S04]  /*beaf0*/  LDL.LU.64 R56, [R1+0x2608] ;  /* 0x0026080001387983 */ /* 0x000ee80000300a00 */
[----:B------:R-:W3:Y:S01]  /*beb00*/  LDL.LU.64 R58, [R1+0x2600] ;  /* 0x00260000013a7983 */ /* 0x000ee20000300a00 */
[----:B------:R-:W-:-:S03]  /*beb10*/  PRMT R53, R15, 0x7773, RZ ;  /* 0x000077730f357816 */ /* 0x000fc600000000ff */
[----:B------:R-:W3:Y:S04]  /*beb20*/  LDL.LU.64 R22, [R1+0x25f8] ;  /* 0x0025f80001167983 */ /* 0x000ee80000300a00 */
[----:B--2---:R0:W-:Y:S02]  /*beb30*/  @P2 STG.E.U8 desc[UR24][R12.64], R53 ;  /* 0x000000350c002986 */ /* 0x0041e4000c101118 */
[----:B0-----:R-:W-:-:S05]  /*beb40*/  PRMT R53, R50, 0x7770, RZ ;  /* 0x0000777032357816 */ /* 0x001fca00000000ff */
[----:B------:R0:W-:Y:S04]  /*beb50*/  @P1 STG.E.U8 desc[UR24][R60.64], R53 ;  /* 0x000000353c001986 */ /* 0x0001e8000c101118 */
[----:B0-----:R-:W2:Y:S04]  /*beb60*/  LDL.LU R60, [R1+0x22c] ;  /* 0x00022c00013c7983 */ /* 0x001ea80000300800 */
[----:B------:R-:W2:Y:S04]  /*beb70*/  LDL.LU.64 R20, [R1+0x25f0] ;  /* 0x0025f00001147983 */ /* 0x000ea80000300a00 */
[----:B------:R-:W2:Y:S01]  /*beb80*/  LDL.LU.64 R18, [R1+0x25e8] ;  /* 0x0025e80001127983 */ /* 0x000ea20000300a00 */
[----:B------:R-:W-:-:S03]  /*beb90*/  PRMT R53, R50, 0x7771, RZ ;  /* 0x0000777132357816 */ /* 0x000fc600000000ff */
[----:B------:R-:W2:Y:S04]  /*beba0*/  LDL.LU R61, [R1+0x210] ;  /* 0x00021000013d7983 */ /* 0x000ea80000300800 */
[----:B------:R-:W2:Y:S04]  /*bebb0*/  LDL.LU.64 R16, [R1+0x25e0] ;  /* 0x0025e00001107983 */ /* 0x000ea80000300a00 */
[----:B------:R-:W2:Y:S04]  /*bebc0*/  LDL.LU.64 R14, [R1+0x25d8] ;  /* 0x0025d800010e7983 */ /* 0x000ea80000300a00 */
[----:B------:R-:W2:Y:S04]  /*bebd0*/  LDL.LU.64 R12, [R1+0x25d0] ;  /* 0x0025d000010c7983 */ /* 0x000ea80000300a00 */
[----:B------:R0:W-:Y:S02]  /*bebe0*/  @P0 STG.E.U8 desc[UR24][R10.64], R53 ;  /* 0x000000350a000986 */ /* 0x0001e4000c101118 */
[----:B0-----:R-:W-:-:S02]  /*bebf0*/  PRMT R53, R50, 0x7772, RZ ;  /* 0x0000777232357816 */ /* 0x001fc400000000ff */
[----:B------:R-:W2:Y:S04]  /*bec00*/  LDL.LU.64 R10, [R1+0x25c8] ;  /* 0x0025c800010a7983 */ /* 0x000ea80000300a00 */
[----:B------:R0:W-:Y:S01]  /*bec10*/  @P6 STG.E.U8 desc[UR24][R8.64], R53 ;  /* 0x0000003508006986 */ /* 0x0001e2000c101118 */
[----:B------:R-:W-:Y:S02]  /*bec20*/  LOP3.LUT P6, RZ, R54, 0x2000000, RZ, 0xc0, !PT ;  /* 0x0200000036ff7812 */ /* 0x000fe400078cc0ff */
[----:B0-----:R-:W-:Y:S01]  /*bec30*/  PRMT R53, R50, 0x7773, RZ ;  /* 0x0000777332357816 */ /* 0x001fe200000000ff */
[----:B------:R-:W2:Y:S10]  /*bec40*/  LDL.LU.64 R8, [R1+0x25c0] ;  /* 0x0025c00001087983 */ /* 0x000eb40000300a00 */
[----:B------:R0:W-:Y:S01]  /*bec50*/  @P6 STG.E.U8 desc[UR24][R36.64], R53 ;  /* 0x0000003524006986 */ /* 0x0001e2000c101118 */
[----:B------:R-:W-:-:S03]  /*bec60*/  LOP3.LUT P6, RZ, R54, 0x1000000, RZ, 0xc0, !PT ;  /* 0x0100000036ff7812 */ /* 0x000fc600078cc0ff */
[----:B0-----:R-:W2:Y:S04]  /*bec70*/  LDL.LU.64 R36, [R1+0x25b8] ;  /* 0x0025b80001247983 */ /* 0x001ea80000300a00 */
[----:B------:R-:W2:Y:S01]  /*bec80*/  LDL.LU R50, [R1+0x214] ;  /* 0x0002140001327983 */ /* 0x000ea20000300800 */
[----:B----4-:R-:W-:-:S05]  /*bec90*/  PRMT R53, R7, 0x7770, RZ ;  /* 0x0000777007357816 */ /* 0x010fca00000000ff */
        /* <DEDUP_REMOVED lines=43> */
[----:B------:R-:W4:Y:S04]  /*bef50*/  LDL.LU.64 R36, [R1+0x2580] ;  /* 0x0025800001247983 */ /* 0x000f280000300a00 */
[----:B------:R-:W4:Y:S01]  /*bef60*/  LDL.LU R57, [R1+0x218] ;  /* 0x0002180001397983 */ /* 0x000f220000300800 */
        /* <DEDUP_REMOVED lines=20> */
[----:B------:R-:W2:Y:S04]  /*bf0b0*/  LDL.LU R7, [R1+0x21c] ;  /* 0x00021c0001077983 */ /* 0x000ea80000300800 */
[----:B------:R-:W2:Y:S04]  /*bf0c0*/  LDL.LU.64 R58, [R1+0x2570] ;  /* 0x00257000013a7983 */ /* 0x000ea80000300a00 */
[----:B------:R-:W2:Y:S04]  /*bf0d0*/  LDL.LU.64 R22, [R1+0x2568] ;  /* 0x0025680001167983 */ /* 0x000ea80000300a00 */
[----:B------:R-:W2:Y:S01]  /*bf0e0*/  LDL.LU.64 R20, [R1+0x2560] ;  /* 0x0025600001147983 */ /* 0x000ea20000300a00 */
[----:B------:R-:W-:-:S02]  /*bf0f0*/  LOP3.LUT R54, R54, 0xffff7fff, RZ, 0xc0, !PT ;  /* 0xffff7fff36367812 */ /* 0x000fc400078ec0ff */
[----:B------:R-:W-:Y:S01]  /*bf100*/  LOP3.LUT P2, RZ, R52, 0x100, RZ, 0xc0, !PT ;  /* 0x0000010034ff7812 */ /* 0x000fe2000784c0ff */
[----:B------:R-:W2:Y:S01]  /*bf110*/  LDL.LU.64 R18, [R1+0x2558] ;  /* 0x0025580001127983 */ /* 0x000ea20000300a00 */
[----:B------:R-:W-:Y:S02]  /*bf120*/  @P6 LOP3.LUT R54, R54, 0x8000, RZ, 0xfc, !PT ;  /* 0x0000800036366812 */ /* 0x000fe400078efcff */
[----:B------:R-:W-:Y:S02]  /*bf130*/  LOP3.LUT P6, RZ, R52, 0x2000, RZ, 0xc0, !PT ;  /* 0x0000200034ff7812 */ /* 0x000fe400078cc0ff */
[----:B------:R-:W-:Y:S02]  /*bf140*/  PRMT R53, R50, 0x7772, RZ ;  /* 0x0000777232357816 */ /* 0x000fe400000000ff */
[----:B------:R-:W-:Y:S02]  /*bf150*/  LOP3.LUT R54, R54, 0xfffeffff, RZ, 0xc0, !PT ;  /* 0xfffeffff36367812 */ /* 0x000fe400078ec0ff */
[----:B------:R-:W-:-:S03]  /*bf160*/  LOP3.LUT P1, RZ, R52, 0x200, RZ, 0xc0, !PT ;  /* 0x0000020034ff7812 */ /* 0x000fc6000782c0ff */
[----:B---3--:R0:W-:Y:S04]  /*bf170*/  @P2 STG.E.U8 desc[UR24][R12.64], R53 ;  /* 0x000000350c002986 */ /* 0x0081e8000c101118 */
[----:B------:R-:W-:Y:S02]  /*bf180*/  @P6 LOP3.LUT R54, R54, 0x10000, RZ, 0xfc, !PT ;  /* 0x0001000036366812 */ /* 0x000fe400078efcff */
[----:B------:R-:W-:Y:S02]  /*bf190*/  LOP3.LUT P6, RZ, R52, 0x1000, RZ, 0xc0, !PT ;  /* 0x0000100034ff7812 */ /* 0x000fe400078cc0ff */
[----:B0-----:R-:W-:Y:S02]  /*bf1a0*/  PRMT R53, R50, 0x7773, RZ ;  /* 0x0000777332357816 */ /* 0x001fe400000000ff */
[----:B------:R-:W3:Y:S04]  /*bf1b0*/  LDL.LU R50, [R1+0x200] ;  /* 0x0002000001327983 */ /* 0x000ee80000300800 */
[----:B------:R-:W3:Y:S01]  /*bf1c0*/  LDL.LU.64 R16, [R1+0x2550] ;  /* 0x0025500001107983 */ /* 0x000ee20000300a00 */
[----:B------:R-:W-:-:S02]  /*bf1d0*/  LOP3.LUT P0, RZ, R52, 0x400, RZ, 0xc0, !PT ;  /* 0x0000040034ff7812 */ /* 0x000fc4000780c0ff */
[----:B------:R-:W-:Y:S01]  /*bf1e0*/  LOP3.LUT R54, R54, 0xfffdffff, RZ, 0xc0, !PT ;  /* 0xfffdffff36367812 */ /* 0x000fe200078ec0ff */
[----:B----4-:R0:W-:Y:S04]  /*bf1f0*/  @P1 STG.E.U8 desc[UR24][R10.64], R53 ;  /* 0x000000350a001986 */ /* 0x0101e8000c101118 */
[----:B------:R-:W4:Y:S04]  /*bf200*/  LDL.LU.64 R14, [R1+0x2548] ;  /* 0x00254800010e7983 */ /* 0x000f280000300a00 */
[----:B------:R-:W4:Y:S01]  /*bf210*/  LDL.LU.64 R12, [R1+0x2540] ;  /* 0x00254000010c7983 */ /* 0x000f220000300a00 */
[----:B------:R-:W-:-:S02]  /*bf220*/  @P6 LOP3.LUT R54, R54, 0x20000, RZ, 0xfc, !PT ;  /* 0x0002000036366812 */ /* 0x000fc400078efcff */
[----:B------:R-:W-:Y:S02]  /*bf230*/  LOP3.LUT P6, RZ, R52, 0x800, RZ, 0xc0, !PT ;  /* 0x0000080034ff7812 */ /* 0x000fe400078cc0ff */
        /* <DEDUP_REMOVED lines=28> */
[----:B---3--:R-:W-:-:S11]  /*bf400*/  PRMT R53, R50, 0x7770, RZ ;  /* 0x0000777032357816 */ /* 0x008fd600000000ff */
[----:B------:R0:W-:Y:S01]  /*bf410*/  @P6 STG.E.U8 desc[UR24][R16.64], R53 ;  /* 0x0000003510006986 */ /* 0x0001e2000c101118 */
[----:B------:R-:W-:Y:S02]  /*bf420*/  LOP3.LUT P6, RZ, R54, 0x400, RZ, 0xc0, !PT ;  /* 0x0000040036ff7812 */ /* 0x000fe400078cc0ff */
[C---:B------:R-:W-:Y:S02]  /*bf430*/  LOP3.LUT P5, RZ, R52.reuse, 0x100000, RZ, 0xc0, !PT ;  /* 0x0010000034ff7812 */ /* 0x040fe400078ac0ff */
[----:B------:R-:W-:Y:S02]  /*bf440*/  LOP3.LUT P4, RZ, R52, 0x200000, RZ, 0xc0, !PT ;  /* 0x0020000034ff7812 */ /* 0x000fe4000788c0ff */
[----:B0-----:R-:W-:-:S07]  /*bf450*/  PRMT R53, R50, 0x7771, RZ ;  /* 0x0000777132357816 */ /* 0x001fce00000000ff */
[----:B----4-:R0:W-:Y:S01]  /*bf460*/  @P6 STG.E.U8 desc[UR24][R14.64], R53 ;  /* 0x000000350e006986 */ /* 0x0101e2000c101118 */
        /* <DEDUP_REMOVED lines=19> */
[----:B------:R-:W4:Y:S04]  /*bf5a0*/  LDL.LU.64 R12, [R1+0x2500] ;  /* 0x00250000010c7983 */ /* 0x000f280000300a00 */
[----:B------:R-:W3:Y:S04]  /*bf5b0*/  LDL.LU R11, [R1+0x208] ;  /* 0x00020800010b7983 */ /* 0x000ee80000300800 */
[----:B------:R-:W4:Y:S04]  /*bf5c0*/  LDL.LU.64 R60, [R1+0x24f8] ;  /* 0x0024f800013c7983 */ /* 0x000f280000300a00 */
[----:B------:R-:W4:Y:S04]  /*bf5d0*/  LDL.LU.64 R8, [R1+0x24f0] ;  /* 0x0024f00001087983 */ /* 0x000f280000300a00 */
[----:B------:R-:W4:Y:S04]  /*bf5e0*/  LDL.LU.64 R36, [R1+0x24e8] ;  /* 0x0024e80001247983 */ /* 0x000f280000300a00 */
[----:B------:R-:W4:Y:S01]  /*bf5f0*/  LDL.LU R50, [R1+0x20c] ;  /* 0x00020c0001327983 */ /* 0x000f220000300800 */
[----:B------:R-:W-:-:S02]  /*bf600*/  LOP3.LUT P3, RZ, R52, 0x4000000, RZ, 0xc0, !PT ;  /* 0x0400000034ff7812 */ /* 0x000fc4000786c0ff */
[----:B------:R-:W-:Y:S02]  /*bf610*/  LOP3.LUT R54, R54, 0xfffffffb, RZ, 0xc0, !PT ;  /* 0xfffffffb36367812 */ /* 0x000fe400078ec0ff */
[C---:B------:R-:W-:Y:S02]  /*bf620*/  LOP3.LUT P2, RZ, R52.reuse, 0x8000000, RZ, 0xc0, !PT ;  /* 0x0800000034ff7812 */ /* 0x040fe4000784c0ff */
[C---:B------:R-:W-:Y:S02]  /*bf630*/  LOP3.LUT P1, RZ, R52.reuse, 0x10000000, RZ, 0xc0, !PT ;  /* 0x1000000034ff7812 */ /* 0x040fe4000782c0ff */
[----:B------:R-:W-:Y:S02]  /*bf640*/  LOP3.LUT P0, RZ, R52, 0x20000000, RZ, 0xc0, !PT ;  /* 0x2000000034ff7812 */ /* 0x000fe4000780c0ff */
[----:B---3--:R-:W-:-:S05]  /*bf650*/  PRMT R53, R11, 0x7770, RZ ;  /* 0x000077700b357816 */ /* 0x008fca00000000ff */
[----:B--2---:R0:W-:Y:S04]  /*bf660*/  @P3 STG.E.U8 desc[UR24][R46.64], R53 ;  /* 0x000000352e003986 */ /* 0x0041e8000c101118 */
[----:B0-----:R-:W2:Y:S01]  /*bf670*/  LDL.LU.64 R46, [R1+0x24e0] ;  /* 0x0024e000012e7983 */ /* 0x001ea20000300a00 */
[----:B------:R-:W-:-:S03]  /*bf680*/  LOP3.LUT P6, RZ, R51, 0x40, RZ, 0xc0, !PT ;  /* 0x0000004033ff7812 */ /* 0x000fc600078cc0ff */
[----:B------:R-:W3:Y:S04]  /*bf690*/  LDL.LU.64 R56, [R1+0x24d8] ;  /* 0x0024d80001387983 */ /* 0x000ee80000300a00 */
[----:B------:R-:W3:Y:S04]  /*bf6a0*/  LDL.LU.64 R58, [R1+0x24d0] ;  /* 0x0024d000013a7983 */ /* 0x000ee80000300a00 */
[----:B------:R-:W3:Y:S04]  /*bf6b0*/  LDL.LU R7, [R1+0x1f0] ;  /* 0x0001f00001077983 */ /* 0x000ee80000300800 */
[----:B------:R-:W3:Y:S04]  /*bf6c0*/  LDL.LU.64 R22, [R1+0x24c8] ;  /* 0x0024c80001167983 */ /* 0x000ee80000300a00 */
[----:B------:R-:W3:Y:S01]  /*bf6d0*/  LDL.LU.64 R20, [R1+0x24c0] ;  /* 0x0024c00001147983 */ /* 0x000ee20000300a00 */
[----:B------:R-:W-:-:S03]  /*bf6e0*/  PRMT R53, R11, 0x7771, RZ ;  /* 0x000077710b357816 */ /* 0x000fc600000000ff */
[----:B------:R-:W3:Y:S01]  /*bf6f0*/  LDL.LU.64 R18, [R1+0x24b8] ;  /* 0x0024b80001127983 */ /* 0x000ee20000300a00 */
        /* <DEDUP_REMOVED lines=18> */
[----:B----4-:R0:W-:Y:S10]  /*bf820*/  @P2 STG.E.U8 desc[UR24][R14.64], R53 ;  /* 0x000000350e002986 */ /* 0x0101f4000c101118 */
[----:B------:R-:W-:-:S02]  /*bf830*/  @P6 LOP3.LUT R54, R54, 0x100, RZ, 0xfc, !PT ;  /* 0x0000010036366812 */ /* 0x000fc400078efcff */
[----:B------:R-:W-:Y:S02]  /*bf840*/  LOP3.LUT P6, RZ, R52, 0x80000000, RZ, 0xc0, !PT ;  /* 0x8000000034ff7812 */ /* 0x000fe400078cc0ff */
[----:B0-----:R-:W-:Y:S02]  /*bf850*/  PRMT R53, R11, 0x7772, RZ ;  /* 0x000077720b357816 */ /* 0x001fe400000000ff */
[----:B------:R-:W-:-:S03]  /*bf860*/  LOP3.LUT R54, R54, 0xfffffdff, RZ, 0xc0, !PT ;  /* 0xfffffdff36367812 */ /* 0x000fc600078ec0ff */
[----:B------:R0:W-:Y:S06]  /*bf870*/  @P1 STG.E.U8 desc[UR24][R12.64], R53 ;  /* 0x000000350c001986 */ /* 0x0001ec000c101118 */
[----:B------:R-:W-:Y:S02]  /*bf880*/  @P6 LOP3.LUT R54, R54, 0x200, RZ, 0xfc, !PT ;  /* 0x0000020036366812 */ /* 0x000fe400078efcff */
[----:B------:R-:W-:Y:S02]  /*bf890*/  LOP3.LUT P6, RZ, R52, 0x40000000, RZ, 0xc0, !PT ;  /* 0x4000000034ff7812 */ /* 0x000fe400078cc0ff */
[----:B0-----:R-:W-:-:S05]  /*bf8a0*/  PRMT R53, R11, 0x7773, RZ ;  /* 0x000077730b357816 */ /* 0x001fca00000000ff */
[----:B------:R0:W-:Y:S04]  /*bf8b0*/  @P0 STG.E.U8 desc[UR24][R60.64], R53 ;  /* 0x000000353c000986 */ /* 0x0001e8000c101118 */
[----:B0-----:R-:W4:Y:S04]  /*bf8c0*/  LDL.LU R60, [R1+0x1f4] ;  /* 0x0001f400013c7983 */ /* 0x001f280000300800 */
[----:B------:R-:W4:Y:S01]  /*bf8d0*/  LDL.LU.64 R16, [R1+0x24b0] ;  /* 0x0024b00001107983 */ /* 0x000f220000300a00 */
[----:B------:R-:W-:-:S03]  /*bf8e0*/  PRMT R53, R50, 0x7770, RZ ;  /* 0x0000777032357816 */ /* 0x000fc600000000ff */
[----:B------:R-:W4:Y:S04]  /*bf8f0*/  LDL.LU.64 R14, [R1+0x24a8] ;  /* 0x0024a800010e7983 */ /* 0x000f280000300a00 */
[----:B------:R-:W4:Y:S04]  /*bf900*/  LDL.LU.64 R12, [R1+0x24a0] ;  /* 0x0024a000010c7983 */ /* 0x000f280000300a00 */
[----:B------:R0:W-:Y:S01]  /*bf910*/  @P6 STG.E.U8 desc[UR24][R8.64], R53 ;  /* 0x0000003508006986 */ /* 0x0001e2000c101118 */
[----:B------:R-:W-:-:S03]  /*bf920*/  LOP3.LUT P6, RZ, R54, 0x200, RZ, 0xc0, !PT ;  /* 0x0000020036ff7812 */ /* 0x000fc600078cc0ff */
[----:B------:R-:W4:Y:S04]  /*bf930*/  LDL.LU.64 R10, [R1+0x2498] ;  /* 0x00249800010a7983 */ /* 0x000f280000300a00 */
[----:B------:R-:W4:Y:S01]  /*bf940*/  LDL.LU R61, [R1+0x1f8] ;  /* 0x0001f800013d7983 */ /* 0x000f220000300800 */
[----:B0-----:R-:W-:-:S03]  /*bf950*/  PRMT R53, R50, 0x7771, RZ ;  /* 0x0000777132357816 */ /* 0x001fc600000000ff */
[----:B------:R-:W4:Y:S04]  /*bf960*/  LDL.LU.64 R8, [R1+0x2490] ;  /* 0x0024900001087983 */ /* 0x000f280000300a00 */
[----:B------:R0:W-:Y:S01]  /*bf970*/  @P6 STG.E.U8 desc[UR24][R36.64], R53 ;  /* 0x0000003524006986 */ /* 0x0001e2000c101118 */
[----:B------:R-:W-:-:S03]  /*bf980*/  LOP3.LUT P6, RZ, R54, 0x100, RZ, 0xc0, !PT ;  /* 0x0000010036ff7812 */ /* 0x000fc600078cc0ff */
[----:B0-----:R-:W4:Y:S01]  /*bf990*/  LDL.LU.64 R36, [R1+0x2488] ;  /* 0x0024880001247983 */ /* 0x001f220000300a00 */
[----:B------:R-:W-:-:S09]  /*bf9a0*/  PRMT R53, R50, 0x7772, RZ ;  /* 0x0000777232357816 */ /* 0x000fd200000000ff */
[----:B--2---:R0:W-:Y:S04]  /*bf9b0*/  @P6 STG.E.U8 desc[UR24][R46.64], R53 ;  /* 0x000000352e006986 */ /* 0x0041e8000c101118 */
[----:B0-----:R-:W2:Y:S01]  /*bf9c0*/  LDL.LU.64 R46, [R1+0x2480] ;  /* 0x00248000012e7983 */ /* 0x001ea20000300a00 */
[----:B------:R-:W-:Y:S02]  /*bf9d0*/  LOP3.LUT P6, RZ, R54, 0x80, RZ, 0xc0, !PT ;  /* 0x0000008036ff7812 */ /* 0x000fe400078cc0ff */
[----:B------:R-:W-:Y:S02]  /*bf9e0*/  PRMT R53, R50, 0x7773, RZ ;  /* 0x0000777332357816 */ /* 0x000fe400000000ff */
[C---:B------:R-:W-:Y:S02]  /*bf9f0*/  LOP3.LUT P5, RZ, R51.reuse, 0x80, RZ, 0xc0, !PT ;  /* 0x0000008033ff7812 */ /* 0x040fe400078ac0ff */
[----:B------:R-:W-:-:S02]  /*bfa00*/  LOP3.LUT P4, RZ, R51, 0x100, RZ, 0xc0, !PT ;  /* 0x0000010033ff7812 */ /* 0x000fc4000788c0ff */
[C---:B------:R-:W-:Y:S02]  /*bfa10*/  LOP3.LUT P3, RZ, R51.reuse, 0x200, RZ, 0xc0, !PT ;  /* 0x0000020033ff7812 */ /* 0x040fe4000786c0ff */
[C---:B------:R-:W-:Y:S02]  /*bfa20*/  LOP3.LUT P2, RZ, R51.reuse, 0x400, RZ, 0xc0, !PT ;  /* 0x0000040033ff7812 */ /* 0x040fe4000784c0ff */
[C---:B------:R-:W-:Y:S02]  /*bfa30*/  LOP3.LUT P1, RZ, R51.reuse, 0x800, RZ, 0xc0, !PT ;  /* 0x0000080033ff7812 */ /* 0x040fe4000782c0ff */
[----:B------:R-:W-:Y:S01]  /*bfa40*/  LOP3.LUT P0, RZ, R51, 0x1000, RZ, 0xc0, !PT ;  /* 0x0000100033ff7812 */ /* 0x000fe2000780c0ff */
[----:B------:R-:W2:Y:S04]  /*bfa50*/  LDL.LU R50, [R1+0x30c4] ;  /* 0x0030c40001327983 */ /* 0x000ea80000300800 */
[----:B---3--:R0:W-:Y:S01]  /*bfa60*/  @P6 STG.E.U8 desc[UR24][R56.64], R53 ;  /* 0x0000003538006986 */ /* 0x0081e2000c101118 */
        /* <DEDUP_REMOVED lines=13> */
[----:B----4-:R-:W-:-:S11]  /*bfb40*/  PRMT R53, R60, 0x7770, RZ ;  /* 0x000077703c357816 */ /* 0x010fd600000000ff */
        /* <DEDUP_REMOVED lines=12> */
[----:B--2---:R0:W-:Y:S04]  /*bfc10*/  @P0 STG.E.U8 desc[UR24][R46.64], R53 ;  /* 0x000000352e000986 */ /* 0x0041e8000c101118 */
[----:B0-----:R-:W2:Y:S04]  /*bfc20*/  LDL.LU.64 R46, [R1+0x2478] ;  /* 0x00247800012e7983 */ /* 0x001ea80000300a00 */
[----:B------:R-:W3:Y:S04]  /*bfc30*/  LDL.LU.64 R14, [R1+0x2470] ;  /* 0x00247000010e7983 */ /* 0x000ee80000300a00 */
[----:B------:R-:W4:Y:S04]  /*bfc40*/  LDL.LU.64 R12, [R1+0x2468] ;  /* 0x00246800010c7983 */ /* 0x000f280000300a00 */
[----:B------:R-:W4:Y:S04]  /*bfc50*/  LDL.LU.64 R10, [R1+0x2460] ;  /* 0x00246000010a7983 */ /* 0x000f280000300a00 */
[----:B------:R-:W3:Y:S04]  /*bfc60*/  LDL.LU R60, [R1+0x1fc] ;  /* 0x0001fc00013c7983 */ /* 0x000ee80000300800 */
        /* <DEDUP_REMOVED lines=24> */
[----:B------:R-:W2:Y:S04]  /*bfdf0*/  LDL.LU.64 R58, [R1+0x2438] ;  /* 0x00243800013a7983 */ /* 0x000ea80000300a00 */
[----:B------:R-:W2:Y:S01]  /*bfe00*/  LDL.LU.64 R22, [R1+0x2430] ;  /* 0x0024300001167983 */ /* 0x000ea20000300a00 */
[----:B------:R-:W-:-:S03]  /*bfe10*/  LOP3.LUT R52, R52, 0x7fffffff, RZ, 0xc0, !PT ;  /* 0x7fffffff34347812 */ /* 0x000fc600078ec0ff */
[----:B------:R-:W2:Y:S01]  /*bfe20*/  LDL.LU.64 R20, [R1+0x2428] ;  /* 0x0024280001147983 */ /* 0x000ea20000300a00 */
[C---:B------:R-:W-:Y:S02]  /*bfe30*/  LOP3.LUT P2, RZ, R51.reuse, 0x4000, RZ, 0xc0, !PT ;  /* 0x0000400033ff7812 */ /* 0x040fe4000784c0ff */
[----:B------:R-:W-:Y:S02]  /*bfe40*/  LOP3.LUT R54, R54, 0xfffffffe, RZ, 0xc0, !PT ;  /* 0xfffffffe36367812 */ /* 0x000fe400078ec0ff */
[----:B------:R-:W-:Y:S02]  /*bfe50*/  @P6 LOP3.LUT R52, R52, 0x80000000, RZ, 0xfc, !PT ;  /* 0x8000000034346812 */ /* 0x000fe400078efcff */
[C---:B------:R-:W-:Y:S02]  /*bfe60*/  LOP3.LUT P6, RZ, R51.reuse, 0x80000, RZ, 0xc0, !PT ;  /* 0x0008000033ff7812 */ /* 0x040fe400078cc0ff */
[C---:B------:R-:W-:Y:S02]  /*bfe70*/  LOP3.LUT P1, RZ, R51.reuse, 0x8000, RZ, 0xc0, !PT ;  /* 0x0000800033ff7812 */ /* 0x040fe4000782c0ff */
[----:B---3--:R-:W-:Y:S01]  /*bfe80*/  PRMT R53, R60, 0x7770, RZ ;  /* 0x000077703c357816 */ /* 0x008fe200000000ff */
[----:B------:R-:W3:Y:S01]  /*bfe90*/  LDL.LU.64 R18, [R1+0x2420] ;  /* 0x0024200001127983 */ /* 0x000ee20000300a00 */
[----:B------:R-:W-:-:S03]  /*bfea0*/  LOP3.LUT P0, RZ, R51, 0x10000, RZ, 0xc0, !PT ;  /* 0x0001000033ff7812 */ /* 0x000fc6000780c0ff */
[----:B------:R-:W3:Y:S04]  /*bfeb0*/  LDL.LU R61, [R1+0x1e8] ;  /* 0x0001e800013d7983 */ /* 0x000ee80000300800 */
[----:B------:R-:W3:Y:S01]  /*bfec0*/  LDL.LU.64 R16, [R1+0x2418] ;  /* 0x0024180001107983 */ /* 0x000ee20000300a00 */
[----:B------:R-:W-:Y:S02]  /*bfed0*/  @P6 LOP3.LUT R54, R54, 0x1, RZ, 0xfc, !PT ;  /* 0x0000000136366812 */ /* 0x000fe400078efcff */
[----:B------:R-:W-:Y:S01]  /*bfee0*/  LOP3.LUT P6, RZ, R51, 0x40000, RZ, 0xc0, !PT ;  /* 0x0004000033ff7812 */ /* 0x000fe200078cc0ff */
[----:B------:R0:W-:Y:S01]  /*bfef0*/  @P2 STG.E.U8 desc[UR24][R14.64], R53 ;  /* 0x000000350e002986 */ /* 0x0001e2000c101118 */
[----:B------:R-:W-:Y:S02]  /*bff00*/  LOP3.LUT R54, R54, 0xfffffffd, RZ, 0xc0, !PT ;  /* 0xfffffffd36367812 */ /* 0x000fe400078ec0ff */
[----:B0-----:R-:W-:-:S09]  /*bff10*/  PRMT R53, R60, 0x7771, RZ ;  /* 0x000077713c357816 */ /* 0x001fd200000000ff */
[----:B------:R-:W-:Y:S02]  /*bff20*/  @P6 LOP3.LUT R54, R54, 0x2, RZ, 0xfc, !PT ;  /* 0x0000000236366812 */ /* 0x000fe400078efcff */
[C---:B------:R-:W-:Y:S02]  /*bff30*/  LOP3.LUT P6, RZ, R51.reuse, 0x20000, RZ, 0xc0, !PT ;  /* 0x0002000033ff7812 */ /* 0x040fe400078cc0ff */
[C---:B------:R-:W-:Y:S02]  /*bff40*/  LOP3.LUT P5, RZ, R51.reuse, 0x4000000, RZ, 0xc0, !PT ;  /* 0x0400000033ff7812 */ /* 0x040fe400078ac0ff */
[C---:B------:R-:W-:Y:S01]  /*bff50*/  LOP3.LUT P4, RZ, R51.reuse, 0x8000000, RZ, 0xc0, !PT ;  /* 0x0800000033ff7812 */ /* 0x040fe2000788c0ff */
[----:B----4-:R0:W-:Y:S01]  /*bff60*/  @P1 STG.E.U8 desc[UR24][R12.64], R53 ;  /* 0x000000350c001986 */ /* 0x0101e2000c101118 */
[C---:B------:R-:W-:Y:S02]  /*bff70*/  LOP3.LUT P3, RZ, R51.reuse, 0x10000000, RZ, 0xc0, !PT ;  /* 0x1000000033ff7812 */ /* 0x040fe4000786c0ff */
[----:B------:R-:W-:-:S02]  /*bff80*/  LOP3.LUT P2, RZ, R51, 0x20000000, RZ, 0xc0, !PT ;  /* 0x2000000033ff7812 */ /* 0x000fc4000784c0ff */
[----:B------:R-:W-:Y:S01]  /*bff90*/  LOP3.LUT P1, RZ, R51, 0x40000000, RZ, 0xc0, !PT ;  /* 0x4000000033ff7812 */ /* 0x000fe2000782c0ff */
[----:B------:R-:W4:Y:S01]  /*bffa0*/  LDL.LU.64 R14, [R1+0x2410] ;  /* 0x00241000010e7983 */ /* 0x000f220000300a00 */
[----:B0-----:R-:W-:-:S03]  /*bffb0*/  PRMT R53, R60, 0x7772, RZ ;  /* 0x000077723c357816 */ /* 0x001fc600000000ff */
[----:B------:R-:W4:Y:S04]  /*bffc0*/  LDL.LU.64 R12, [R1+0x2408] ;  /* 0x00240800010c7983 */ /* 0x000f280000300a00 */
[----:B------:R0:W-:Y:S01]  /*bffd0*/  @P0 STG.E.U8 desc[UR24][R10.64], R53 ;  /* 0x000000350a000986 */ /* 0x0001e2000c101118 */
[----:B------:R-:W-:Y:S02]  /*bffe0*/  LOP3.LUT P0, RZ, R51, 0x80000000, RZ, 0xc0, !PT ;  /* 0x8000000033ff7812 */ /* 0x000fe4000780c0ff */
[----:B------:R-:W-:-:S05]  /*bfff0*/  PRMT R51, R60, 0x7773, RZ ;  /* 0x000077733c337816 */ /* 0x000fca00000000ff */
[----:B------:R1:W-:Y:S01]  /*c0000*/  @P6 STG.E.U8 desc[UR24][R8.64], R51 ;  /* 0x0000003308006986 */ /* 0x0003e2000c101118 */
[----:B------:R-:W-:-:S03]  /*c0010*/  LOP3.LUT P6, RZ, R54, 0x2, RZ, 0xc0, !PT ;  /* 0x0000000236ff7812 */ /* 0x000fc600078cc0ff */
[----:B0-----:R-:W4:Y:S04]  /*c0020*/  LDL.LU.64 R10, [R1+0x2400] ;  /* 0x00240000010a7983 */ /* 0x001f280000300a00 */
[----:B------:R-:W4:Y:S01]  /*c0030*/  LDL.LU R60, [R1+0x1ec] ;  /* 0x0001ec00013c7983 */ /* 0x000f220000300800 */
[----:B-1----:R-:W-:-:S03]  /*c0040*/  PRMT R51, R7, 0x7770, RZ ;  /* 0x0000777007337816 */ /* 0x002fc600000000ff */
        /* <DEDUP_REMOVED lines=21> */
[----:B---3--:R0:W-:Y:S01]  /*c01a0*/  @P6 STG.E.U8 desc[UR24][R18.64], R51 ;  /* 0x0000003312006986 */ /* 0x0081e2000c101118 */
[----:B------:R-:W-:Y:S02]  /*c01b0*/  LOP3.LUT P6, RZ, R52, 0x4000000, RZ, 0xc0, !PT ;  /* 0x0400000034ff7812 */ /* 0x000fe400078cc0ff */
[----:B0-----:R-:W-:Y:S02]  /*c01c0*/  PRMT R51, R50, 0x7773, RZ ;  /* 0x0000777332337816 */ /* 0x001fe400000000ff */
[----:B------:R-:W3:Y:S09]  /*c01d0*/  LDL.LU R50, [R1+0x30c0] ;  /* 0x0030c00001327983 */ /* 0x000ef20000300800 */
[----:B------:R0:W-:Y:S02]  /*c01e0*/  @P6 STG.E.U8 desc[UR24][R16.64], R51 ;  /* 0x0000003310006986 */ /* 0x0001e4000c101118 */
[----:B0-----:R-:W-:-:S05]  /*c01f0*/  PRMT R51, R61, 0x7770, RZ ;  /* 0x000077703d337816 */ /* 0x001fca00000000ff */
[----:B----4-:R0:W-:Y:S02]  /*c0200*/  @P5 STG.E.U8 desc[UR24][R14.64], R51 ;  /* 0x000000330e005986 */ /* 0x0101e4000c101118 */
        /* <DEDUP_REMOVED lines=15> */
[----:B------:R-:W4:Y:S04]  /*c0300*/  LDL.LU R61, [R1+0x1d0] ;  /* 0x0001d000013d7983 */ /* 0x000f280000300800 */
[----:B------:R-:W4:Y:S01]  /*c0310*/  LDL.LU.64 R36, [R1+0x23b8] ;  /* 0x0023b80001247983 */ /* 0x000f220000300a00 */
[----:B------:R-:W-:-:S03]  /*c0320*/  PRMT R51, R60, 0x7772, RZ ;  /* 0x000077723c337816 */ /* 0x000fc600000000ff */
[----:B------:R-:W4:Y:S01]  /*c0330*/  LDL.LU R12, [R1+0x1d4] ;  /* 0x0001d400010c7983 */ /* 0x000f220000300800 */
[C---:B---3--:R-:W-:Y:S02]  /*c0340*/  LOP3.LUT P3, RZ, R50.reuse, 0x1, RZ, 0xc0, !PT ;  /* 0x0000000132ff7812 */ /* 0x048fe4000786c0ff */
        /* <DEDUP_REMOVED lines=8> */
[----:B0-----:R-:W2:Y:S01]  /*c03d0*/  LDL.LU.64 R46, [R1+0x23b0] ;  /* 0x0023b000012e7983 */ /* 0x001ea20000300a00 */
[----:B------:R-:W-:-:S03]  /*c03e0*/  LOP3.LUT R52, R52, 0xffefffff, RZ, 0xc0, !PT ;  /* 0xffefffff34347812 */ /* 0x000fc600078ec0ff */
[----:B------:R-:W3:Y:S04]  /*c03f0*/  LDL.LU.64 R56, [R1+0x23a8] ;  /* 0x0023a80001387983 */ /* 0x000ee80000300a00 */
[----:B------:R-:W3:Y:S04]  /*c0400*/  LDL.LU.64 R58, [R1+0x23a0] ;  /* 0x0023a000013a7983 */ /* 0x000ee80000300a00 */
[----:B------:R-:W3:Y:S01]  /*c0410*/  LDL.LU R7, [R1+0x1d8] ;  /* 0x0001d80001077983 */ /* 0x000ee20000300800 */
[----:B------:R-:W-:Y:S02]  /*c0420*/  @P6 LOP3.LUT R52, R52, 0x100000, RZ, 0xfc, !PT ;  /* 0x0010000034346812 */ /* 0x000fe400078efcff */
[----:B------:R-:W-:Y:S01]  /*c0430*/  LOP3.LUT P6, RZ, R50, 0x200, RZ, 0xc0, !PT ;  /* 0x0000020032ff7812 */ /* 0x000fe200078cc0ff */
[----:B------:R-:W3:Y:S04]  /*c0440*/  LDL.LU.64 R22, [R1+0x2398] ;  /* 0x0023980001167983 */ /* 0x000ee80000300a00 */
[----:B------:R-:W3:Y:S01]  /*c0450*/  LDL.LU.64 R20, [R1+0x2390] ;  /* 0x0023900001147983 */ /* 0x000ee20000300a00 */
[----:B------:R-:W-:-:S02]  /*c0460*/  LOP3.LUT R52, R52, 0xffdfffff, RZ, 0xc0, !PT ;  /* 0xffdfffff34347812 */ /* 0x000fc400078ec0ff */
[C---:B------:R-:W-:Y:S02]  /*c0470*/  LOP3.LUT P2, RZ, R50.reuse, 0x2, RZ, 0xc0, !PT ;  /* 0x0000000232ff7812 */ /* 0x040fe4000784c0ff */
[----:B------:R-:W-:Y:S02]  /*c0480*/  LOP3.LUT P1, RZ, R50, 0x4, RZ, 0xc0, !PT ;  /* 0x0000000432ff7812 */ /* 0x000fe4000782c0ff */
[----:B------:R-:W-:Y:S01]  /*c0490*/  PRMT R51, R60, 0x7773, RZ ;  /* 0x000077733c337816 */ /* 0x000fe200000000ff */
        /* <DEDUP_REMOVED lines=10> */
[----:B------:R-:W-:-:S09]  /*c0540*/  LOP3.LUT P0, RZ, R50, 0x8, RZ, 0xc0, !PT ;  /* 0x0000000832ff7812 */ /* 0x000fd2000780c0ff */
[----:B------:R-:W-:Y:S02]  /*c0550*/  @P6 LOP3.LUT R52, R52, 0x1000000, RZ, 0xfc, !PT ;  /* 0x0100000034346812 */ /* 0x000fe400078efcff */
[----:B------:R-:W-:Y:S01]  /*c0560*/  LOP3.LUT P6, RZ, R50, 0x20, RZ, 0xc0, !PT ;  /* 0x0000002032ff7812 */ /* 0x000fe200078cc0ff */
[----:B----4-:R0:W-:Y:S01]  /*c0570*/  @P2 STG.E.U8 desc[UR24][R16.64], R51 ;  /* 0x0000003310002986 */ /* 0x0101e2000c101118 */
[----:B------:R-:W-:Y:S02]  /*c0580*/  LOP3.LUT R52, R52, 0xfdffffff, RZ, 0xc0, !PT ;  /* 0xfdffffff34347812 */ /* 0x000fe400078ec0ff */
[----:B0-----:R-:W-:-:S09]  /*c0590*/  PRMT R51, R61, 0x7770, RZ ;  /* 0x000077703d337816 */ /* 0x001fd200000000ff */
[----:B------:R-:W-:Y:S02]  /*c05a0*/  @P6 LOP3.LUT R52, R52, 0x2000000, RZ, 0xfc, !PT ;  /* 0x0200000034346812 */ /* 0x000fe400078efcff */
[----:B------:R-:W-:Y:S01]  /*c05b0*/  LOP3.LUT P6, RZ, R50, 0x10, RZ, 0xc0, !PT ;  /* 0x0000001032ff7812 */ /* 0x000fe200078cc0ff */
[----:B------:R-:W4:Y:S04]  /*c05c0*/  LDL.LU.64 R16, [R1+0x2380] ;  /* 0x0023800001107983 */ /* 0x000f280000300a00 */
        /* <DEDUP_REMOVED lines=9> */
[----:B------:R-:W4:Y:S04]  /*c0660*/  LDL.LU.64 R8, [R1+0x2368] ;  /* 0x0023680001087983 */ /* 0x000f280000300a00 */
[----:B------:R-:W4:Y:S06]  /*c0670*/  LDL.LU.64 R60, [R1+0x2360] ;  /* 0x00236000013c7983 */ /* 0x000f2c0000300a00 */
        /* <DEDUP_REMOVED lines=9> */
[----:B---3--:R0:W-:Y:S01]  /*c0710*/  @P6 STG.E.U8 desc[UR24][R56.64], R51 ;  /* 0x0000003338006986 */ /* 0x0081e2000c101118 */
        /* <DEDUP_REMOVED lines=58> */
[C---:B------:R-:W-:Y:S01]  /*c0ac0*/  LOP3.LUT P6, RZ, R50.reuse, 0x4000000, RZ, 0xc0, !PT ;  /* 0x0400000032ff7812 */ /* 0x040fe200078cc0ff */
[----:B--2---:R0:W-:Y:S04]  /*c0ad0*/  @P3 STG.E.U8 desc[UR24][R46.64], R51 ;  /* 0x000000332e003986 */ /* 0x0041e8000c101118 */
[----:B0-----:R-:W2:Y:S04]  /*c0ae0*/  LDL.LU.64 R46, [R1+0x2318] ;  /* 0x00231800012e7983 */ /* 0x001ea80000300a00 */
[----:B------:R-:W2:Y:S04]  /*c0af0*/  LDL.LU R7, [R1+0x1c8] ;  /* 0x0001c80001077983 */ /* 0x000ea80000300800 */
[----:B------:R-:W2:Y:S04]  /*c0b00*/  LDL.LU.64 R56, [R1+0x2310] ;  /* 0x0023100001387983 */ /* 0x000ea80000300a00 */
[----:B------:R-:W2:Y:S04]  /*c0b10*/  LDL.LU.64 R58, [R1+0x2308] ;  /* 0x00230800013a7983 */ /* 0x000ea80000300a00 */
[----:B------:R-:W2:Y:S01]  /*c0b20*/  LDL.LU.64 R22, [R1+0x2300] ;  /* 0x0023000001167983 */ /* 0x000ea20000300a00 */
[----:B------:R-:W-:-:S02]  /*c0b30*/  LOP3.LUT P2, RZ, R50, 0x100000, RZ, 0xc0, !PT ;  /* 0x0010000032ff7812 */ /* 0x000fc4000784c0ff */
[----:B------:R-:W-:Y:S02]  /*c0b40*/  LOP3.LUT R52, R52, 0xffff7fff, RZ, 0xc0, !PT ;  /* 0xffff7fff34347812 */ /* 0x000fe400078ec0ff */
[----:B------:R-:W-:Y:S02]  /*c0b50*/  LOP3.LUT P1, RZ, R50, 0x200000, RZ, 0xc0, !PT ;  /* 0x0020000032ff7812 */ /* 0x000fe4000782c0ff */
[----:B------:R-:W-:Y:S01]  /*c0b60*/  PRMT R51, R13, 0x7772, RZ ;  /* 0x000077720d337816 */ /* 0x000fe200000000ff */
[----:B------:R-:W2:Y:S01]  /*c0b70*/  LDL.LU.64 R20, [R1+0x22f8] ;  /* 0x0022f80001147983 */ /* 0x000ea20000300a00 */
[----:B------:R-:W-:Y:S02]  /*c0b80*/  @P6 LOP3.LUT R52, R52, 0x8000, RZ, 0xfc, !PT ;  /* 0x0000800034346812 */ /* 0x000fe400078efcff */
[----:B------:R-:W-:Y:S02]  /*c0b90*/  LOP3.LUT P6, RZ, R50, 0x2000000, RZ, 0xc0, !PT ;  /* 0x0200000032ff7812 */ /* 0x000fe400078cc0ff */
[----:B------:R-:W-:Y:S01]  /*c0ba0*/  LOP3.LUT R52, R52, 0xfffeffff, RZ, 0xc0, !PT ;  /* 0xfffeffff34347812 */ /* 0x000fe200078ec0ff */
[----:B----4-:R0:W-:Y:S10]  /*c0bb0*/  @P2 STG.E.U8 desc[UR24][R14.64], R51 ;  /* 0x000000330e002986 */ /* 0x0101f4000c101118 */
[----:B------:R-:W-:-:S02]  /*c0bc0*/  @P6 LOP3.LUT R52, R52, 0x10000, RZ, 0xfc, !PT ;  /* 0x0001000034346812 */ /* 0x000fc400078efcff */
[----:B------:R-:W-:Y:S02]  /*c0bd0*/  LOP3.LUT P6, RZ, R50, 0x1000000, RZ, 0xc0, !PT ;  /* 0x0100000032ff7812 */ /* 0x000fe400078cc0ff */
[----:B0-----:R-:W-:-:S05]  /*c0be0*/  PRMT R51, R13, 0x7773, RZ ;  /* 0x000077730d337816 */ /* 0x001fca00000000ff */
[----:B---3--:R0:W-:Y:S01]  /*c0bf0*/  @P1 STG.E.U8 desc[UR24][R36.64], R51 ;  /* 0x0000003324001986 */ /* 0x0081e2000c101118 */
[----:B------:R-:W-:Y:S02]  /*c0c00*/  LOP3.LUT P0, RZ, R50, 0x400000, RZ, 0xc0, !PT ;  /* 0x0040000032ff7812 */ /* 0x000fe4000780c0ff */
[----:B------:R-:W-:Y:S01]  /*c0c10*/  LOP3.LUT R52, R52, 0xfffdffff, RZ, 0xc0, !PT ;  /* 0xfffdffff34347812 */ /* 0x000fe200078ec0ff */
[----:B0-----:R-:W3:Y:S04]  /*c0c20*/  LDL.LU R36, [R1+0x1cc] ;  /* 0x0001cc0001247983 */ /* 0x001ee80000300800 */
[----:B------:R-:W4:Y:S01]  /*c0c30*/  LDL.LU.64 R18, [R1+0x22f0] ;  /* 0x0022f00001127983 */ /* 0x000f220000300a00 */
[----:B------:R-:W-:Y:S02]  /*c0c40*/  @P6 LOP3.LUT R52, R52, 0x20000, RZ, 0xfc, !PT ;  /* 0x0002000034346812 */ /* 0x000fe400078efcff */
[----:B------:R-:W-:-:S02]  /*c0c50*/  LOP3.LUT P6, RZ, R50, 0x800000, RZ, 0xc0, !PT ;  /* 0x0080000032ff7812 */ /* 0x000fc400078cc0ff */
[C---:B------:R-:W-:Y:S01]  /*c0c60*/  PRMT R51, R53.reuse, 0x7770, RZ ;  /* 0x0000777035337816 */ /* 0x040fe200000000ff */
[----:B------:R-:W4:Y:S04]  /*c0c70*/  LDL.LU.64 R16, [R1+0x22e8] ;  /* 0x0022e80001107983 */ /* 0x000f280000300a00 */
[----:B------:R-:W4:Y:S04]  /*c0c80*/  LDL.LU R37, [R1+0x1b0] ;  /* 0x0001b00001257983 */ /* 0x000f280000300800 */
[----:B------:R-:W4:Y:S04]  /*c0c90*/  LDL.LU.64 R14, [R1+0x22e0] ;  /* 0x0022e000010e7983 */ /* 0x000f280000300a00 */
        /* <DEDUP_REMOVED lines=28> */
[----:B----4-:R0:W-:Y:S01]  /*c0e60*/  @P6 STG.E.U8 desc[UR24][R18.64], R51 ;  /* 0x0000003312006986 */ /* 0x0101e2000c101118 */
        /* <DEDUP_REMOVED lines=24> */
[----:B------:R-:W2:Y:S04]  /*c0ff0*/  LDL.LU R11, [R1+0x1b4] ;  /* 0x0001b400010b7983 */ /* 0x000ea80000300800 */
[----:B------:R-:W4:Y:S04]  /*c1000*/  LDL.LU.64 R8, [R1+0x2298] ;  /* 0x0022980001087983 */ /* 0x000f280000300a00 */
[----:B------:R-:W4:Y:S04]  /*c1010*/  LDL.LU.64 R60, [R1+0x2290] ;  /* 0x00229000013c7983 */ /* 0x000f280000300a00 */
[----:B------:R-:W4:Y:S04]  /*c1020*/  LDL.LU.64 R36, [R1+0x2288] ;  /* 0x0022880001247983 */ /* 0x000f280000300a00 */
[----:B------:R-:W4:Y:S01]  /*c1030*/  LDL.LU R10, [R1+0x1b8] ;  /* 0x0001b800010a7983 */ /* 0x000f220000300800 */
[----:B------:R-:W-:-:S02]  /*c1040*/  LOP3.LUT P3, RZ, R49, 0x40, RZ, 0xc0, !PT ;  /* 0x0000004031ff7812 */ /* 0x000fc4000786c0ff */
[C---:B------:R-:W-:Y:S02]  /*c1050*/  LOP3.LUT P6, RZ, R49.reuse, 0x40000, RZ, 0xc0, !PT ;  /* 0x0004000031ff7812 */ /* 0x040fe400078cc0ff */
[C---:B------:R-:W-:Y:S02]  /*c1060*/  LOP3.LUT P2, RZ, R49.reuse, 0x80, RZ, 0xc0, !PT ;  /* 0x0000008031ff7812 */ /* 0x040fe4000784c0ff */
[----:B------:R-:W-:Y:S02]  /*c1070*/  LOP3.LUT P1, RZ, R49, 0x100, RZ, 0xc0, !PT ;  /* 0x0000010031ff7812 */ /* 0x000fe4000782c0ff */
[----:B------:R-:W-:-:S07]  /*c1080*/  LOP3.LUT R52, R52, 0xfffffffb, RZ, 0xc0, !PT ;  /* 0xfffffffb34347812 */ /* 0x000fce00078ec0ff */
        /* <DEDUP_REMOVED lines=18> */
[----:B------:R-:W-:-:S09]  /*c11b0*/  LOP3.LUT P0, RZ, R49, 0x200, RZ, 0xc0, !PT ;  /* 0x0000020031ff7812 */ /* 0x000fd2000780c0ff */
[----:B------:R-:W-:Y:S02]  /*c11c0*/  @P6 LOP3.LUT R52, R52, 0x100, RZ, 0xfc, !PT ;  /* 0x0000010034346812 */ /* 0x000fe400078efcff */
[----:B------:R-:W-:Y:S02]  /*c11d0*/  LOP3.LUT P6, RZ, R49, 0x800, RZ, 0xc0, !PT ;  /* 0x0000080031ff7812 */ /* 0x000fe400078cc0ff */
[----:B------:R-:W-:Y:S02]  /*c11e0*/  LOP3.LUT R52, R52, 0xfffffdff, RZ, 0xc0, !PT ;  /* 0xfffffdff34347812 */ /* 0x000fe400078ec0ff */
[----:B--2---:R-:W-:-:S05]  /*c11f0*/  PRMT R51, R11, 0x7770, RZ ;  /* 0x000077700b337816 */ /* 0x004fca00000000ff */
[----:B------:R0:W-:Y:S04]  /*c1200*/  @P3 STG.E.U8 desc[UR24][R46.64], R51 ;  /* 0x000000332e003986 */ /* 0x0001e8000c101118 */
[----:B0-----:R-:W2:Y:S04]  /*c1210*/  LDL.LU.64 R46, [R1+0x2280] ;  /* 0x00228000012e7983 */ /* 0x001ea80000300a00 */
[----:B------:R-:W2:Y:S04]  /*c1220*/  LDL.LU R7, [R1+0x1bc] ;  /* 0x0001bc0001077983 */ /* 0x000ea80000300800 */
[----:B------:R-:W2:Y:S04]  /*c1230*/  LDL.LU.64 R56, [R1+0x2278] ;  /* 0x0022780001387983 */ /* 0x000ea80000300a00 */
[----:B------:R-:W2:Y:S04]  /*c1240*/  LDL.LU.64 R58, [R1+0x2270] ;  /* 0x00227000013a7983 */ /* 0x000ea80000300a00 */
[----:B------:R-:W2:Y:S04]  /*c1250*/  LDL.LU.64 R22, [R1+0x2268] ;  /* 0x0022680001167983 */ /* 0x000ea80000300a00 */
[----:B------:R-:W2:Y:S04]  /*c1260*/  LDL.LU.64 R20, [R1+0x2260] ;  /* 0x0022600001147983 */ /* 0x000ea80000300a00 */
[----:B------:R-:W2:Y:S01]  /*c1270*/  LDL.LU.64 R18, [R1+0x2258] ;  /* 0x0022580001127983 */ /* 0x000ea20000300a00 */
[----:B------:R-:W-:-:S03]  /*c1280*/  PRMT R51, R11, 0x7771, RZ ;  /* 0x000077710b337816 */ /* 0x000fc600000000ff */
[----:B------:R-:W2:Y:S04]  /*c1290*/  LDL.LU.64 R16, [R1+0x2250] ;  /* 0x0022500001107983 */ /* 0x000ea80000300a00 */
[----:B---3--:R0:W-:Y:S02]  /*c12a0*/  @P2 STG.E.U8 desc[UR24][R14.64], R51 ;  /* 0x000000330e002986 */ /* 0x0081e4000c101118 */
[----:B0-----:R-:W-:Y:S02]  /*c12b0*/  PRMT R51, R11, 0x7772, RZ ;  /* 0x000077720b337816 */ /* 0x001fe400000000ff */
[----:B------:R-:W3:Y:S04]  /*c12c0*/  LDL.LU.64 R14, [R1+0x2248] ;  /* 0x00224800010e7983 */ /* 0x000ee80000300a00 */
[----:B----4-:R0:W-:Y:S04]  /*c12d0*/  @P1 STG.E.U8 desc[UR24][R12.64], R51 ;  /* 0x000000330c001986 */ /* 0x0101e8000c101118 */
[----:B0-----:R-:W4:Y:S01]  /*c12e0*/  LDL.LU.64 R12, [R1+0x2240] ;  /* 0x00224000010c7983 */ /* 0x001f220000300a00 */
[----:B------:R-:W-:-:S02]  /*c12f0*/  @P6 LOP3.LUT R52, R52, 0x200, RZ, 0xfc, !PT ;  /* 0x0000020034346812 */ /* 0x000fc400078efcff */
[----:B------:R-:W-:Y:S02]  /*c1300*/  LOP3.LUT P6, RZ, R49, 0x400, RZ, 0xc0, !PT ;  /* 0x0000040031ff7812 */ /* 0x000fe400078cc0ff */
[----:B------:R-:W-:-:S05]  /*c1310*/  PRMT R51, R11, 0x7773, RZ ;  /* 0x000077730b337816 */ /* 0x000fca00000000ff */
[----:B------:R0:W-:Y:S02]  /*c1320*/  @P0 STG.E.U8 desc[UR24][R8.64], R51 ;  /* 0x0000003308000986 */ /* 0x0001e4000c101118 */
[----:B0-----:R-:W-:Y:S02]  /*c1330*/  PRMT R51, R10, 0x7770, RZ ;  /* 0x000077700a337816 */ /* 0x001fe400000000ff */
[----:B------:R-:W4:Y:S04]  /*c1340*/  LDL.LU.64 R8, [R1+0x2238] ;  /* 0x0022380001087983 */ /* 0x000f280000300a00 */
[----:B------:R-:W4:Y:S04]  /*c1350*/  LDL.LU R11, [R1+0x1a4] ;  /* 0x0001a400010b7983 */ /* 0x000f280000300800 */
[----:B------:R0:W-:Y:S01]  /*c1360*/  @P6 STG.E.U8 desc[UR24][R60.64], R51 ;  /* 0x000000333c006986 */ /* 0x0001e2000c101118 */
[----:B------:R-:W-:-:S02]  /*c1370*/  LOP3.LUT P6, RZ, R52, 0x200, RZ, 0xc0, !PT ;  /* 0x0000020034ff7812 */ /* 0x000fc400078cc0ff */
[----:B0-----:R-:W-:Y:S01]  /*c1380*/  PRMT R51, R10, 0x7771, RZ ;  /* 0x000077710a337816 */ /* 0x001fe200000000ff */
[----:B------:R-:W4:Y:S10]  /*c1390*/  LDL.LU.64 R60, [R1+0x2230] ;  /* 0x00223000013c7983 */ /* 0x000f340000300a00 */
[----:B------:R0:W-:Y:S04]  /*c13a0*/  @P6 STG.E.U8 desc[UR24][R36.64], R51 ;  /* 0x0000003324006986 */ /* 0x0001e8000c101118 */
[----:B0-----:R-:W4:Y:S01]  /*c13b0*/  LDL.LU.64 R36, [R1+0x2228] ;  /* 0x0022280001247983 */ /* 0x001f220000300a00 */
[----:B------:R-:W-:-:S02]  /*c13c0*/  LOP3.LUT P6, RZ, R52, 0x100, RZ, 0xc0, !PT ;  /* 0x0000010034ff7812 */ /* 0x000fc400078cc0ff */
[----:B------:R-:W-:Y:S02]  /*c13d0*/  PRMT R51, R10, 0x7772, RZ ;  /* 0x000077720a337816 */ /* 0x000fe400000000ff */
[C---:B------:R-:W-:Y:S02]  /*c13e0*/  LOP3.LUT P5, RZ, R49.reuse, 0x80000, RZ, 0xc0, !PT ;  /* 0x0008000031ff7812 */ /* 0x040fe400078ac0ff */
[C---:B------:R-:W-:Y:S02]  /*c13f0*/  LOP3.LUT P4, RZ, R49.reuse, 0x100000, RZ, 0xc0, !PT ;  /* 0x0010000031ff7812 */ /* 0x040fe4000788c0ff */
[C---:B------:R-:W-:Y:S02]  /*c1400*/  LOP3.LUT P3, RZ, R49.reuse, 0x200000, RZ, 0xc0, !PT ;  /* 0x0020000031ff7812 */ /* 0x040fe4000786c0ff */
[----:B------:R-:W-:-:S03]  /*c1410*/  LOP3.LUT P2, RZ, R49, 0x400000, RZ, 0xc0, !PT ;  /* 0x0040000031ff7812 */ /* 0x000fc6000784c0ff */
[----:B--2---:R0:W-:Y:S01]  /*c1420*/  @P6 STG.E.U8 desc[UR24][R46.64], R51 ;  /* 0x000000332e006986 */ /* 0x0041e2000c101118 */
[----:B------:R-:W-:Y:S02]  /*c1430*/  LOP3.LUT P6, RZ, R52, 0x80, RZ, 0xc0, !PT ;  /* 0x0000008034ff7812 */ /* 0x000fe400078cc0ff */
        /* <DEDUP_REMOVED lines=19> */
[----:B---3--:R0:W-:Y:S02]  /*c1570*/  @P5 STG.E.U8 desc[UR24][R14.64], R51 ;  /* 0x000000330e005986 */ /* 0x0081e4000c101118 */
[----:B0-----:R-:W-:-:S05]  /*c1580*/  PRMT R51, R48, 0x7772, RZ ;  /* 0x0000777230337816 */ /* 0x001fca00000000ff */
[----:B----4-:R0:W-:Y:S02]  /*c1590*/  @P4 STG.E.U8 desc[UR24][R12.64], R51 ;  /* 0x000000330c004986 */ /* 0x0101e4000c101118 */
[----:B0-----:R-:W-:Y:S02]  /*c15a0*/  PRMT R51, R48, 0x7773, RZ ;  /* 0x0000777330337816 */ /* 0x001fe400000000ff */
[----:B------:R-:W3:Y:S01]  /*c15b0*/  LDL.LU R48, [R1+0x30b8] ;  /* 0x0030b80001307983 */ /* 0x000ee20000300800 */
[----:B------:R-:W-:-:S03]  /*c15c0*/  LOP3.LUT P1, RZ, R49, 0x800000, RZ, 0xc0, !PT ;  /* 0x0080000031ff7812 */ /* 0x000fc6000782c0ff */
[----:B------:R0:W-:Y:S02]  /*c15d0*/  @P3 STG.E.U8 desc[UR24][R8.64], R51 ;  /* 0x0000003308003986 */ /* 0x0001e4000c101118 */
[----:B0-----:R-:W-:-:S05]  /*c15e0*/  PRMT R51, R11, 0x7770, RZ ;  /* 0x000077700b337816 */ /* 0x001fca00000000ff */
[----:B------:R0:W-:Y:S02]  /*c15f0*/  @P2 STG.E.U8 desc[UR24][R60.64], R51 ;  /* 0x000000333c002986 */ /* 0x0001e4000c101118 */
[----:B0-----:R-:W-:-:S05]  /*c1600*/  PRMT R51, R11, 0x7771, RZ ;  /* 0x000077710b337816 */ /* 0x001fca00000000ff */
[----:B------:R0:W-:Y:S04]  /*c1610*/  @P1 STG.E.U8 desc[UR24][R36.64], R51 ;  /* 0x0000003324001986 */ /* 0x0001e8000c101118 */
[----:B0-----:R-:W4:Y:S01]  /*c1620*/  LDL.LU.64 R36, [R1+0x2218] ;  /* 0x0022180001247983 */ /* 0x001f220000300a00 */
[----:B------:R-:W-:Y:S02]  /*c1630*/  LOP3.LUT P0, RZ, R49, 0x1000000, RZ, 0xc0, !PT ;  /* 0x0100000031ff7812 */ /* 0x000fe4000780c0ff */
[----:B------:R-:W-:Y:S02]  /*c1640*/  PRMT R51, R11, 0x7772, RZ ;  /* 0x000077720b337816 */ /* 0x000fe400000000ff */
[----:B------:R-:W-:Y:S02]  /*c1650*/  LOP3.LUT R50, R50, 0xfbffffff, RZ, 0xc0, !PT ;  /* 0xfbffffff32327812 */ /* 0x000fe400078ec0ff */
[----:B------:R-:W-:-:S02]  /*c1660*/  LOP3.LUT R52, R52, 0xfffffffe, RZ, 0xc0, !PT ;  /* 0xfffffffe34347812 */ /* 0x000fc400078ec0ff */
[C---:B------:R-:W-:Y:S02]  /*c1670*/  LOP3.LUT P3, RZ, R49.reuse, 0x2000000, RZ, 0xc0, !PT ;  /* 0x0200000031ff7812 */ /* 0x040fe4000786c0ff */
[C---:B------:R-:W-:Y:S02]  /*c1680*/  LOP3.LUT P2, RZ, R49.reuse, 0x4000000, RZ, 0xc0, !PT ;  /* 0x0400000031ff7812 */ /* 0x040fe4000784c0ff */
[C---:B------:R-:W-:Y:S01]  /*c1690*/  LOP3.LUT P1, RZ, R49.reuse, 0x8000000, RZ, 0xc0, !PT ;  /* 0x0800000031ff7812 */ /* 0x040fe2000782c0ff */
[----:B--2---:R0:W-:Y:S04]  /*c16a0*/  @P0 STG.E.U8 desc[UR24][R46.64], R51 ;  /* 0x000000332e000986 */ /* 0x0041e8000c101118 */
[----:B0-----:R-:W2:Y:S04]  /*c16b0*/  LDL.LU.64 R46, [R1+0x2210] ;  /* 0x00221000012e7983 */ /* 0x001ea80000300a00 */
[----:B------:R-:W2:Y:S04]  /*c16c0*/  LDL.LU.64 R14, [R1+0x2208] ;  /* 0x00220800010e7983 */ /* 0x000ea80000300a00 */
[----:B------:R-:W2:Y:S04]  /*c16d0*/  LDL.LU.64 R12, [R1+0x2200] ;  /* 0x00220000010c7983 */ /* 0x000ea80000300a00 */
[----:B------:R-:W2:Y:S04]  /*c16e0*/  LDL.LU R7, [R1+0x1a8] ;  /* 0x0001a80001077983 */ /* 0x000ea80000300800 */
[----:B------:R-:W2:Y:S04]  /*c16f0*/  LDL.LU.64 R8, [R1+0x21f8] ;  /* 0x0021f80001087983 */ /* 0x000ea80000300a00 */
[----:B------:R-:W2:Y:S04]  /*c1700*/  LDL.LU.64 R60, [R1+0x21f0] ;  /* 0x0021f000013c7983 */ /* 0x000ea80000300a00 */
[----:B------:R-:W2:Y:S01]  /*c1710*/  LDL.LU R53, [R1+0x1ac] ;  /* 0x0001ac0001357983 */ /* 0x000ea20000300800 */
[----:B------:R-:W-:-:S02]  /*c1720*/  LOP3.LUT P0, RZ, R49, 0x10000000, RZ, 0xc0, !PT ;  /* 0x1000000031ff7812 */ /* 0x000fc4000780c0ff */
[----:B---3--:R-:W-:-:S13]  /*c1730*/  LOP3.LUT P6, RZ, R48, 0x20, RZ, 0xc0, !PT ;  /* 0x0000002030ff7812 */ /* 0x008fda00078cc0ff */
        /* <DEDUP_REMOVED lines=21> */
[----:B------:R-:W-:Y:S02]  /*c1890*/  LOP3.LUT P6, RZ, R49, 0x20000000, RZ, 0xc0, !PT ;  /* 0x2000000031ff7812 */ /* 0x000fe400078cc0ff */
[----:B------:R-:W-:-:S05]  /*c18a0*/  PRMT R49, R11, 0x7773, RZ ;  /* 0x000077730b317816 */ /* 0x000fca00000000ff */
[----:B----4-:R0:W-:Y:S04]  /*c18b0*/  @P3 STG.E.U8 desc[UR24][R36.64], R49 ;  /* 0x0000003124003986 */ /* 0x0101e8000c101118 */
[----:B0-----:R-:W3:Y:S01]  /*c18c0*/  LDL.LU.64 R36, [R1+0x21e8] ;  /* 0x0021e80001247983 */ /* 0x001ee20000300a00 */
[----:B--2---:R-:W-:-:S05]  /*c18d0*/  PRMT R49, R7, 0x7770, RZ ;  /* 0x0000777007317816 */ /* 0x004fca00000000ff */
[----:B------:R0:W-:Y:S04]  /*c18e0*/  @P2 STG.E.U8 desc[UR24][R46.64], R49 ;  /* 0x000000312e002986 */ /* 0x0001e8000c101118 */
[----:B0-----:R-:W2:Y:S04]  /*c18f0*/  LDL.LU.64 R46, [R1+0x21e0] ;  /* 0x0021e000012e7983 */ /* 0x001ea80000300a00 */
[----:B------:R-:W4:Y:S04]  /*c1900*/  LDL.LU.64 R56, [R1+0x21d8] ;  /* 0x0021d80001387983 */ /* 0x000f280000300a00 */
[----:B------:R-:W4:Y:S04]  /*c1910*/  LDL.LU R10, [R1+0x190] ;  /* 0x00019000010a7983 */ /* 0x000f280000300800 */
[----:B------:R-:W4:Y:S04]  /*c1920*/  LDL.LU.64 R58, [R1+0x21d0] ;  /* 0x0021d000013a7983 */ /* 0x000f280000300a00 */
[----:B------:R-:W4:Y:S04]  /*c1930*/  LDL.LU.64 R22, [R1+0x21c8] ;  /* 0x0021c80001167983 */ /* 0x000f280000300a00 */
[----:B------:R-:W4:Y:S01]  /*c1940*/  LDL.LU.64 R20, [R1+0x21c0] ;  /* 0x0021c00001147983 */ /* 0x000f220000300a00 */
[----:B------:R-:W-:-:S03]  /*c1950*/  PRMT R49, R7, 0x7771, RZ ;  /* 0x0000777107317816 */ /* 0x000fc600000000ff */
[----:B------:R-:W4:Y:S04]  /*c1960*/  LDL.LU R11, [R1+0x194] ;  /* 0x00019400010b7983 */ /* 0x000f280000300800 */
[----:B------:R-:W4:Y:S04]  /*c1970*/  LDL.LU.64 R18, [R1+0x21b8] ;  /* 0x0021b80001127983 */ /* 0x000f280000300a00 */
[----:B------:R0:W-:Y:S04]  /*c1980*/  @P1 STG.E.U8 desc[UR24][R14.64], R49 ;  /* 0x000000310e001986 */ /* 0x0001e8000c101118 */
[----:B------:R-:W4:Y:S01]  /*c1990*/  LDL.LU.64 R16, [R1+0x21b0] ;  /* 0x0021b00001107983 */ /* 0x000f220000300a00 */
[----:B0-----:R-:W-:-:S03]  /*c19a0*/  PRMT R49, R7, 0x7772, RZ ;  /* 0x0000777207317816 */ /* 0x001fc600000000ff */
[----:B------:R-:W4:Y:S04]  /*c19b0*/  LDL.LU.64 R14, [R1+0x21a8] ;  /* 0x0021a800010e7983 */ /* 0x000f280000300a00 */
        /* <DEDUP_REMOVED lines=15> */
[----:B------:R-:W-:-:S11]  /*c1ab0*/  PRMT R49, R53, 0x7772, RZ ;  /* 0x0000777235317816 */ /* 0x000fd600000000ff */
[----:B--2---:R0:W-:Y:S01]  /*c1ac0*/  @P6 STG.E.U8 desc[UR24][R46.64], R49 ;  /* 0x000000312e006986 */ /* 0x0041e2000c101118 */
[----:B------:R-:W-:Y:S02]  /*c1ad0*/  LOP3.LUT P6, RZ, R50, 0x40000000, RZ, 0xc0, !PT ;  /* 0x4000000032ff7812 */ /* 0x000fe400078cc0ff */
[----:B0-----:R-:W-:Y:S02]  /*c1ae0*/  PRMT R49, R53, 0x7773, RZ ;  /* 0x0000777335317816 */ /* 0x001fe400000000ff */
[C---:B------:R-:W-:Y:S02]  /*c1af0*/  LOP3.LUT P5, RZ, R48.reuse, 0x40, RZ, 0xc0, !PT ;  /* 0x0000004030ff7812 */ /* 0x040fe400078ac0ff */
[C---:B------:R-:W-:Y:S02]  /*c1b00*/  LOP3.LUT P4, RZ, R48.reuse, 0x80, RZ, 0xc0, !PT ;  /* 0x0000008030ff7812 */ /* 0x040fe4000788c0ff */
[C---:B------:R-:W-:Y:S02]  /*c1b10*/  LOP3.LUT P3, RZ, R48.reuse, 0x100, RZ, 0xc0, !PT ;  /* 0x0000010030ff7812 */ /* 0x040fe4000786c0ff */
[----:B------:R-:W-:-:S03]  /*c1b20*/  LOP3.LUT P2, RZ, R48, 0x200, RZ, 0xc0, !PT ;  /* 0x0000020030ff7812 */ /* 0x000fc6000784c0ff */
[----:B----4-:R0:W-:Y:S01]  /*c1b30*/  @P6 STG.E.U8 desc[UR24][R56.64], R49 ;  /* 0x0000003138006986 */ /* 0x0101e2000c101118 */
[----:B------:R-:W-:Y:S02]  /*c1b40*/  LOP3.LUT P6, RZ, R50, 0x20000000, RZ, 0xc0, !PT ;  /* 0x2000000032ff7812 */ /* 0x000fe400078cc0ff */
[C---:B------:R-:W-:Y:S02]  /*c1b50*/  LOP3.LUT P1, RZ, R48.reuse, 0x400, RZ, 0xc0, !PT ;  /* 0x0000040030ff7812 */ /* 0x040fe4000782c0ff */
[----:B------:R-:W-:Y:S01]  /*c1b60*/  LOP3.LUT P0, RZ, R48, 0x800, RZ, 0xc0, !PT ;  /* 0x0000080030ff7812 */ /* 0x000fe2000780c0ff */
[----:B------:R-:W2:Y:S01]  /*c1b70*/  LDL.LU.64 R46, [R1+0x30b0] ;  /* 0x0030b000012e7983 */ /* 0x000ea20000300a00 */
[----:B0-----:R-:W-:-:S07]  /*c1b80*/  PRMT R49, R10, 0x7770, RZ ;  /* 0x000077700a317816 */ /* 0x001fce00000000ff */
        /* <DEDUP_REMOVED lines=26> */
[----:B------:R-:W2:Y:S04]  /*c1d30*/  LDL.LU.64 R10, [R1+0x2160] ;  /* 0x00216000010a7983 */ /* 0x000ea80000300a00 */
[----:B------:R-:W2:Y:S01]  /*c1d40*/  LDL.LU R9, [R1+0x19c] ;  /* 0x00019c0001097983 */ /* 0x000ea20000300800 */
[----:B------:R-:W-:-:S03]  /*c1d50*/  LOP3.LUT P3, RZ, R48, 0x1000, RZ, 0xc0, !PT ;  /* 0x0000100030ff7812 */ /* 0x000fc6000786c0ff */
[----:B------:R-:W2:Y:S01]  /*c1d60*/  LDL.LU.64 R60, [R1+0x2158] ;  /* 0x00215800013c7983 */ /* 0x000ea20000300a00 */
[----:B------:R-:W-:-:S03]  /*c1d70*/  PRMT R49, R7, 0x7772, RZ ;  /* 0x0000777207317816 */ /* 0x000fc600000000ff */
[----:B------:R-:W2:Y:S01]  /*c1d80*/  LDL.LU R14, [R1+0x180] ;  /* 0x00018000010e7983 */ /* 0x000ea20000300800 */
        /* <DEDUP_REMOVED lines=16> */
[----:B---3--:R0:W-:Y:S04]  /*c1e90*/  @P3 STG.E.U8 desc[UR24][R36.64], R49 ;  /* 0x0000003124003986 */ /* 0x0081e8000c101118 */
[----:B0-----:R-:W3:Y:S04]  /*c1ea0*/  LDL.LU.64 R36, [R1+0x2150] ;  /* 0x0021500001247983 */ /* 0x001ee80000300a00 */
[----:B------:R-:W3:Y:S04]  /*c1eb0*/  LDL.LU.64 R52, [R1+0x2148] ;  /* 0x0021480001347983 */ /* 0x000ee80000300a00 */
[----:B------:R-:W3:Y:S01]  /*c1ec0*/  LDL.LU.64 R56, [R1+0x2140] ;  /* 0x0021400001387983 */ /* 0x000ee20000300a00 */
[----:B------:R-:W-:-:S03]  /*c1ed0*/  PRMT R49, R7, 0x7773, RZ ;  /* 0x0000777307317816 */ /* 0x000fc600000000ff */
[----:B------:R-:W3:Y:S04]  /*c1ee0*/  LDL.LU R7, [R1+0x184] ;  /* 0x0001840001077983 */ /* 0x000ee80000300800 */
[----:B------:R-:W3:Y:S01]  /*c1ef0*/  LDL.LU.64 R58, [R1+0x2138] ;  /* 0x00213800013a7983 */ /* 0x000ee20000300a00 */
[----:B------:R-:W-:-:S03]  /*c1f00*/  LOP3.LUT R50, R50, 0xff7fffff, RZ, 0xc0, !PT ;  /* 0xff7fffff32327812 */ /* 0x000fc600078ec0ff */
[----:B------:R-:W3:Y:S01]  /*c1f10*/  LDL.LU.64 R22, [R1+0x2130] ;  /* 0x0021300001167983 */ /* 0x000ee20000300a00 */
[C---:B------:R-:W-:Y:S02]  /*c1f20*/  LOP3.LUT P2, RZ, R48.reuse, 0x2000, RZ, 0xc0, !PT ;  /* 0x0000200030ff7812 */ /* 0x040fe4000784c0ff */
[----:B------:R-:W-:Y:S02]  /*c1f30*/  LOP3.LUT P1, RZ, R48, 0x4000, RZ, 0xc0, !PT ;  /* 0x0000400030ff7812 */ /* 0x000fe4000782c0ff */
[----:B------:R-:W-:Y:S02]  /*c1f40*/  @P6 LOP3.LUT R50, R50, 0x800000, RZ, 0xfc, !PT ;  /* 0x0080000032326812 */ /* 0x000fe400078efcff */
[----:B------:R-:W-:Y:S01]  /*c1f50*/  LOP3.LUT P6, RZ, R48, 0x40000, RZ, 0xc0, !PT ;  /* 0x0004000030ff7812 */ /* 0x000fe200078cc0ff */
[----:B------:R-:W3:Y:S01]  /*c1f60*/  LDL.LU.64 R20, [R1+0x2128] ;  /* 0x0021280001147983 */ /* 0x000ee20000300a00 */
[----:B------:R-:W-:Y:S02]  /*c1f70*/  LOP3.LUT R50, R50, 0xfeffffff, RZ, 0xc0, !PT ;  /* 0xfeffffff32327812 */ /* 0x000fe400078ec0ff */
[----:B------:R-:W-:-:S09]  /*c1f80*/  LOP3.LUT P0, RZ, R48, 0x8000, RZ, 0xc0, !PT ;  /* 0x0000800030ff7812 */ /* 0x000fd2000780c0ff */
[----:B------:R-:W-:Y:S02]  /*c1f90*/  @P6 LOP3.LUT R50, R50, 0x1000000, RZ, 0xfc, !PT ;  /* 0x0100000032326812 */ /* 0x000fe400078efcff */
[----:B------:R-:W-:Y:S01]  /*c1fa0*/  LOP3.LUT P6, RZ, R48, 0x20000, RZ, 0xc0, !PT ;  /* 0x0002000030ff7812 */ /* 0x000fe200078cc0ff */
[----:B----4-:R2:W-:Y:S01]  /*c1fb0*/  @P2 STG.E.U8 desc[UR24][R18.64], R49 ;  /* 0x0000003112002986 */ /* 0x0105e2000c101118 */
[----:B------:R-:W-:Y:S02]  /*c1fc0*/  LOP3.LUT R50, R50, 0xfdffffff, RZ, 0xc0, !PT ;  /* 0xfdffffff32327812 */ /* 0x000fe400078ec0ff */
[----:B--2---:R-:W-:-:S09]  /*c1fd0*/  PRMT R49, R9, 0x7770, RZ ;  /* 0x0000777009317816 */ /* 0x004fd200000000ff */
[----:B------:R-:W-:Y:S02]  /*c1fe0*/  @P6 LOP3.LUT R50, R50, 0x2000000, RZ, 0xfc, !PT ;  /* 0x0200000032326812 */ /* 0x000fe400078efcff */
[----:B------:R-:W-:Y:S01]  /*c1ff0*/  LOP3.LUT P6, RZ, R48, 0x10000, RZ, 0xc0, !PT ;  /* 0x0001000030ff7812 */ /* 0x000fe200078cc0ff */
[----:B------:R-:W2:Y:S04]  /*c2000*/  LDL.LU.64 R18, [R1+0x2120] ;  /* 0x0021200001127983 */ /* 0x000ea80000300a00 */
        /* <DEDUP_REMOVED lines=16> */
[----:B---3--:R0:W-:Y:S04]  /*c2110*/  @P6 STG.E.U8 desc[UR24][R36.64], R49 ;  /* 0x0000003124006986 */ /* 0x0081e8000c101118 */
[----:B0-----:R-:W3:Y:S01]  /*c2120*/  LDL.LU.64 R36, [R1+0x20f0] ;  /* 0x0020f00001247983 */ /* 0x001ee20000300a00 */
        /* <DEDUP_REMOVED lines=19> */
[----:B--2---:R0:W-:Y:S01]  /*c2260*/  @P6 STG.E.U8 desc[UR24][R18.64], R49 ;  /* 0x0000003112006986 */ /* 0x0041e2000c101118 */
[C---:B------:R-:W-:Y:S02]  /*c2270*/  LOP3.LUT P3, RZ, R48.reuse, 0x8000000, RZ, 0xc0, !PT ;  /* 0x0800000030ff7812 */ /* 0x040fe4000786c0ff */
[----:B------:R-:W-:Y:S02]  /*c2280*/  LOP3.LUT P2, RZ, R48, 0x10000000, RZ, 0xc0, !PT ;  /* 0x1000000030ff7812 */ /* 0x000fe4000784c0ff */
[----:B0-----:R-:W-:-:S05]  /*c2290*/  PRMT R49, R7, 0x7773, RZ ;  /* 0x0000777307317816 */ /* 0x001fca00000000ff */
[----:B----4-:R0:W-:Y:S01]  /*c22a0*/  @P5 STG.E.U8 desc[UR24][R16.64], R49 ;  /* 0x0000003110005986 */ /* 0x0101e2000c101118 */
        /* <DEDUP_REMOVED lines=9> */
[----:B------:R-:W2:Y:S04]  /*c2340*/  LDL.LU R47, [R1+0x30a8] ;  /* 0x0030a800012f7983 */ /* 0x000ea80000300800 */
[----:B------:R0:W-:Y:S02]  /*c2350*/  @P1 STG.E.U8 desc[UR24][R60.64], R49 ;  /* 0x000000313c001986 */ /* 0x0001e4000c101118 */
[----:B0-----:R-:W-:-:S05]  /*c2360*/  PRMT R49, R15, 0x7770, RZ ;  /* 0x000077700f317816 */ /* 0x001fca00000000ff */
[----:B---3--:R0:W-:Y:S04]  /*c2370*/  @P0 STG.E.U8 desc[UR24][R36.64], R49 ;  /* 0x0000003124000986 */ /* 0x0081e8000c101118 */
[----:B0-----:R-:W3:Y:S04]  /*c2380*/  LDL.LU.64 R36, [R1+0x20e8] ;  /* 0x0020e80001247983 */ /* 0x001ee80000300a00 */
        /* <DEDUP_REMOVED lines=8> */
[----:B------:R-:W-:-:S09]  /*c2410*/  LOP3.LUT R50, R50, 0xfffffbff, RZ, 0xc0, !PT ;  /* 0xfffffbff32327812 */ /* 0x000fd200078ec0ff */
[----:B---3--:R0:W-:Y:S04]  /*c2420*/  @P3 STG.E.U8 desc[UR24][R36.64], R49 ;  /* 0x0000003124003986 */ /* 0x0081e8000c101118 */
[----:B0-----:R-:W3:Y:S01]  /*c2430*/  LDL.LU.64 R36, [R1+0x20b8] ;  /* 0x0020b80001247983 */ /* 0x001ee20000300a00 */
[----:B--2---:R-:W-:-:S03]  /*c2440*/  LOP3.LUT P6, RZ, R47, 0x800, RZ, 0xc0, !PT ;  /* 0x000008002fff7812 */ /* 0x004fc600078cc0ff */
[----:B------:R-:W2:Y:S04]  /*c2450*/  LDL.LU R7, [R1+0x174] ;  /* 0x0001740001077983 */ /* 0x000ea80000300800 */
[----:B------:R-:W2:Y:S04]  /*c2460*/  LDL.LU.64 R52, [R1+0x20b0] ;  /* 0x0020b00001347983 */ /* 0x000ea80000300a00 */
[----:B------:R-:W2:Y:S04]  /*c2470*/  LDL.LU.64 R56, [R1+0x20a8] ;  /* 0x0020a80001387983 */ /* 0x000ea80000300a00 */
[----:B------:R-:W2:Y:S01]  /*c2480*/  LDL.LU.64 R58, [R1+0x20a0] ;  /* 0x0020a000013a7983 */ /* 0x000ea20000300a00 */
[----:B------:R-:W-:-:S02]  /*c2490*/  LOP3.LUT P2, RZ, R47, 0x1, RZ, 0xc0, !PT ;  /* 0x000000012fff7812 */ /* 0x000fc4000784c0ff */
[----:B------:R-:W-:Y:S02]  /*c24a0*/  LOP3.LUT P1, RZ, R47, 0x2, RZ, 0xc0, !PT ;  /* 0x000000022fff7812 */ /* 0x000fe4000782c0ff */
[----:B------:R-:W-:Y:S01]  /*c24b0*/  PRMT R49, R15, 0x7772, RZ ;  /* 0x000077720f317816 */ /* 0x000fe200000000ff */
[----:B------:R-:W2:Y:S01]  /*c24c0*/  LDL.LU.64 R22, [R1+0x2098] ;  /* 0x0020980001167983 */ /* 0x000ea20000300a00 */
        /* <DEDUP_REMOVED lines=22> */
[C---:B------:R-:W-:Y:S01]  /*c2630*/  LOP3.LUT P6, RZ, R47.reuse, 0x10, RZ, 0xc0, !PT ;  /* 0x000000102fff7812 */ /* 0x040fe200078cc0ff */
[----:B0-----:R-:W4:Y:S04]  /*c2640*/  LDL.LU R60, [R1+0x178] ;  /* 0x00017800013c7983 */ /* 0x001f280000300800 */
[----:B------:R-:W4:Y:S01]  /*c2650*/  LDL.LU.64 R20, [R1+0x2090] ;  /* 0x0020900001147983 */ /* 0x000f220000300a00 */
[----:B------:R-:W-:-:S02]  /*c2660*/  LOP3.LUT P0, RZ, R47, 0x4, RZ, 0xc0, !PT ;  /* 0x000000042fff7812 */ /* 0x000fc4000780c0ff */
[----:B------:R-:W-:Y:S02]  /*c2670*/  LOP3.LUT R50, R50, 0xfffdffff, RZ, 0xc0, !PT ;  /* 0xfffdffff32327812 */ /* 0x000fe400078ec0ff */
[----:B------:R-:W-:Y:S01]  /*c2680*/  PRMT R49, R54, 0x7770, RZ ;  /* 0x0000777036317816 */ /* 0x000fe200000000ff */
[----:B------:R-:W4:Y:S04]  /*c2690*/  LDL.LU.64 R18, [R1+0x2088] ;  /* 0x0020880001127983 */ /* 0x000f280000300a00 */
[----:B------:R-:W4:Y:S04]  /*c26a0*/  LDL.LU R61, [R1+0x17c] ;  /* 0x00017c00013d7983 */ /* 0x000f280000300800 */
[----:B------:R-:W4:Y:S01]  /*c26b0*/  LDL.LU.64 R16, [R1+0x2080] ;  /* 0x0020800001107983 */ /* 0x000f220000300a00 */
[----:B------:R-:W-:-:S02]  /*c26c0*/  @P6 LOP3.LUT R50, R50, 0x20000, RZ, 0xfc, !PT ;  /* 0x0002000032326812 */ /* 0x000fc400078efcff */
[----:B------:R-:W-:Y:S01]  /*c26d0*/  LOP3.LUT P6, RZ, R47, 0x8, RZ, 0xc0, !PT ;  /* 0x000000082fff7812 */ /* 0x000fe200078cc0ff */
        /* <DEDUP_REMOVED lines=15> */
[----:B--2---:R-:W-:-:S11]  /*c27d0*/  PRMT R49, R7, 0x7770, RZ ;  /* 0x0000777007317816 */ /* 0x004fd600000000ff */
        /* <DEDUP_REMOVED lines=43> */
[----:B------:R-:W-:Y:S02]  /*c2a90*/  LOP3.LUT P6, RZ, R4, 0x8000000, RZ, 0xc0, !PT ;  /* 0x0800000004ff7812 */ /* 0x000fe400078cc0ff */
[----:B------:R-:W-:Y:S02]  /*c2aa0*/  LOP3.LUT R50, R50, 0xfffffffb, RZ, 0xc0, !PT ;  /* 0xfffffffb32327812 */ /* 0x000fe400078ec0ff */
[C---:B------:R-:W-:Y:S02]  /*c2ab0*/  LOP3.LUT P2, RZ, R47.reuse, 0x80000, RZ, 0xc0, !PT ;  /* 0x000800002fff7812 */ /* 0x040fe4000784c0ff */
[----:B------:R-:W-:-:S07]  /*c2ac0*/  LOP3.LUT P1, RZ, R47, 0x100000, RZ, 0xc0, !PT ;  /* 0x001000002fff7812 */ /* 0x000fce000782c0ff */
        /* <DEDUP_REMOVED lines=25> */
[----:B0-----:R-:W-:-:S05]  /*c2c60*/  PRMT R49, R13, 0x7772, RZ ;  /* 0x000077720d317816 */ /* 0x001fca00000000ff */
[----:B----4-:R0:W-:Y:S04]  /*c2c70*/  @P1 STG.E.U8 desc[UR24][R14.64], R49 ;  /* 0x000000310e001986 */ /* 0x0101e8000c101118 */
[----:B0-----:R-:W3:Y:S01]  /*c2c80*/  LDL.LU.64 R14, [R1+0x1fe8] ;  /* 0x001fe800010e7983 */ /* 0x001ee20000300a00 */
[----:B------:R-:W-:-:S03]  /*c2c90*/  PRMT R49, R13, 0x7773, RZ ;  /* 0x000077730d317816 */ /* 0x000fc600000000ff */
[----:B------:R-:W4:Y:S01]  /*c2ca0*/  LDL.LU.64 R12, [R1+0x1fe0] ;  /* 0x001fe000010c7983 */ /* 0x000f220000300a00 */
[----:B------:R-:W-:-:S04]  /*c2cb0*/  LOP3.LUT R50, R50, 0xffffff7f, RZ, 0xc0, !PT ;  /* 0xffffff7f32327812 */ /* 0x000fc800078ec0ff */
[----:B------:R-:W-:Y:S02]  /*c2cc0*/  @P6 LOP3.LUT R50, R50, 0x80, RZ, 0xfc, !PT ;  /* 0x0000008032326812 */ /* 0x000fe400078efcff */
[C---:B------:R-:W-:Y:S02]  /*c2cd0*/  LOP3.LUT P6, RZ, R47.reuse, 0x400000, RZ, 0xc0, !PT ;  /* 0x004000002fff7812 */ /* 0x040fe400078cc0ff */
[----:B------:R-:W-:Y:S02]  /*c2ce0*/  LOP3.LUT R50, R50, 0xfffffeff, RZ, 0xc0, !PT ;  /* 0xfffffeff32327812 */ /* 0x000fe400078ec0ff */
[----:B------:R-:W-:-:S09]  /*c2cf0*/  LOP3.LUT P0, RZ, R47, 0x200000, RZ, 0xc0, !PT ;  /* 0x002000002fff7812 */ /* 0x000fd2000780c0ff */
[----:B------:R-:W-:Y:S02]  /*c2d00*/  @P6 LOP3.LUT R50, R50, 0x100, RZ, 0xfc, !PT ;  /* 0x0000010032326812 */ /* 0x000fe400078efcff */
[----:B------:R-:W-:Y:S02]  /*c2d10*/  LOP3.LUT P6, RZ, R4, 0x1000000, RZ, 0xc0, !PT ;  /* 0x0100000004ff7812 */ /* 0x000fe400078cc0ff */
[----:B------:R-:W-:Y:S01]  /*c2d20*/  LOP3.LUT R50, R50, 0xfffffdff, RZ, 0xc0, !PT ;  /* 0xfffffdff32327812 */ /* 0x000fe200078ec0ff */
[----:B------:R0:W-:Y:S10]  /*c2d30*/  @P0 STG.E.U8 desc[UR24][R10.64], R49 ;  /* 0x000000310a000986 */ /* 0x0001f4000c101118 */
[----:B------:R-:W-:-:S02]  /*c2d40*/  @P6 LOP3.LUT R50, R50, 0x200, RZ, 0xfc, !PT ;  /* 0x0000020032326812 */ /* 0x000fc400078efcff */
[----:B------:R-:W-:Y:S02]  /*c2d50*/  LOP3.LUT P6, RZ, R4, 0x800000, RZ, 0xc0, !PT ;  /* 0x0080000004ff7812 */ /* 0x000fe400078cc0ff */
[----:B0-----:R-:W-:Y:S01]  /*c2d60*/  PRMT R49, R7, 0x7770, RZ ;  /* 0x0000777007317816 */ /* 0x001fe200000000ff */
[----:B------:R-:W4:Y:S04]  /*c2d70*/  LDL.LU.64 R10, [R1+0x1fd8] ;  /* 0x001fd800010a7983 */ /* 0x000f280000300a00 */
[----:B------:R-:W4:Y:S06]  /*c2d80*/  LDL.LU R17, [R1+0x150] ;  /* 0x0001500001117983 */ /* 0x000f2c0000300800 */
[----:B------:R0:W-:Y:S01]  /*c2d90*/  @P6 STG.E.U8 desc[UR24][R8.64], R49 ;  /* 0x0000003108006986 */ /* 0x0001e2000c101118 */
[----:B------:R-:W-:-:S02]  /*c2da0*/  LOP3.LUT P6, RZ, R50, 0x200, RZ, 0xc0, !PT ;  /* 0x0000020032ff7812 */ /* 0x000fc400078cc0ff */
[----:B0-----:R-:W-:Y:S01]  /*c2db0*/  PRMT R49, R7, 0x7771, RZ ;  /* 0x0000777107317816 */ /* 0x001fe200000000ff */
[----:B------:R-:W4:Y:S10]  /*c2dc0*/  LDL.LU.64 R8, [R1+0x1fd0] ;  /* 0x001fd00001087983 */ /* 0x000f340000300a00 */
[----:B------:R0:W-:Y:S01]  /*c2dd0*/  @P6 STG.E.U8 desc[UR24][R60.64], R49 ;  /* 0x000000313c006986 */ /* 0x0001e2000c101118 */
[----:B------:R-:W-:-:S03]  /*c2de0*/  LOP3.LUT P6, RZ, R50, 0x100, RZ, 0xc0, !PT ;  /* 0x0000010032ff7812 */ /* 0x000fc600078cc0ff */
[----:B0-----:R-:W4:Y:S01]  /*c2df0*/  LDL.LU.64 R60, [R1+0x1fc8] ;  /* 0x001fc800013c7983 */ /* 0x001f220000300a00 */
[----:B------:R-:W-:Y:S02]  /*c2e00*/  PRMT R49, R7, 0x7772, RZ ;  /* 0x0000777207317816 */ /* 0x000fe400000000ff */
[----:B------:R-:W-:Y:S02]  /*c2e10*/  LOP3.LUT P5, RZ, R4, 0x10000000, RZ, 0xc0, !PT ;  /* 0x1000000004ff7812 */ /* 0x000fe400078ac0ff */
[----:B------:R-:W-:-:S05]  /*c2e20*/  LOP3.LUT P4, RZ, R47, 0x4000000, RZ, 0xc0, !PT ;  /* 0x040000002fff7812 */ /* 0x000fca000788c0ff */
        /* <DEDUP_REMOVED lines=14> */
[C---:B------:R-:W-:Y:S02]  /*c2f10*/  LOP3.LUT P6, RZ, R50.reuse, 0x8, RZ, 0xc0, !PT ;  /* 0x0000000832ff7812 */ /* 0x040fe400078cc0ff */
[----:B0-----:R-:W-:Y:S02]  /*c2f20*/  PRMT R49, R39, 0x7773, RZ ;  /* 0x0000777327317816 */ /* 0x001fe400000000ff */
[----:B------:R-:W2:Y:S09]  /*c2f30*/  LDL.LU R39, [R1+0x30a4] ;  /* 0x0030a40001277983 */ /* 0x000eb20000300800 */
[----:B------:R0:W-:Y:S01]  /*c2f40*/  @P6 STG.E.U8 desc[UR24][R20.64], R49 ;  /* 0x0000003114006986 */ /* 0x0001e2000c101118 */
[----:B------:R-:W-:-:S02]  /*c2f50*/  LOP3.LUT P6, RZ, R50, 0x4, RZ, 0xc0, !PT ;  /* 0x0000000432ff7812 */ /* 0x000fc400078cc0ff */
        /* <DEDUP_REMOVED lines=8> */
[C---:B------:R-:W-:Y:S02]  /*c2fe0*/  LOP3.LUT P3, RZ, R47.reuse, 0x8000000, RZ, 0xc0, !PT ;  /* 0x080000002fff7812 */ /* 0x040fe4000786c0ff */
[C---:B------:R-:W-:Y:S02]  /*c2ff0*/  LOP3.LUT P2, RZ, R4.reuse, 0x40000000, RZ, 0xc0, !PT ;  /* 0x4000000004ff7812 */ /* 0x040fe4000784c0ff */
[----:B------:R-:W-:Y:S02]  /*c3000*/  LOP3.LUT P1, RZ, R4, 0x80000000, RZ, 0xc0, !PT ;  /* 0x8000000004ff7812 */ /* 0x000fe4000782c0ff */
[----:B------:R-:W-:-:S07]  /*c3010*/  LOP3.LUT P0, RZ, R47, 0x10000000, RZ, 0xc0, !PT ;  /* 0x100000002fff7812 */ /* 0x000fce000780c0ff */
        /* <DEDUP_REMOVED lines=11> */
[----:B------:R-:W4:Y:S04]  /*c30d0*/  LDL.LU R7, [R1+0x154] ;  /* 0x0001540001077983 */ /* 0x000f280000300800 */
[----:B------:R-:W4:Y:S04]  /*c30e0*/  LDL.LU.64 R8, [R1+0x1f98] ;  /* 0x001f980001087983 */ /* 0x000f280000300a00 */
[----:B------:R-:W4:Y:S04]  /*c30f0*/  LDL.LU.64 R60, [R1+0x1f90] ;  /* 0x001f9000013c7983 */ /* 0x000f280000300a00 */
[----:B------:R-:W4:Y:S01]  /*c3100*/  LDL.LU R53, [R1+0x158] ;  /* 0x0001580001357983 */ /* 0x000f220000300800 */
[----:B------:R-:W-:-:S02]  /*c3110*/  LOP3.LUT R48, R48, 0xfbffffff, RZ, 0xc0, !PT ;  /* 0xfbffffff30307812 */ /* 0x000fc400078ec0ff */
[----:B------:R-:W-:Y:S02]  /*c3120*/  LOP3.LUT R50, R50, 0xfffffffe, RZ, 0xc0, !PT ;  /* 0xfffffffe32327812 */ /* 0x000fe400078ec0ff */
[C---:B------:R-:W-:Y:S02]  /*c3130*/  LOP3.LUT P3, RZ, R47.reuse, 0x20000000, RZ, 0xc0, !PT ;  /* 0x200000002fff7812 */ /* 0x040fe4000786c0ff */
[----:B------:R-:W-:Y:S02]  /*c3140*/  LOP3.LUT P0, RZ, R47, 0x40000000, RZ, 0xc0, !PT ;  /* 0x400000002fff7812 */ /* 0x000fe4000780c0ff */
        /* <DEDUP_REMOVED lines=19> */
[C---:B------:R-:W-:Y:S02]  /*c3280*/  LOP3.LUT P6, RZ, R39.reuse, 0x4, RZ, 0xc0, !PT ;  /* 0x0000000427ff7812 */ /* 0x040fe400078cc0ff */
[----:B------:R-:W-:Y:S02]  /*c3290*/  LOP3.LUT R50, R50, 0xfffffffd, RZ, 0xc0, !PT ;  /* 0xfffffffd32327812 */ /* 0x000fe400078ec0ff */
[C---:B------:R-:W-:Y:S02]  /*c32a0*/  LOP3.LUT P2, RZ, R39.reuse, 0x1, RZ, 0xc0, !PT ;  /* 0x0000000127ff7812 */ /* 0x040fe4000784c0ff */
[----:B------:R-:W-:-:S07]  /*c32b0*/  LOP3.LUT P1, RZ, R39, 0x2, RZ, 0xc0, !PT ;  /* 0x0000000227ff7812 */ /* 0x000fce000782c0ff */
[----:B------:R-:W-:Y:S02]  /*c32c0*/  @P6 LOP3.LUT R50, R50, 0x2, RZ, 0xfc, !PT ;  /* 0x0000000232326812 */ /* 0x000fe400078efcff */
[----:B------:R-:W-:Y:S02]  /*c32d0*/  LOP3.LUT P6, RZ, R47, 0x80000000, RZ, 0xc0, !PT ;  /* 0x800000002fff7812 */ /* 0x000fe400078cc0ff */
[----:B------:R-:W-:-:S05]  /*c32e0*/  PRMT R47, R17, 0x7773, RZ ;  /* 0x00007773112f7816 */ /* 0x000fca00000000ff */
[----:B--2---:R4:W-:Y:S02]  /*c32f0*/  @P3 STG.E.U8 desc[UR24][R36.64], R47 ;  /* 0x0000002f24003986 */ /* 0x0049e4000c101118 */
[C---:B----4-:R-:W-:Y:S02]  /*c3300*/  PRMT R47, R7.reuse, 0x7770, RZ ;  /* 0x00007770072f7816 */ /* 0x050fe400000000ff */
[----:B------:R-:W2:Y:S04]  /*c3310*/  LDL.LU.64 R36, [R1+0x1f88] ;  /* 0x001f880001247983 */ /* 0x000ea80000300a00 */
[----:B------:R-:W3:Y:S04]  /*c3320*/  LDL.LU.64 R56, [R1+0x1f78] ;  /* 0x001f780001387983 */ /* 0x000ee80000300a00 */
[----:B------:R0:W-:Y:S02]  /*c3330*/  @P2 STG.E.U8 desc[UR24][R10.64], R47 ;  /* 0x0000002f0a002986 */ /* 0x0001e4000c101118 */
[----:B0-----:R-:W-:-:S02]  /*c3340*/  PRMT R47, R7, 0x7771, RZ ;  /* 0x00007771072f7816 */ /* 0x001fc400000000ff */
[----:B------:R-:W4:Y:S04]  /*c3350*/  LDL.LU R10, [R1+0x15c] ;  /* 0x00015c00010a7983 */ /* 0x000f280000300800 */
[----:B------:R-:W4:Y:S04]  /*c3360*/  LDL.LU.64 R58, [R1+0x1f70] ;  /* 0x001f7000013a7983 */ /* 0x000f280000300a00 */
[----:B------:R-:W4:Y:S04]  /*c3370*/  LDL.LU.64 R22, [R1+0x1f68] ;  /* 0x001f680001167983 */ /* 0x000f280000300a00 */
[----:B------:R-:W4:Y:S04]  /*c3380*/  LDL.LU.64 R20, [R1+0x1f60] ;  /* 0x001f600001147983 */ /* 0x000f280000300a00 */
[----:B------:R0:W-:Y:S04]  /*c3390*/  @P1 STG.E.U8 desc[UR24][R14.64], R47 ;  /* 0x0000002f0e001986 */ /* 0x0001e8000c101118 */
[----:B------:R-:W4:Y:S04]  /*c33a0*/  LDL.LU R11, [R1+0x140] ;  /* 0x00014000010b7983 */ /* 0x000f280000300800 */
[----:B------:R-:W4:Y:S04]  /*c33b0*/  LDL.LU.64 R18, [R1+0x1f58] ;  /* 0x001f580001127983 */ /* 0x000f280000300a00 */
        /* <DEDUP_REMOVED lines=13> */
[----:B0-----:R-:W4:Y:S04]  /*c3490*/  LDL.LU.64 R60, [R1+0x1f30] ;  /* 0x001f3000013c7983 */ /* 0x001f280000300a00 */
[----:B------:R-:W3:Y:S01]  /*c34a0*/  LDL.LU.64 R50, [R1+0x1f80] ;  /* 0x001f800001327983 */ /* 0x000ee20000300a00 */
[----:B------:R-:W-:Y:S02]  /*c34b0*/  PRMT R47, R53, 0x7771, RZ ;  /* 0x00007771352f7816 */ /* 0x000fe400000000ff */
[C---:B------:R-:W-:Y:S02]  /*c34c0*/  LOP3.LUT P5, RZ, R39.reuse, 0x40, RZ, 0xc0, !PT ;  /* 0x0000004027ff7812 */ /* 0x040fe400078ac0ff */
[----:B------:R-:W-:Y:S02]  /*c34d0*/  LOP3.LUT P4, RZ, R39, 0x80, RZ, 0xc0, !PT ;  /* 0x0000008027ff7812 */ /* 0x000fe4000788c0ff */
[----:B------:R-:W-:-:S02]  /*c34e0*/  LOP3.LUT P3, RZ, R46, 0x10, RZ, 0xc0, !PT ;  /* 0x000000102eff7812 */ /* 0x000fc4000786c0ff */
[----:B------:R-:W-:Y:S02]  /*c34f0*/  LOP3.LUT P2, RZ, R46, 0x20, RZ, 0xc0, !PT ;  /* 0x000000202eff7812 */ /* 0x000fe4000784c0ff */
[----:B------:R-:W-:Y:S01]  /*c3500*/  LOP3.LUT P1, RZ, R39, 0x100, RZ, 0xc0, !PT ;  /* 0x0000010027ff7812 */ /* 0x000fe2000782c0ff */
[----:B--2---:R0:W-:Y:S01]  /*c3510*/  @P6 STG.E.U8 desc[UR24][R36.64], R47 ;  /* 0x0000002f24006986 */ /* 0x0041e2000c101118 */
[C---:B------:R-:W-:Y:S02]  /*c3520*/  LOP3.LUT P6, RZ, R48.reuse, 0x80000000, RZ, 0xc0, !PT ;  /* 0x8000000030ff7812 */ /* 0x040fe400078cc0ff */
[----:B0-----:R-:W-:Y:S01]  /*c3530*/  PRMT R47, R53, 0x7772, RZ ;  /* 0x00007772352f7816 */ /* 0x001fe200000000ff */
[----:B------:R-:W2:Y:S10]  /*c3540*/  LDL.LU.64 R36, [R1+0x1f28] ;  /* 0x001f280001247983 */ /* 0x000eb40000300a00 */
[----:B---3--:R0:W-:Y:S01]  /*c3550*/  @P6 STG.E.U8 desc[UR24][R50.64], R47 ;  /* 0x0000002f32006986 */ /* 0x0081e2000c101118 */
[----:B------:R-:W-:-:S02]  /*c3560*/  LOP3.LUT P6, RZ, R48, 0x40000000, RZ, 0xc0, !PT ;  /* 0x4000000030ff7812 */ /* 0x000fc400078cc0ff */
[----:B0-----:R-:W-:-:S11]  /*c3570*/  PRMT R47, R53, 0x7773, RZ ;  /* 0x00007773352f7816 */ /* 0x001fd600000000ff */
[----:B------:R4:W-:Y:S01]  /*c3580*/  @P6 STG.E.U8 desc[UR24][R56.64], R47 ;  /* 0x0000002f38006986 */ /* 0x0009e2000c101118 */
[----:B------:R-:W-:Y:S02]  /*c3590*/  LOP3.LUT P6, RZ, R48, 0x20000000, RZ, 0xc0, !PT ;  /* 0x2000000030ff7812 */ /* 0x000fe400078cc0ff */
[----:B----4-:R-:W-:-:S11]  /*c35a0*/  PRMT R47, R10, 0x7770, RZ ;  /* 0x000077700a2f7816 */ /* 0x010fd600000000ff */
        /* <DEDUP_REMOVED lines=27> */
[----:B------:R-:W4:Y:S04]  /*c3760*/  LDL.LU.64 R12, [R1+0x1f00] ;  /* 0x001f0000010c7983 */ /* 0x000f280000300a00 */
[----:B------:R-:W4:Y:S01]  /*c3770*/  LDL.LU R11, [R1+0x148] ;  /* 0x00014800010b7983 */ /* 0x000f220000300800 */
[----:B------:R-:W-:-:S03]  /*c3780*/  LOP3.LUT P3, RZ, R46, 0x40, RZ, 0xc0, !PT ;  /* 0x000000402eff7812 */ /* 0x000fc6000786c0ff */
[----:B------:R-:W4:Y:S01]  /*c3790*/  LDL.LU.64 R8, [R1+0x1ef8] ;  /* 0x001ef80001087983 */ /* 0x000f220000300a00 */
[----:B------:R-:W-:Y:S02]  /*c37a0*/  PRMT R47, R7, 0x7772, RZ ;  /* 0x00007772072f7816 */ /* 0x000fe400000000ff */
[----:B------:R-:W-:Y:S02]  /*c37b0*/  LOP3.LUT P6, RZ, R46, 0x1000, RZ, 0xc0, !PT ;  /* 0x000010002eff7812 */ /* 0x000fe400078cc0ff */
[----:B------:R-:W-:-:S11]  /*c37c0*/  LOP3.LUT R48, R48, 0xfffbffff, RZ, 0xc0, !PT ;  /* 0xfffbffff30307812 */ /* 0x000fd600078ec0ff */
[----:B------:R-:W-:Y:S02]  /*c37d0*/  @P6 LOP3.LUT R48, R48, 0x40000, RZ, 0xfc, !PT ;  /* 0x0004000030306812 */ /* 0x000fe400078efcff */
[----:B------:R-:W-:Y:S02]  /*c37e0*/  LOP3.LUT P6, RZ, R39, 0x8000, RZ, 0xc0, !PT ;  /* 0x0000800027ff7812 */ /* 0x000fe400078cc0ff */
[----:B------:R-:W-:Y:S02]  /*c37f0*/  LOP3.LUT R48, R48, 0xfff7ffff, RZ, 0xc0, !PT ;  /* 0xfff7ffff30307812 */ /* 0x000fe400078ec0ff */
[----:B------:R-:W-:-:S09]  /*c3800*/  LOP3.LUT P2, RZ, R46, 0x80, RZ, 0xc0, !PT ;  /* 0x000000802eff7812 */ /* 0x000fd2000784c0ff */
[----:B------:R-:W-:Y:S02]  /*c3810*/  @P6 LOP3.LUT R48, R48, 0x80000, RZ, 0xfc, !PT ;  /* 0x0008000030306812 */ /* 0x000fe400078efcff */
[----:B------:R-:W-:Y:S02]  /*c3820*/  LOP3.LUT P6, RZ, R39, 0x4000, RZ, 0xc0, !PT ;  /* 0x0000400027ff7812 */ /* 0x000fe400078cc0ff */
[----:B------:R-:W-:Y:S01]  /*c3830*/  LOP3.LUT R48, R48, 0xffefffff, RZ, 0xc0, !PT ;  /* 0xffefffff30307812 */ /* 0x000fe200078ec0ff */
[----:B---3--:R0:W-:Y:S04]  /*c3840*/  @P3 STG.E.U8 desc[UR24][R60.64], R47 ;  /* 0x0000002f3c003986 */ /* 0x0081e8000c101118 */
[----:B0-----:R-:W3:Y:S04]  /*c3850*/  LDL.LU.64 R60, [R1+0x1ef0] ;  /* 0x001ef000013c7983 */ /* 0x001ee80000300a00 */
[----:B------:R-:W3:Y:S02]  /*c3860*/  LDL.LU R53, [R1+0x14c] ;  /* 0x00014c0001357983 */ /* 0x000ee40000300800 */
[----:B------:R-:W-:-:S02]  /*c3870*/  @P6 LOP3.LUT R48, R48, 0x100000, RZ, 0xfc, !PT ;  /* 0x0010000030306812 */ /* 0x000fc400078efcff */
[----:B------:R-:W-:Y:S02]  /*c3880*/  LOP3.LUT P6, RZ, R46, 0x800, RZ, 0xc0, !PT ;  /* 0x000008002eff7812 */ /* 0x000fe400078cc0ff */
[----:B------:R-:W-:Y:S02]  /*c3890*/  PRMT R47, R7, 0x7773, RZ ;  /* 0x00007773072f7816 */ /* 0x000fe400000000ff */
[----:B------:R-:W-:-:S09]  /*c38a0*/  LOP3.LUT R48, R48, 0xffdfffff, RZ, 0xc0, !PT ;  /* 0xffdfffff30307812 */ /* 0x000fd200078ec0ff */
[----:B------:R-:W-:Y:S02]  /*c38b0*/  @P6 LOP3.LUT R48, R48, 0x200000, RZ, 0xfc, !PT ;  /* 0x0020000030306812 */ /* 0x000fe400078efcff */
[----:B------:R-:W-:Y:S02]  /*c38c0*/  LOP3.LUT P6, RZ, R46, 0x400, RZ, 0xc0, !PT ;  /* 0x000004002eff7812 */ /* 0x000fe400078cc0ff */
[----:B------:R-:W-:Y:S02]  /*c38d0*/  LOP3.LUT R48, R48, 0xffbfffff, RZ, 0xc0, !PT ;  /* 0xffbfffff30307812 */ /* 0x000fe400078ec0ff */
[----:B------:R-:W-:Y:S01]  /*c38e0*/  LOP3.LUT P1, RZ, R39, 0x400, RZ, 0xc0, !PT ;  /* 0x0000040027ff7812 */ /* 0x000fe2000782c0ff */
[----:B--2---:R0:W-:Y:S04]  /*c38f0*/  @P2 STG.E.U8 desc[UR24][R36.64], R47 ;  /* 0x0000002f24002986 */ /* 0x0041e8000c101118 */
[----:B0-----:R-:W2:Y:S04]  /*c3900*/  LDL.LU.64 R36, [R1+0x1ee8] ;  /* 0x001ee80001247983 */ /* 0x001ea80000300a00 */
[----:B------:R-:W2:Y:S01]  /*c3910*/  LDL.LU.64 R50, [R1+0x1ee0] ;  /* 0x001ee00001327983 */ /* 0x000ea20000300a00 */
[----:B------:R-:W-:-:S02]  /*c3920*/  @P6 LOP3.LUT R48, R48, 0x400000, RZ, 0xfc, !PT ;  /* 0x0040000030306812 */ /* 0x000fc400078efcff */
[----:B------:R-:W-:Y:S01]  /*c3930*/  LOP3.LUT P6, RZ, R39, 0x2000, RZ, 0xc0, !PT ;  /* 0x0000200027ff7812 */ /* 0x000fe200078cc0ff */
[----:B------:R-:W2:Y:S01]  /*c3940*/  LDL.LU.64 R56, [R1+0x1ed8] ;  /* 0x001ed80001387983 */ /* 0x000ea20000300a00 */
[----:B----4-:R-:W-:Y:S02]  /*c3950*/  PRMT R47, R11, 0x7770, RZ ;  /* 0x000077700b2f7816 */ /* 0x010fe400000000ff */
[----:B------:R-:W-:-:S03]  /*c3960*/  LOP3.LUT R48, R48, 0xff7fffff, RZ, 0xc0, !PT ;  /* 0xff7fffff30307812 */ /* 0x000fc600078ec0ff */
[----:B------:R0:W-:Y:S06]  /*c3970*/  @P1 STG.E.U8 desc[UR24][R16.64], R47 ;  /* 0x0000002f10001986 */ /* 0x0001ec000c101118 */
[----:B------:R-:W-:Y:S02]  /*c3980*/  @P6 LOP3.LUT R48, R48, 0x800000, RZ, 0xfc, !PT ;  /* 0x0080000030306812 */ /* 0x000fe400078efcff */
[----:B------:R-:W-:Y:S01]  /*c3990*/  LOP3.LUT P6, RZ, R39, 0x1000, RZ, 0xc0, !PT ;  /* 0x0000100027ff7812 */ /* 0x000fe200078cc0ff */
[----:B0-----:R-:W4:Y:S04]  /*c39a0*/  LDL.LU R16, [R1+0x120] ;  /* 0x0001200001107983 */ /* 0x001f280000300800 */
[----:B------:R-:W4:Y:S01]  /*c39b0*/  LDL.LU.64 R58, [R1+0x1ed0] ;  /* 0x001ed000013a7983 */ /* 0x000f220000300a00 */
[----:B------:R-:W-:-:S03]  /*c39c0*/  LOP3.LUT R48, R48, 0xfeffffff, RZ, 0xc0, !PT ;  /* 0xfeffffff30307812 */ /* 0x000fc600078ec0ff */
[----:B------:R-:W4:Y:S01]  /*c39d0*/  LDL.LU.64 R22, [R1+0x1ec8] ;  /* 0x001ec80001167983 */ /* 0x000f220000300a00 */
[----:B------:R-:W-:Y:S02]  /*c39e0*/  LOP3.LUT P0, RZ, R39, 0x800, RZ, 0xc0, !PT ;  /* 0x0000080027ff7812 */ /* 0x000fe4000780c0ff */
[----:B------:R-:W-:Y:S01]  /*c39f0*/  PRMT R47, R11, 0x7771, RZ ;  /* 0x000077710b2f7816 */ /* 0x000fe200000000ff */
[----:B------:R-:W4:Y:S04]  /*c3a00*/  LDL.LU R7, [R1+0x124] ;  /* 0x0001240001077983 */ /* 0x000f280000300800 */
[----:B------:R-:W4:Y:S01]  /*c3a10*/  LDL.LU.64 R20, [R1+0x1ec0] ;  /* 0x001ec00001147983 */ /* 0x000f220000300a00 */
[----:B------:R-:W-:Y:S02]  /*c3a20*/  @P6 LOP3.LUT R48, R48, 0x1000000, RZ, 0xfc, !PT ;  /* 0x0100000030306812 */ /* 0x000fe400078efcff */
[----:B------:R-:W-:Y:S01]  /*c3a30*/  LOP3.LUT P6, RZ, R46, 0x200, RZ, 0xc0, !PT ;  /* 0x000002002eff7812 */ /* 0x000fe200078cc0ff */
[----:B------:R-:W4:Y:S01]  /*c3a40*/  LDL.LU.64 R18, [R1+0x1eb8] ;  /* 0x001eb80001127983 */ /* 0x000f220000300a00 */
[----:B------:R-:W-:-:S11]  /*c3a50*/  LOP3.LUT R48, R48, 0xfdffffff, RZ, 0xc0, !PT ;  /* 0xfdffffff30307812 */ /* 0x000fd600078ec0ff */
[----:B------:R-:W-:Y:S02]  /*c3a60*/  @P6 LOP3.LUT R48, R48, 0x2000000, RZ, 0xfc, !PT ;  /* 0x0200000030306812 */ /* 0x000fe400078efcff */
[----:B------:R-:W-:Y:S01]  /*c3a70*/  LOP3.LUT P6, RZ, R46, 0x100, RZ, 0xc0, !PT ;  /* 0x000001002eff7812 */ /* 0x000fe200078cc0ff */
[----:B------:R0:W-:Y:S02]  /*c3a80*/  @P0 STG.E.U8 desc[UR24][R14.64], R47 ;  /* 0x0000002f0e000986 */ /* 0x0001e4000c101118 */
[----:B0-----:R-:W-:Y:S02]  /*c3a90*/  PRMT R47, R11, 0x7772, RZ ;  /* 0x000077720b2f7816 */ /* 0x001fe400000000ff */
[----:B------:R-:W4:Y:S08]  /*c3aa0*/  LDL.LU.64 R14, [R1+0x1eb0] ;  /* 0x001eb000010e7983 */ /* 0x000f300000300a00 */
[----:B------:R0:W-:Y:S01]  /*c3ab0*/  @P6 STG.E.U8 desc[UR24][R12.64], R47 ;  /* 0x0000002f0c006986 */ /* 0x0001e2000c101118 */
[----:B------:R-:W-:-:S02]  /*c3ac0*/  LOP3.LUT P6, RZ, R48, 0x2000000, RZ, 0xc0, !PT ;  /* 0x0200000030ff7812 */ /* 0x000fc400078cc0ff */
[----:B0-----:R-:W-:Y:S01]  /*c3ad0*/  PRMT R47, R11, 0x7773, RZ ;  /* 0x000077730b2f7816 */ /* 0x001fe200000000ff */
[----:B------:R-:W4:Y:S04]  /*c3ae0*/  LDL.LU.64 R12, [R1+0x1ea8] ;  /* 0x001ea800010c7983 */ /* 0x000f280000300a00 */
[----:B------:R-:W4:Y:S06]  /*c3af0*/  LDL.LU.64 R10, [R1+0x1ea0] ;  /* 0x001ea000010a7983 */ /* 0x000f2c0000300a00 */
[----:B------:R0:W-:Y:S01]  /*c3b00*/  @P6 STG.E.U8 desc[UR24][R8.64], R47 ;  /* 0x0000002f08006986 */ /* 0x0001e2000c101118 */
[----:B------:R-:W-:-:S03]  /*c3b10*/  LOP3.LUT P6, RZ, R48, 0x1000000, RZ, 0xc0, !PT ;  /* 0x0100000030ff7812 */ /* 0x000fc600078cc0ff */
[----:B0-----:R-:W4:Y:S04]  /*c3b20*/  LDL.LU.64 R8, [R1+0x1e98] ;  /* 0x001e980001087983 */ /* 0x001f280000300a00 */
[----:B------:R-:W4:Y:S01]  /*c3b30*/  LDL.LU R17, [R1+0x128] ;  /* 0x0001280001117983 */ /* 0x000f220000300800 */
[----:B---3--:R-:W-:-:S05]  /*c3b40*/  PRMT R47, R53, 0x7770, RZ ;  /* 0x00007770352f7816 */ /* 0x008fca00000000ff */
[----:B------:R0:W-:Y:S04]  /*c3b50*/  @P6 STG.E.U8 desc[UR24][R60.64], R47 ;  /* 0x0000002f3c006986 */ /* 0x0001e8000c101118 */
        /* <DEDUP_REMOVED lines=8> */
[----:B------:R-:W-:Y:S02]  /*c3be0*/  LOP3.LUT P3, RZ, R39, 0x20000, RZ, 0xc0, !PT ;  /* 0x0002000027ff7812 */ /* 0x000fe4000786c0ff */
[----:B------:R-:W-:-:S03]  /*c3bf0*/  LOP3.LUT P2, RZ, R46, 0x4000, RZ, 0xc0, !PT ;  /* 0x000040002eff7812 */ /* 0x000fc6000784c0ff */
[----:B------:R0:W-:Y:S01]  /*c3c00*/  @P6 STG.E.U8 desc[UR24][R50.64], R47 ;  /* 0x0000002f32006986 */ /* 0x0001e2000c101118 */
[----:B------:R-:W-:Y:S02]  /*c3c10*/  LOP3.LUT P6, RZ, R48, 0x200000, RZ, 0xc0, !PT ;  /* 0x0020000030ff7812 */ /* 0x000fe400078cc0ff */
[----:B------:R-:W-:Y:S02]  /*c3c20*/  LOP3.LUT P1, RZ, R46, 0x8000, RZ, 0xc0, !PT ;  /* 0x000080002eff7812 */ /* 0x000fe4000782c0ff */
[----:B------:R-:W-:Y:S01]  /*c3c30*/  LOP3.LUT P0, RZ, R39, 0x40000, RZ, 0xc0, !PT ;  /* 0x0004000027ff7812 */ /* 0x000fe2000780c0ff */
[----:B------:R-:W2:Y:S01]  /*c3c40*/  LDL.LU.64 R36, [R1+0x3098] ;  /* 0x0030980001247983 */ /* 0x000ea20000300a00 */
[----:B0-----:R-:W-:-:S07]  /*c3c50*/  PRMT R47, R53, 0x7773, RZ ;  /* 0x00007773352f7816 */ /* 0x001fce00000000ff */
        /* <DEDUP_REMOVED lines=41> */
[----:B------:R-:W-:Y:S02]  /*c3ef0*/  LOP3.LUT P2, RZ, R46, 0x10000, RZ, 0xc0, !PT ;  /* 0x000100002eff7812 */ /* 0x000fe4000784c0ff */
[----:B------:R-:W-:-:S09]  /*c3f00*/  LOP3.LUT R48, R48, 0xffffdfff, RZ, 0xc0, !PT ;  /* 0xffffdfff30307812 */ /* 0x000fd200078ec0ff */
        /* <DEDUP_REMOVED lines=8> */
[----:B------:R-:W3:Y:S04]  /*c3f90*/  LDL.LU R7, [R1+0x110] ;  /* 0x0001100001077983 */ /* 0x000ee80000300800 */
[----:B------:R-:W3:Y:S04]  /*c3fa0*/  LDL.LU.64 R56, [R1+0x1e48] ;  /* 0x001e480001387983 */ /* 0x000ee80000300a00 */
[----:B------:R-:W3:Y:S04]  /*c3fb0*/  LDL.LU.64 R58, [R1+0x1e40] ;  /* 0x001e4000013a7983 */ /* 0x000ee80000300a00 */
[----:B------:R-:W3:Y:S04]  /*c3fc0*/  LDL.LU.64 R22, [R1+0x1e38] ;  /* 0x001e380001167983 */ /* 0x000ee80000300a00 */
[----:B------:R-:W3:Y:S01]  /*c3fd0*/  LDL.LU.64 R20, [R1+0x1e30] ;  /* 0x001e300001147983 */ /* 0x000ee20000300a00 */
[----:B------:R-:W-:-:S05]  /*c3fe0*/  PRMT R47, R17, 0x7772, RZ ;  /* 0x00007772112f7816 */ /* 0x000fca00000000ff */
[----:B----4-:R0:W-:Y:S04]  /*c3ff0*/  @P2 STG.E.U8 desc[UR24][R18.64], R47 ;  /* 0x0000002f12002986 */ /* 0x0101e8000c101118 */
[----:B0-----:R-:W4:Y:S01]  /*c4000*/  LDL.LU.64 R18, [R1+0x1e28] ;  /* 0x001e280001127983 */ /* 0x001f220000300a00 */
[----:B------:R-:W-:-:S03]  /*c4010*/  PRMT R47, R17, 0x7773, RZ ;  /* 0x00007773112f7816 */ /* 0x000fc600000000ff */
[----:B------:R-:W4:Y:S01]  /*c4020*/  LDL.LU.64 R16, [R1+0x1e20] ;  /* 0x001e200001107983 */ /* 0x000f220000300a00 */
[----:B------:R-:W-:-:S04]  /*c4030*/  LOP3.LUT R48, R48, 0xffff7fff, RZ, 0xc0, !PT ;  /* 0xffff7fff30307812 */ /* 0x000fc800078ec0ff */
[----:B------:R-:W-:Y:S02]  /*c4040*/  @P6 LOP3.LUT R48, R48, 0x8000, RZ, 0xfc, !PT ;  /* 0x0000800030306812 */ /* 0x000fe400078efcff */
[----:B------:R-:W-:Y:S02]  /*c4050*/  LOP3.LUT P6, RZ, R46, 0x80000, RZ, 0xc0, !PT ;  /* 0x000800002eff7812 */ /* 0x000fe400078cc0ff */
[----:B------:R-:W-:Y:S02]  /*c4060*/  LOP3.LUT R48, R48, 0xfffeffff, RZ, 0xc0, !PT ;  /* 0xfffeffff30307812 */ /* 0x000fe400078ec0ff */
[----:B------:R-:W-:-:S09]  /*c4070*/  LOP3.LUT P1, RZ, R46, 0x20000, RZ, 0xc0, !PT ;  /* 0x000200002eff7812 */ /* 0x000fd2000782c0ff */
[----:B------:R-:W-:Y:S02]  /*c4080*/  @P6 LOP3.LUT R48, R48, 0x10000, RZ, 0xfc, !PT ;  /* 0x0001000030306812 */ /* 0x000fe400078efcff */
[----:B------:R-:W-:Y:S02]  /*c4090*/  LOP3.LUT P6, RZ, R46, 0x40000, RZ, 0xc0, !PT ;  /* 0x000400002eff7812 */ /* 0x000fe400078cc0ff */
[----:B------:R-:W-:Y:S02]  /*c40a0*/  LOP3.LUT P0, RZ, R39, 0x100000, RZ, 0xc0, !PT ;  /* 0x0010000027ff7812 */ /* 0x000fe4000780c0ff */
[----:B------:R-:W-:Y:S01]  /*c40b0*/  LOP3.LUT R48, R48, 0xfffdffff, RZ, 0xc0, !PT ;  /* 0xfffdffff30307812 */ /* 0x000fe200078ec0ff */
[----:B--2---:R0:W-:Y:S08]  /*c40c0*/  @P1 STG.E.U8 desc[UR24][R14.64], R47 ;  /* 0x0000002f0e001986 */ /* 0x0041f0000c101118 */
[----:B------:R-:W-:-:S02]  /*c40d0*/  @P6 LOP3.LUT R48, R48, 0x20000, RZ, 0xfc, !PT ;  /* 0x0002000030306812 */ /* 0x000fc400078efcff */
[----:B------:R-:W-:Y:S02]  /*c40e0*/  LOP3.LUT P6, RZ, R39, 0x200000, RZ, 0xc0, !PT ;  /* 0x0020000027ff7812 */ /* 0x000fe400078cc0ff */
[C---:B0-----:R-:W-:Y:S01]  /*c40f0*/  PRMT R47, R54.reuse, 0x7770, RZ ;  /* 0x00007770362f7816 */ /* 0x041fe200000000ff */
[----:B------:R-:W2:Y:S04]  /*c4100*/  LDL.LU.64 R14, [R1+0x1e10] ;  /* 0x001e1000010e7983 */ /* 0x000ea80000300a00 */
[----:B------:R0:W-:Y:S02]  /*c4110*/  @P0 STG.E.U8 desc[UR24][R12.64], R47 ;  /* 0x0000002f0c000986 */ /* 0x0001e4000c101118 */
[----:B0-----:R-:W-:Y:S02]  /*c4120*/  PRMT R47, R54, 0x7771, RZ ;  /* 0x00007771362f7816 */ /* 0x001fe400000000ff */
[----:B------:R-:W2:Y:S04]  /*c4130*/  LDL.LU.64 R12, [R1+0x1e08] ;  /* 0x001e0800010c7983 */ /* 0x000ea80000300a00 */
[----:B------:R0:W-:Y:S01]  /*c4140*/  @P6 STG.E.U8 desc[UR24][R10.64], R47 ;  /* 0x0000002f0a006986 */ /* 0x0001e2000c101118 */
[----:B------:R-:W-:-:S02]  /*c4150*/  LOP3.LUT P6, RZ, R48, 0x20000, RZ, 0xc0, !PT ;  /* 0x0002000030ff7812 */ /* 0x000fc400078cc0ff */
        /* <DEDUP_REMOVED lines=26> */
[----:B----4-:R0:W-:Y:S02]  /*c4300*/  @P6 STG.E.U8 desc[UR24][R18.64], R47 ;  /* 0x0000002f12006986 */ /* 0x0101e4000c101118 */
[----:B0-----:R-:W-:-:S05]  /*c4310*/  PRMT R47, R37, 0x7772, RZ ;  /* 0x00007772252f7816 */ /* 0x001fca00000000ff */
[----:B------:R0:W-:Y:S02]  /*c4320*/  @P5 STG.E.U8 desc[UR24][R16.64], R47 ;  /* 0x0000002f10005986 */ /* 0x0001e4000c101118 */
[----:B0-----:R-:W-:Y:S02]  /*c4330*/  PRMT R47, R37, 0x7773, RZ ;  /* 0x00007773252f7816 */ /* 0x001fe400000000ff */
[----:B------:R-:W4:Y:S01]  /*c4340*/  LDL.LU R37, [R1+0x3094] ;  /* 0x0030940001257983 */ /* 0x000f220000300800 */
[C---:B------:R-:W-:Y:S02]  /*c4350*/  LOP3.LUT P4, RZ, R46.reuse, 0x800000, RZ, 0xc0, !PT ;  /* 0x008000002eff7812 */ /* 0x040fe4000788c0ff */
[C---:B------:R-:W-:Y:S02]  /*c4360*/  LOP3.LUT P3, RZ, R39.reuse, 0x4000000, RZ, 0xc0, !PT ;  /* 0x0400000027ff7812 */ /* 0x040fe4000786c0ff */
[----:B------:R-:W-:Y:S02]  /*c4370*/  LOP3.LUT P2, RZ, R39, 0x8000000, RZ, 0xc0, !PT ;  /* 0x0800000027ff7812 */ /* 0x000fe4000784c0ff */
[----:B------:R-:W-:-:S07]  /*c4380*/  LOP3.LUT P1, RZ, R46, 0x1000000, RZ, 0xc0, !PT ;  /* 0x010000002eff7812 */ /* 0x000fce000782c0ff */
[----:B--2---:R0:W-:Y:S01]  /*c4390*/  @P4 STG.E.U8 desc[UR24][R14.64], R47 ;  /* 0x0000002f0e004986 */ /* 0x0041e2000c101118 */
        /* <DEDUP_REMOVED lines=9> */
[----:B---3--:R0:W-:Y:S04]  /*c4430*/  @P0 STG.E.U8 desc[UR24][R60.64], R47 ;  /* 0x0000002f3c000986 */ /* 0x0081e8000c101118 */
[----:B0-----:R-:W3:Y:S04]  /*c4440*/  LDL.LU.64 R60, [R1+0x1da8] ;  /* 0x001da800013c7983 */ /* 0x001ee80000300a00 */
[----:B------:R-:W2:Y:S04]  /*c4450*/  LDL.LU.64 R14, [R1+0x1d80] ;  /* 0x001d8000010e7983 */ /* 0x000ea80000300a00 */
[----:B------:R-:W2:Y:S04]  /*c4460*/  LDL.LU.64 R16, [R1+0x1d78] ;  /* 0x001d780001107983 */ /* 0x000ea80000300a00 */
[----:B------:R-:W3:Y:S01]  /*c4470*/  LDL.LU R7, [R1+0x11c] ;  /* 0x00011c0001077983 */ /* 0x000ee20000300800 */
[----:B------:R-:W-:-:S03]  /*c4480*/  LOP3.LUT R48, R48, 0xfffffffb, RZ, 0xc0, !PT ;  /* 0xfffffffb30307812 */ /* 0x000fc600078ec0ff */
[----:B------:R-:W2:Y:S04]  /*c4490*/  LDL.LU.64 R12, [R1+0x1d58] ;  /* 0x001d5800010c7983 */ /* 0x000ea80000300a00 */
[----:B------:R-:W2:Y:S04]  /*c44a0*/  LDL.LU.64 R10, [R1+0x1d50] ;  /* 0x001d5000010a7983 */ /* 0x000ea80000300a00 */
[----:B------:R-:W2:Y:S04]  /*c44b0*/  LDL.LU.64 R8, [R1+0x1d28] ;  /* 0x001d280001087983 */ /* 0x000ea80000300a00 */
[----:B------:R-:W2:Y:S01]  /*c44c0*/  LDL.LU R54, [R1+0x100] ;  /* 0x0001000001367983 */ /* 0x000ea20000300800 */
[----:B------:R-:W-:-:S02]  /*c44d0*/  LOP3.LUT P3, RZ, R39, 0x10000000, RZ, 0xc0, !PT ;  /* 0x1000000027ff7812 */ /* 0x000fc4000786c0ff */
        /* <DEDUP_REMOVED lines=22> */
[----:B0-----:R-:W3:Y:S01]  /*c4640*/  LDL.LU.64 R60, [R1+0x1d20] ;  /* 0x001d2000013c7983 */ /* 0x001ee20000300a00 */
[----:B------:R-:W-:-:S03]  /*c4650*/  LOP3.LUT P2, RZ, R39, 0x20000000, RZ, 0xc0, !PT ;  /* 0x2000000027ff7812 */ /* 0x000fc6000784c0ff */
[----:B------:R-:W4:Y:S01]  /*c4660*/  LDL.LU.64 R20, [R1+0x1cf8] ;  /* 0x001cf80001147983 */ /* 0x000f220000300a00 */
[----:B------:R-:W-:-:S03]  /*c4670*/  PRMT R46, R7, 0x7771, RZ ;  /* 0x00007771072e7816 */ /* 0x000fc600000000ff */
[----:B------:R-:W4:Y:S06]  /*c4680*/  LDL.LU.64 R50, [R1+0x1cf0] ;  /* 0x001cf00001327983 */ /* 0x000f2c0000300a00 */
[----:B--2---:R0:W-:Y:S04]  /*c4690*/  @P2 STG.E.U8 desc[UR24][R14.64], R46 ;  /* 0x0000002e0e002986 */ /* 0x0041e8000c101118 */
[----:B0-----:R-:W2:Y:S04]  /*c46a0*/  LDL.LU R14, [R1+0x104] ;  /* 0x00010400010e7983 */ /* 0x001ea80000300800 */
[----:B------:R-:W2:Y:S04]  /*c46b0*/  LDL.LU.64 R52, [R1+0x1cc8] ;  /* 0x001cc80001347983 */ /* 0x000ea80000300a00 */
[----:B------:R-:W2:Y:S01]  /*c46c0*/  LDL.LU.64 R56, [R1+0x1cc0] ;  /* 0x001cc00001387983 */ /* 0x000ea20000300a00 */
[----:B------:R-:W-:-:S03]  /*c46d0*/  LOP3.LUT R48, R48, 0xfffffeff, RZ, 0xc0, !PT ;  /* 0xfffffeff30307812 */ /* 0x000fc600078ec0ff */
[----:B------:R-:W2:Y:S01]  /*c46e0*/  LDL.LU.64 R58, [R1+0x1c90] ;  /* 0x001c9000013a7983 */ /* 0x000ea20000300a00 */
[----:B------:R-:W-:-:S03]  /*c46f0*/  PRMT R46, R7, 0x7772, RZ ;  /* 0x00007772072e7816 */ /* 0x000fc600000000ff */
[----:B------:R-:W2:Y:S01]  /*c4700*/  LDL.LU R15, [R1+0x108] ;  /* 0x00010800010f7983 */ /* 0x000ea20000300800 */
[----:B------:R-:W-:Y:S02]  /*c4710*/  @P6 LOP3.LUT R48, R48, 0x100, RZ, 0xfc, !PT ;  /* 0x0000010030306812 */ /* 0x000fe400078efcff */
[----:B------:R-:W-:Y:S01]  /*c4720*/  LOP3.LUT P6, RZ, R39, 0x80000000, RZ, 0xc0, !PT ;  /* 0x8000000027ff7812 */ /* 0x000fe200078cc0ff */
[----:B------:R-:W2:Y:S04]  /*c4730*/  LDL.LU.64 R22, [R1+0x1c88] ;  /* 0x001c880001167983 */ /* 0x000ea80000300a00 */
[----:B------:R0:W-:Y:S01]  /*c4740*/  @P1 STG.E.U8 desc[UR24][R16.64], R46 ;  /* 0x0000002e10001986 */ /* 0x0001e2000c101118 */
[----:B------:R-:W-:-:S03]  /*c4750*/  LOP3.LUT R48, R48, 0xfffffdff, RZ, 0xc0, !PT ;  /* 0xfffffdff30307812 */ /* 0x000fc600078ec0ff */
[----:B------:R-:W2:Y:S04]  /*c4760*/  LDL.LU.64 R18, [R1+0x1c60] ;  /* 0x001c600001127983 */ /* 0x000ea80000300a00 */
[----:B------:R-:W-:Y:S02]  /*c4770*/  @P6 LOP3.LUT R48, R48, 0x200, RZ, 0xfc, !PT ;  /* 0x0000020030306812 */ /* 0x000fe400078efcff */
[----:B------:R-:W-:Y:S02]  /*c4780*/  LOP3.LUT P6, RZ, R39, 0x40000000, RZ, 0xc0, !PT ;  /* 0x4000000027ff7812 */ /* 0x000fe400078cc0ff */
[----:B0-----:R-:W-:Y:S01]  /*c4790*/  PRMT R46, R7, 0x7773, RZ ;  /* 0x00007773072e7816 */ /* 0x001fe200000000ff */
[----:B------:R-:W2:Y:S04]  /*c47a0*/  LDL.LU.64 R16, [R1+0x1c58] ;  /* 0x001c580001107983 */ /* 0x000ea80000300a00 */
[----:B------:R0:W-:Y:S02]  /*c47b0*/  @P0 STG.E.U8 desc[UR24][R12.64], R46 ;  /* 0x0000002e0c000986 */ /* 0x0001e4000c101118 */
[----:B0-----:R-:W-:-:S02]  /*c47c0*/  PRMT R46, R54, 0x7770, RZ ;  /* 0x00007770362e7816 */ /* 0x001fc400000000ff */
[----:B------:R-:W2:Y:S04]  /*c47d0*/  LDL.LU.64 R12, [R1+0x1c30] ;  /* 0x001c3000010c7983 */ /* 0x000ea80000300a00 */
[----:B------:R-:W2:Y:S04]  /*c47e0*/  LDL.LU R7, [R1+0x10c] ;  /* 0x00010c0001077983 */ /* 0x000ea80000300800 */
[----:B------:R0:W-:Y:S01]  /*c47f0*/  @P6 STG.E.U8 desc[UR24][R10.64], R46 ;  /* 0x0000002e0a006986 */ /* 0x0001e2000c101118 */
[----:B------:R-:W-:Y:S02]  /*c4800*/  LOP3.LUT P6, RZ, R48, 0x200, RZ, 0xc0, !PT ;  /* 0x0000020030ff7812 */ /* 0x000fe400078cc0ff */
        /* <DEDUP_REMOVED lines=10> */
[----:B----4-:R2:W-:Y:S01]  /*c48b0*/  @P6 STG.E.U8 desc[UR24][R20.64], R46 ;  /* 0x0000002e14006986 */ /* 0x0105e2000c101118 */
[----:B------:R-:W-:Y:S02]  /*c48c0*/  LOP3.LUT P6, RZ, R48, 0x40, RZ, 0xc0, !PT ;  /* 0x0000004030ff7812 */ /* 0x000fe400078cc0ff */
[----:B--2---:R-:W-:Y:S02]  /*c48d0*/  PRMT R46, R14, 0x7770, RZ ;  /* 0x000077700e2e7816 */ /* 0x004fe400000000ff */
        /* <DEDUP_REMOVED lines=59> */
[C---:B------:R-:W-:Y:S02]  /*c4c90*/  LOP3.LUT P6, RZ, R37.reuse, 0x200, RZ, 0xc0, !PT ;  /* 0x0000020025ff7812 */ /* 0x040fe400078cc0ff */
[----:B------:R-:W-:Y:S02]  /*c4ca0*/  LOP3.LUT R48, R48, 0xfffffffe, RZ, 0xc0, !PT ;  /* 0xfffffffe30307812 */ /* 0x000fe400078ec0ff */
[----:B------:R-:W-:Y:S02]  /*c4cb0*/  LOP3.LUT P2, RZ, R37, 0x40, RZ, 0xc0, !PT ;  /* 0x0000004025ff7812 */ /* 0x000fe4000784c0ff */
[----:B------:R-:W-:Y:S02]  /*c4cc0*/  PRMT R46, R7, 0x7773, RZ ;  /* 0x00007773072e7816 */ /* 0x000fe400000000ff */
[----:B------:R-:W-:-:S05]  /*c4cd0*/  LOP3.LUT P1, RZ, R37, 0x80, RZ, 0xc0, !PT ;  /* 0x0000008025ff7812 */ /* 0x000fca000782c0ff */
[----:B------:R-:W-:Y:S02]  /*c4ce0*/  @P6 LOP3.LUT R48, R48, 0x1, RZ, 0xfc, !PT ;  /* 0x0000000130306812 */ /* 0x000fe400078efcff */
[----:B------:R-:W-:Y:S02]  /*c4cf0*/  LOP3.LUT P6, RZ, R37, 0x100, RZ, 0xc0, !PT ;  /* 0x0000010025ff7812 */ /* 0x000fe400078cc0ff */
[----:B------:R-:W-:Y:S02]  /*c4d00*/  LOP3.LUT P0, RZ, R38, 0x10, RZ, 0xc0, !PT ;  /* 0x0000001026ff7812 */ /* 0x000fe4000780c0ff */
[----:B------:R-:W-:-:S09]  /*c4d10*/  LOP3.LUT R48, R48, 0xfffffffd, RZ, 0xc0, !PT ;  /* 0xfffffffd30307812 */ /* 0x000fd200078ec0ff */
[----:B------:R-:W-:Y:S02]  /*c4d20*/  @P6 LOP3.LUT R48, R48, 0x2, RZ, 0xfc, !PT ;  /* 0x0000000230306812 */ /* 0x000fe400078efcff */
[----:B------:R-:W-:Y:S01]  /*c4d30*/  LOP3.LUT P6, RZ, R38, 0x20, RZ, 0xc0, !PT ;  /* 0x0000002026ff7812 */ /* 0x000fe200078cc0ff */
[----:B---3--:R4:W-:Y:S02]  /*c4d40*/  @P3 STG.E.U8 desc[UR24][R60.64], R46 ;  /* 0x0000002e3c003986 */ /* 0x0089e4000c101118 */
[C---:B----4-:R-:W-:Y:S02]  /*c4d50*/  PRMT R46, R8.reuse, 0x7770, RZ ;  /* 0x00007770082e7816 */ /* 0x050fe400000000ff */
[----:B------:R-:W3:Y:S04]  /*c4d60*/  LDL.LU.64 R60, [R1+0x1b48] ;  /* 0x001b4800013c7983 */ /* 0x000ee80000300a00 */
[----:B------:R-:W4:Y:S04]  /*c4d70*/  LDL.LU.64 R50, [R1+0x1b20] ;  /* 0x001b200001327983 */ /* 0x000f280000300a00 */
[----:B------:R-:W4:Y:S04]  /*c4d80*/  LDL.LU R9, [R1+0xf8] ;  /* 0x0000f80001097983 */ /* 0x000f280000300800 */
[----:B------:R-:W4:Y:S04]  /*c4d90*/  LDL.LU.64 R52, [R1+0x1b18] ;  /* 0x001b180001347983 */ /* 0x000f280000300a00 */
[----:B------:R0:W-:Y:S04]  /*c4da0*/  @P2 STG.E.U8 desc[UR24][R18.64], R46 ;  /* 0x0000002e12002986 */ /* 0x0001e8000c101118 */
[----:B------:R-:W4:Y:S04]  /*c4db0*/  LDL.LU.64 R56, [R1+0x1ae0] ;  /* 0x001ae00001387983 */ /* 0x000f280000300a00 */
[----:B------:R-:W4:Y:S04]  /*c4dc0*/  LDL.LU.64 R58, [R1+0x1ad8] ;  /* 0x001ad800013a7983 */ /* 0x000f280000300a00 */
[----:B------:R-:W4:Y:S04]  /*c4dd0*/  LDL.LU R7, [R1+0xfc] ;  /* 0x0000fc0001077983 */ /* 0x000f280000300800 */
[----:B------:R-:W4:Y:S01]  /*c4de0*/  LDL.LU.64 R22, [R1+0x1ab8] ;  /* 0x001ab80001167983 */ /* 0x000f220000300a00 */
        /* <DEDUP_REMOVED lines=15> */
[----:B0-----:R-:W2:Y:S04]  /*c4ee0*/  LDL.LU.64 R10, [R1+0x1a50] ;  /* 0x001a5000010a7983 */ /* 0x001ea80000300a00 */
[----:B------:R-:W4:Y:S01]  /*c4ef0*/  LDL.LU.64 R48, [R1+0x1b40] ;  /* 0x001b400001307983 */ /* 0x000f220000300a00 */
[----:B------:R-:W-:Y:S02]  /*c4f00*/  PRMT R46, R54, 0x7771, RZ ;  /* 0x00007771362e7816 */ /* 0x000fe400000000ff */
[C---:B------:R-:W-:Y:S02]  /*c4f10*/  LOP3.LUT P5, RZ, R37.reuse, 0x1000, RZ, 0xc0, !PT ;  /* 0x0000100025ff7812 */ /* 0x040fe400078ac0ff */
[----:B------:R-:W-:Y:S02]  /*c4f20*/  LOP3.LUT P4, RZ, R37, 0x2000, RZ, 0xc0, !PT ;  /* 0x0000200025ff7812 */ /* 0x000fe4000788c0ff */
[----:B------:R-:W-:-:S02]  /*c4f30*/  LOP3.LUT P3, RZ, R38, 0x400, RZ, 0xc0, !PT ;  /* 0x0000040026ff7812 */ /* 0x000fc4000786c0ff */
[----:B------:R-:W-:Y:S02]  /*c4f40*/  LOP3.LUT P2, RZ, R38, 0x800, RZ, 0xc0, !PT ;  /* 0x0000080026ff7812 */ /* 0x000fe4000784c0ff */
[----:B------:R-:W-:Y:S01]  /*c4f50*/  LOP3.LUT P1, RZ, R37, 0x4000, RZ, 0xc0, !PT ;  /* 0x0000400025ff7812 */ /* 0x000fe2000782c0ff */
[----:B---3--:R0:W-:Y:S01]  /*c4f60*/  @P6 STG.E.U8 desc[UR24][R60.64], R46 ;  /* 0x0000002e3c006986 */ /* 0x0081e2000c101118 */
[C---:B------:R-:W-:Y:S02]  /*c4f70*/  LOP3.LUT P6, RZ, R39.reuse, 0x80000000, RZ, 0xc0, !PT ;  /* 0x8000000027ff7812 */ /* 0x040fe400078cc0ff */
[----:B0-----:R-:W-:Y:S01]  /*c4f80*/  PRMT R46, R54, 0x7772, RZ ;  /* 0x00007772362e7816 */ /* 0x001fe200000000ff */
[----:B------:R-:W3:Y:S10]  /*c4f90*/  LDL.LU.64 R60, [R1+0x1a20] ;  /* 0x001a2000013c7983 */ /* 0x000ef40000300a00 */
[----:B----4-:R0:W-:Y:S01]  /*c4fa0*/  @P6 STG.E.U8 desc[UR24][R48.64], R46 ;  /* 0x0000002e30006986 */ /* 0x0101e2000c101118 */
        /* <DEDUP_REMOVED lines=18> */
[----:B--2---:R0:W-:Y:S02]  /*c50d0*/  @P4 STG.E.U8 desc[UR24][R16.64], R46 ;  /* 0x0000002e10004986 */ /* 0x0041e4000c101118 */
[----:B0-----:R-:W-:-:S05]  /*c50e0*/  PRMT R46, R7, 0x7772, RZ ;  /* 0x00007772072e7816 */ /* 0x001fca00000000ff */
[----:B------:R0:W-:Y:S02]  /*c50f0*/  @P3 STG.E.U8 desc[UR24][R14.64], R46 ;  /* 0x0000002e0e003986 */ /* 0x0001e4000c101118 */
[----:B0-----:R-:W-:-:S05]  /*c5100*/  PRMT R46, R7, 0x7773, RZ ;  /* 0x00007773072e7816 */ /* 0x001fca00000000ff */
[----:B------:R0:W-:Y:S02]  /*c5110*/  @P2 STG.E.U8 desc[UR24][R12.64], R46 ;  /* 0x0000002e0c002986 */ /* 0x0001e4000c101118 */
[----:B0-----:R-:W-:-:S05]  /*c5120*/  PRMT R46, R8, 0x7770, RZ ;  /* 0x00007770082e7816 */ /* 0x001fca00000000ff */
[----:B------:R0:W-:Y:S04]  /*c5130*/  @P1 STG.E.U8 desc[UR24][R10.64], R46 ;  /* 0x0000002e0a001986 */ /* 0x0001e8000c101118 */
[----:B0-----:R-:W2:Y:S01]  /*c5140*/  LDL.LU.64 R10, [R1+0x1a18] ;  /* 0x001a1800010a7983 */ /* 0x001ea20000300a00 */
[----:B------:R-:W-:Y:S01]  /*c5150*/  LOP3.LUT P0, RZ, R37, 0x8000, RZ, 0xc0, !PT ;  /* 0x0000800025ff7812 */ /* 0x000fe2000780c0ff */
[----:B------:R-:W-:Y:S01]  /*c5160*/  IMAD.MOV.U32 R9, RZ, RZ, R6 ;  /* 0x000000ffff097224 */ /* 0x000fe200078e0006 */
[----:B------:R-:W-:Y:S01]  /*c5170*/  PRMT R46, R8, 0x7771, RZ ;  /* 0x00007771082e7816 */ /* 0x000fe200000000ff */
[----:B------:R-:W4:Y:S10]  /*c5180*/  LDL.LU.64 R6, [R1+0x19f8] ;  /* 0x0019f80001067983 */ /* 0x000f340000300a00 */
[----:B---3--:R0:W-:Y:S04]  /*c5190*/  @P0 STG.E.U8 desc[UR24][R60.64], R46 ;  /* 0x0000002e3c000986 */ /* 0x0081e8000c101118 */
[----:B0-----:R-:W3:Y:S04]  /*c51a0*/  LDL.LU.64 R60, [R1+0x19f0] ;  /* 0x0019f000013c7983 */ /* 0x001ee80000300a00 */
[----:B------:R-:W3:Y:S04]  /*c51b0*/  LDL.LU.64 R18, [R1+0x19b8] ;  /* 0x0019b80001127983 */ /* 0x000ee80000300a00 */
[----:B------:R-:W3:Y:S04]  /*c51c0*/  LDL.LU.64 R16, [R1+0x19b0] ;  /* 0x0019b00001107983 */ /* 0x000ee80000300a00 */
[----:B------:R-:W3:Y:S01]  /*c51d0*/  LDL.LU R15, [R1+0xe4] ;  /* 0x0000e400010f7983 */ /* 0x000ee20000300800 */
[----:B------:R-:W-:-:S03]  /*c51e0*/  LOP3.LUT P3, RZ, R38, 0x1000, RZ, 0xc0, !PT ;  /* 0x0000100026ff7812 */ /* 0x000fc6000786c0ff */
[----:B------:R-:W3:Y:S01]  /*c51f0*/  LDL.LU.64 R12, [R1+0x1990] ;  /* 0x00199000010c7983 */ /* 0x000ee20000300a00 */
[----:B------:R-:W-:-:S03]  /*c5200*/  PRMT R46, R8, 0x7772, RZ ;  /* 0x00007772082e7816 */ /* 0x000fc600000000ff */
[----:B------:R-:W3:Y:S01]  /*c5210*/  LDL.LU R22, [R1+0xe8] ;  /* 0x0000e80001167983 */ /* 0x000ee20000300800 */
        /* <DEDUP_REMOVED lines=8> */
[----:B------:R-:W-:Y:S02]  /*c52a0*/  LOP3.LUT R39, R39, 0xffefffff, RZ, 0xc0, !PT ;  /* 0xffefffff27277812 */ /* 0x000fe400078ec0ff */
[----:B------:R-:W-:-:S09]  /*c52b0*/  LOP3.LUT P1, RZ, R37, 0x10000, RZ, 0xc0, !PT ;  /* 0x0001000025ff7812 */ /* 0x000fd2000782c0ff */
[----:B------:R-:W-:Y:S02]  /*c52c0*/  @P6 LOP3.LUT R39, R39, 0x100000, RZ, 0xfc, !PT ;  /* 0x0010000027276812 */ /* 0x000fe400078efcff */
[----:B------:R-:W-:Y:S01]  /*c52d0*/  LOP3.LUT P6, RZ, R38, 0x20000, RZ, 0xc0, !PT ;  /* 0x0002000026ff7812 */ /* 0x000fe200078cc0ff */
[----:B--2---:R0:W-:Y:S04]  /*c52e0*/  @P3 STG.E.U8 desc[UR24][R10.64], R46 ;  /* 0x0000002e0a003986 */ /* 0x0041e8000c101118 */
[----:B0-----:R-:W2:Y:S01]  /*c52f0*/  LDL.LU.64 R10, [R1+0x1988] ;  /* 0x00198800010a7983 */ /* 0x001ea20000300a00 */
[----:B------:R-:W-:Y:S02]  /*c5300*/  PRMT R46, R8, 0x7773, RZ ;  /* 0x00007773082e7816 */ /* 0x000fe400000000ff */
[----:B------:R-:W-:-:S03]  /*c5310*/  LOP3.LUT R39, R39, 0xffdfffff, RZ, 0xc0, !PT ;  /* 0xffdfffff27277812 */ /* 0x000fc600078ec0ff */
[----:B----4-:R0:W-:Y:S02]  /*c5320*/  @P2 STG.E.U8 desc[UR24][R6.64], R46 ;  /* 0x0000002e06002986 */ /* 0x0101e4000c101118 */
[----:B------:R-:W-:Y:S02]  /*c5330*/  @P6 LOP3.LUT R39, R39, 0x200000, RZ, 0xfc, !PT ;  /* 0x0020000027276812 */ /* 0x000fe400078efcff */
[----:B------:R-:W-:Y:S01]  /*c5340*/  LOP3.LUT P6, RZ, R38, 0x10000, RZ, 0xc0, !PT ;  /* 0x0001000026ff7812 */ /* 0x000fe200078cc0ff */
[----:B0-----:R-:W4:Y:S01]  /*c5350*/  LDL.LU.64 R6, [R1+0x7c0] ;  /* 0x0007c00001067983 */ /* 0x001f220000300a00 */
[----:B------:R-:W-:-:S11]  /*c5360*/  LOP3.LUT R39, R39, 0xffbfffff, RZ, 0xc0, !PT ;  /* 0xffbfffff27277812 */ /* 0x000fd600078ec0ff */
[----:B------:R-:W-:Y:S02]  /*c5370*/  @P6 LOP3.LUT R39, R39, 0x400000, RZ, 0xfc, !PT ;  /* 0x0040000027276812 */ /* 0x000fe400078efcff */
[----:B------:R-:W-:Y:S02]  /*c5380*/  LOP3.LUT P6, RZ, R37, 0x80000, RZ, 0xc0, !PT ;  /* 0x0008000025ff7812 */ /* 0x000fe400078cc0ff */
[----:B---3--:R-:W-:-:S05]  /*c5390*/  PRMT R46, R15, 0x7770, RZ ;  /* 0x000077700f2e7816 */ /* 0x008fca00000000ff */
[----:B------:R0:W-:Y:S04]  /*c53a0*/  @P1 STG.E.U8 desc[UR24][R60.64], R46 ;  /* 0x0000002e3c001986 */ /* 0x0001e8000c101118 */
[----:B0-----:R-:W3:Y:S04]  /*c53b0*/  LDL.LU.64 R60, [R1+0x7a8] ;  /* 0x0007a800013c7983 */ /* 0x001ee80000300a00 */
[----:B------:R-:W3:Y:S01]  /*c53c0*/  LDL.LU.64 R48, [R1+0x780] ;  /* 0x0007800001307983 */ /* 0x000ee20000300a00 */
[----:B------:R-:W-:-:S03]  /*c53d0*/  LOP3.LUT R39, R39, 0xff7fffff, RZ, 0xc0, !PT ;  /* 0xff7fffff27277812 */ /* 0x000fc600078ec0ff */
[----:B------:R-:W3:Y:S04]  /*c53e0*/  LDL.LU R8, [R1+0xec] ;  /* 0x0000ec0001087983 */ /* 0x000ee80000300800 */
[----:B------:R-:W3:Y:S04]  /*c53f0*/  LDL.LU.64 R50, [R1+0x768] ;  /* 0x0007680001327983 */ /* 0x000ee80000300a00 */
[----:B------:R-:W3:Y:S01]  /*c5400*/  LDL.LU.64 R52, [R1+0x740] ;  /* 0x0007400001347983 */ /* 0x000ee20000300a00 */
[----:B------:R-:W-:Y:S02]  /*c5410*/  @P6 LOP3.LUT R39, R39, 0x800000, RZ, 0xfc, !PT ;  /* 0x0080000027276812 */ /* 0x000fe400078efcff */
[----:B------:R-:W-:-:S02]  /*c5420*/  LOP3.LUT P6, RZ, R37, 0x40000, RZ, 0xc0, !PT ;  /* 0x0004000025ff7812 */ /* 0x000fc400078cc0ff */
[----:B------:R-:W-:Y:S02]  /*c5430*/  LOP3.LUT P0, RZ, R37, 0x20000, RZ, 0xc0, !PT ;  /* 0x0002000025ff7812 */ /* 0x000fe4000780c0ff */
[----:B------:R-:W-:Y:S02]  /*c5440*/  PRMT R46, R15, 0x7771, RZ ;  /* 0x000077710f2e7816 */ /* 0x000fe400000000ff */
[----:B------:R-:W-:Y:S01]  /*c5450*/  LOP3.LUT R39, R39, 0xfeffffff, RZ, 0xc0, !PT ;  /* 0xfeffffff27277812 */ /* 0x000fe200078ec0ff */
[----:B------:R-:W3:Y:S04]  /*c5460*/  LDL.LU.64 R56, [R1+0x728] ;  /* 0x0007280001387983 */ /* 0x000ee80000300a00 */
[----:B------:R-:W3:Y:S02]  /*c5470*/  LDL.LU.64 R58, [R1+0x700] ;  /* 0x00070000013a7983 */ /* 0x000ee40000300a00 */
[----:B------:R-:W-:-:S02]  /*c5480*/  @P6 LOP3.LUT R39, R39, 0x1000000, RZ, 0xfc, !PT ;  /* 0x0100000027276812 */ /* 0x000fc400078efcff */
[----:B------:R-:W-:Y:S02]  /*c5490*/  LOP3.LUT P6, RZ, R38, 0x8000, RZ, 0xc0, !PT ;  /* 0x0000800026ff7812 */ /* 0x000fe400078cc0ff */
[----:B------:R-:W-:Y:S01]  /*c54a0*/  LOP3.LUT R39, R39, 0xfdffffff, RZ, 0xc0, !PT ;  /* 0xfdffffff27277812 */ /* 0x000fe200078ec0ff */
[----:B------:R0:W-:Y:S10]  /*c54b0*/  @P0 STG.E.U8 desc[UR24][R18.64], R46 ;  /* 0x0000002e12000986 */ /* 0x0001f4000c101118 */
[----:B------:R-:W-:-:S02]  /*c54c0*/  @P6 LOP3.LUT R39, R39, 0x2000000, RZ, 0xfc, !PT ;  /* 0x0200000027276812 */ /* 0x000fc400078efcff */
[----:B------:R-:W-:Y:S02]  /*c54d0*/  LOP3.LUT P6, RZ, R38, 0x4000, RZ, 0xc0, !PT ;  /* 0x0000400026ff7812 */ /* 0x000fe400078cc0ff */
[----:B0-----:R-:W-:Y:S01]  /*c54e0*/  PRMT R46, R15, 0x7772, RZ ;  /* 0x000077720f2e7816 */ /* 0x001fe200000000ff */
[----:B------:R-:W3:Y:S10]  /*c54f0*/  LDL.LU.64 R18, [R1+0x6e8] ;  /* 0x0006e80001127983 */ /* 0x000ef40000300a00 */
[----:B------:R0:W-:Y:S01]  /*c5500*/  @P6 STG.E.U8 desc[UR24][R16.64], R46 ;  /* 0x0000002e10006986 */ /* 0x0001e2000c101118 */
[----:B------:R-:W-:-:S02]  /*c5510*/  LOP3.LUT P6, RZ, R39, 0x2000000, RZ, 0xc0, !PT ;  /* 0x0200000027ff7812 */ /* 0x000fc400078cc0ff */
[----:B0-----:R-:W-:Y:S01]  /*c5520*/  PRMT R46, R15, 0x7773, RZ ;  /* 0x000077730f2e7816 */ /* 0x001fe200000000ff */
[----:B------:R-:W3:Y:S04]  /*c5530*/  LDL.LU.64 R16, [R1+0x6a8] ;  /* 0x0006a80001107983 */ /* 0x000ee80000300a00 */
[----:B------:R-:W3:Y:S06]  /*c5540*/  LDL.LU.64 R14, [R1+0x6a0] ;  /* 0x0006a000010e7983 */ /* 0x000eec0000300a00 */
[----:B------:R0:W-:Y:S01]  /*c5550*/  @P6 STG.E.U8 desc[UR24][R12.64], R46 ;  /* 0x0000002e0c006986 */ /* 0x0001e2000c101118 */
[----:B------:R-:W-:-:S03]  /*c5560*/  LOP3.LUT P6, RZ, R39, 0x1000000, RZ, 0xc0, !PT ;  /* 0x0100000027ff7812 */ /* 0x000fc600078cc0ff */
[----:B0-----:R-:W3:Y:S01]  /*c5570*/  LDL.LU.64 R12, [R1+0x668] ;  /* 0x00066800010c7983 */ /* 0x001ee20000300a00 */
[----:B------:R-:W-:-:S03]  /*c5580*/  PRMT R46, R22, 0x7770, RZ ;  /* 0x00007770162e7816 */ /* 0x000fc600000000ff */
[----:B------:R-:W3:Y:S06]  /*c5590*/  LDL.LU R23, [R1+0xd4] ;  /* 0x0000d40001177983 */ /* 0x000eec0000300800 */
[----:B--2---:R0:W-:Y:S04]  /*c55a0*/  @P6 STG.E.U8 desc[UR24][R10.64], R46 ;  /* 0x0000002e0a006986 */ /* 0x0041e8000c101118 */
[----:B0-----:R-:W2:Y:S01]  /*c55b0*/  LDL.LU.64 R10, [R1+0x660] ;  /* 0x00066000010a7983 */ /* 0x001ea20000300a00 */
[----:B------:R-:W-:-:S02]  /*c55c0*/  LOP3.LUT P6, RZ, R39, 0x800000, RZ, 0xc0, !PT ;  /* 0x0080000027ff7812 */ /* 0x000fc400078cc0ff */
[----:B------:R-:W-:-:S11]  /*c55d0*/  PRMT R46, R22, 0x7771, RZ ;  /* 0x00007771162e7816 */ /* 0x000fd600000000ff */
[----:B----4-:R0:W-:Y:S01]  /*c55e0*/  @P6 STG.E.U8 desc[UR24][R6.64], R46 ;  /* 0x0000002e06006986 */ /* 0x0101e2000c101118 */
[----:B------:R-:W-:Y:S02]  /*c55f0*/  LOP3.LUT P6, RZ, R39, 0x400000, RZ, 0xc0, !PT ;  /* 0x0040000027ff7812 */ /* 0x000fe400078cc0ff */
[----:B0-----:R-:W-:Y:S02]  /*c5600*/  PRMT R46, R22, 0x7772, RZ ;  /* 0x00007772162e7816 */ /* 0x001fe400000000ff */
[C---:B------:R-:W-:Y:S02]  /*c5610*/  LOP3.LUT P5, RZ, R38.reuse, 0x80000, RZ, 0xc0, !PT ;  /* 0x0008000026ff7812 */ /* 0x040fe400078ac0ff */
[C---:B------:R-:W-:Y:S02]  /*c5620*/  LOP3.LUT P4, RZ, R37.reuse, 0x400000, RZ, 0xc0, !PT ;  /* 0x0040000025ff7812 */ /* 0x040fe4000788c0ff */
[----:B------:R-:W-:Y:S02]  /*c5630*/  LOP3.LUT P3, RZ, R37, 0x800000, RZ, 0xc0, !PT ;  /* 0x0080000025ff7812 */ /* 0x000fe4000786c0ff */
[----:B------:R-:W-:-:S02]  /*c5640*/  LOP3.LUT P2, RZ, R38, 0x100000, RZ, 0xc0, !PT ;  /* 0x0010000026ff7812 */ /* 0x000fc4000784c0ff */
[----:B------:R-:W-:Y:S02]  /*c5650*/  LOP3.LUT P1, RZ, R38, 0x200000, RZ, 0xc0, !PT ;  /* 0x0020000026ff7812 */ /* 0x000fe4000782c0ff */
[----:B------:R-:W-:Y:S01]  /*c5660*/  LOP3.LUT P0, RZ, R37, 0x1000000, RZ, 0xc0, !PT ;  /* 0x0100000025ff7812 */ /* 0x000fe2000780c0ff */
[----:B------:R-:W4:Y:S04]  /*c5670*/  LDL.LU.64 R6, [R1+0x3080] ;  /* 0x0030800001067983 */ /* 0x000f280000300a00 */
[----:B---3--:R0:W-:Y:S01]  /*c5680*/  @P6 STG.E.U8 desc[UR24][R60.64], R46 ;  /* 0x0000002e3c006986 */ /* 0x0081e2000c101118 */
[C---:B------:R-:W-:Y:S02]  /*c5690*/  LOP3.LUT P6, RZ, R39.reuse, 0x200000, RZ, 0xc0, !PT ;  /* 0x0020000027ff7812 */ /* 0x040fe400078cc0ff */
[----:B0-----:R-:W-:Y:S01]  /*c56a0*/  PRMT R46, R22, 0x7773, RZ ;  /* 0x00007773162e7816 */ /* 0x001fe200000000ff */
[----:B------:R-:W3:Y:S10]  /*c56b0*/  LDL.LU.64 R60, [R1+0x3078] ;  /* 0x00307800013c7983 */ /* 0x000ef40000300a00 */
        /* <DEDUP_REMOVED lines=33> */
[----:B------:R-:W-:Y:S02]  /*c58d0*/  LOP3.LUT R39, R39, 0xfffffbff, RZ, 0xc0, !PT ;  /* 0xfffffbff27277812 */ /* 0x000fe400078ec0ff */
[----:B------:R-:W-:-:S09]  /*c58e0*/  LOP3.LUT P2, RZ, R38, 0x400000, RZ, 0xc0, !PT ;  /* 0x0040000026ff7812 */ /* 0x000fd2000784c0ff */
[----:B------:R-:W-:Y:S02]  /*c58f0*/  @P6 LOP3.LUT R39, R39, 0x400, RZ, 0xfc, !PT ;  /* 0x0000040027276812 */ /* 0x000fe400078efcff */
[----:B------:R-:W-:Y:S02]  /*c5900*/  LOP3.LUT P6, RZ, R37, 0x40000000, RZ, 0xc0, !PT ;  /* 0x4000000025ff7812 */ /* 0x000fe400078cc0ff */
[----:B------:R-:W-:Y:S02]  /*c5910*/  LOP3.LUT R39, R39, 0xfffff7ff, RZ, 0xc0, !PT ;  /* 0xfffff7ff27277812 */ /* 0x000fe400078ec0ff */
[----:B------:R-:W-:Y:S02]  /*c5920*/  LOP3.LUT P1, RZ, R38, 0x800000, RZ, 0xc0, !PT ;  /* 0x0080000026ff7812 */ /* 0x000fe4000782c0ff */
        /* <DEDUP_REMOVED lines=14> */
[----:B------:R-:W-:-:S03]  /*c5a10*/  PRMT R46, R23, 0x7772, RZ ;  /* 0x00007772172e7816 */ /* 0x000fc600000000ff */
[----:B------:R-:W2:Y:S04]  /*c5a20*/  LDL.LU.64 R48, [R1+0x548] ;  /* 0x0005480001307983 */ /* 0x000ea80000300a00 */
[----:B------:R-:W2:Y:S04]  /*c5a30*/  LDL.LU.64 R50, [R1+0x540] ;  /* 0x0005400001327983 */ /* 0x000ea80000300a00 */
[----:B------:R-:W2:Y:S04]  /*c5a40*/  LDL.LU.64 R52, [R1+0x508] ;  /* 0x0005080001347983 */ /* 0x000ea80000300a00 */
[----:B----4-:R0:W-:Y:S02]  /*c5a50*/  @P2 STG.E.U8 desc[UR24][R58.64], R46 ;  /* 0x0000002e3a002986 */ /* 0x0101e4000c101118 */
[----:B0-----:R-:W-:-:S05]  /*c5a60*/  PRMT R46, R23, 0x7773, RZ ;  /* 0x00007773172e7816 */ /* 0x001fca00000000ff */
[----:B---3--:R0:W-:Y:S02]  /*c5a70*/  @P1 STG.E.U8 desc[UR24][R18.64], R46 ;  /* 0x0000002e12001986 */ /* 0x0081e4000c101118 */
[----:B0-----:R-:W-:-:S05]  /*c5a80*/  PRMT R46, R8, 0x7770, RZ ;  /* 0x00007770082e7816 */ /* 0x001fca00000000ff */
[----:B------:R0:W-:Y:S04]  /*c5a90*/  @P0 STG.E.U8 desc[UR24][R16.64], R46 ;  /* 0x0000002e10000986 */ /* 0x0001e8000c101118 */
[----:B0-----:R-:W3:Y:S01]  /*c5aa0*/  LDL.LU.64 R46, [R1+0x580] ;  /* 0x00058000012e7983 */ /* 0x001ee20000300a00 */
[----:B------:R-:W-:-:S03]  /*c5ab0*/  LOP3.LUT R39, R39, 0xffff7fff, RZ, 0xc0, !PT ;  /* 0xffff7fff27277812 */ /* 0x000fc600078ec0ff */
[----:B------:R-:W4:Y:S04]  /*c5ac0*/  LDL.LU.64 R56, [R1+0x500] ;  /* 0x0005000001387983 */ /* 0x000f280000300a00 */
[----:B------:R-:W4:Y:S01]  /*c5ad0*/  LDL.LU.64 R58, [R1+0x4c8] ;  /* 0x0004c800013a7983 */ /* 0x000f220000300a00 */
[C---:B------:R-:W-:Y:S02]  /*c5ae0*/  LOP3.LUT P5, RZ, R38.reuse, 0x10000000, RZ, 0xc0, !PT ;  /* 0x1000000026ff7812 */ /* 0x040fe400078ac0ff */
[----:B------:R-:W-:Y:S02]  /*c5af0*/  @P6 LOP3.LUT R39, R39, 0x8000, RZ, 0xfc, !PT ;  /* 0x0000800027276812 */ /* 0x000fe400078efcff */
[C---:B------:R-:W-:Y:S02]  /*c5b00*/  LOP3.LUT P6, RZ, R38.reuse, 0x2000000, RZ, 0xc0, !PT ;  /* 0x0200000026ff7812 */ /* 0x040fe400078cc0ff */
[----:B------:R-:W-:-:S02]  /*c5b10*/  LOP3.LUT P4, RZ, R38, 0x20000000, RZ, 0xc0, !PT ;  /* 0x2000000026ff7812 */ /* 0x000fc4000788c0ff */
[C---:B------:R-:W-:Y:S02]  /*c5b20*/  LOP3.LUT P1, RZ, R38.reuse, 0x40000000, RZ, 0xc0, !PT ;  /* 0x4000000026ff7812 */ /* 0x040fe4000782c0ff */
[----:B------:R-:W-:Y:S02]  /*c5b30*/  LOP3.LUT R39, R39, 0xfffeffff, RZ, 0xc0, !PT ;  /* 0xfffeffff27277812 */ /* 0x000fe400078ec0ff */
[----:B------:R-:W-:Y:S01]  /*c5b40*/  LOP3.LUT P0, RZ, R38, 0x80000000, RZ, 0xc0, !PT ;  /* 0x8000000026ff7812 */ /* 0x000fe2000780c0ff */
[----:B------:R-:W4:Y:S04]  /*c5b50*/  LDL.LU.64 R22, [R1+0x4c0] ;  /* 0x0004c00001167983 */ /* 0x000f280000300a00 */
[----:B------:R-:W4:Y:S04]  /*c5b60*/  LDL.LU.64 R18, [R1+0x3f8] ;  /* 0x0003f80001127983 */ /* 0x000f280000300a00 */
[----:B------:R-:W4:Y:S01]  /*c5b70*/  LDL.LU.64 R16, [R1+0x3f0] ;  /* 0x0003f00001107983 */ /* 0x000f220000300a00 */
[----:B------:R-:W-:-:S02]  /*c5b80*/  @P6 LOP3.LUT R39, R39, 0x10000, RZ, 0xfc, !PT ;  /* 0x0001000027276812 */ /* 0x000fc400078efcff */
[----:B------:R-:W-:Y:S02]  /*c5b90*/  LOP3.LUT P6, RZ, R38, 0x1000000, RZ, 0xc0, !PT ;  /* 0x0100000026ff7812 */ /* 0x000fe400078cc0ff */
[----:B------:R-:W-:Y:S02]  /*c5ba0*/  LOP3.LUT R39, R39, 0xfffdffff, RZ, 0xc0, !PT ;  /* 0xfffdffff27277812 */ /* 0x000fe400078ec0ff */
[----:B------:R-:W-:-:S09]  /*c5bb0*/  PRMT R38, R8, 0x7771, RZ ;  /* 0x0000777108267816 */ /* 0x000fd200000000ff */
[----:B------:R-:W-:Y:S02]  /*c5bc0*/  @P6 LOP3.LUT R39, R39, 0x20000, RZ, 0xfc, !PT ;  /* 0x0002000027276812 */ /* 0x000fe400078efcff */
[----:B------:R-:W-:-:S13]  /*c5bd0*/  LOP3.LUT P6, RZ, R37, 0x8000000, RZ, 0xc0, !PT ;  /* 0x0800000025ff7812 */ /* 0x000fda00078cc0ff */
        /* <DEDUP_REMOVED lines=20> */
[----:B0-----:R-:W-:Y:S02]  /*c5d20*/  PRMT R38, R7, 0x7773, RZ ;  /* 0x0000777307267816 */ /* 0x001fe400000000ff */
[C---:B------:R-:W-:Y:S02]  /*c5d30*/  LOP3.LUT P3, RZ, R36.reuse, 0x1, RZ, 0xc0, !PT ;  /* 0x0000000124ff7812 */ /* 0x040fe4000786c0ff */
[----:B------:R-:W-:Y:S01]  /*c5d40*/  LOP3.LUT P2, RZ, R36, 0x2, RZ, 0xc0, !PT ;  /* 0x0000000224ff7812 */ /* 0x000fe2000784c0ff */
[----:B------:R-:W3:Y:S06]  /*c5d50*/  LDL.LU R7, [R1+0x3070] ;  /* 0x0030700001077983 */ /* 0x000eec0000300800 */
[----:B------:R0:W-:Y:S01]  /*c5d60*/  @P6 STG.E.U8 desc[UR24][R52.64], R38 ;  /* 0x0000002634006986 */ /* 0x0001e2000c101118 */
[----:B------:R-:W-:-:S02]  /*c5d70*/  LOP3.LUT P6, RZ, R39, 0x800, RZ, 0xc0, !PT ;  /* 0x0000080027ff7812 */ /* 0x000fc400078cc0ff */
[----:B0-----:R-:W-:-:S11]  /*c5d80*/  PRMT R38, R60, 0x7770, RZ ;  /* 0x000077703c267816 */ /* 0x001fd600000000ff */
[----:B----4-:R0:W-:Y:S01]  /*c5d90*/  @P6 STG.E.U8 desc[UR24][R56.64], R38 ;  /* 0x0000002638006986 */ /* 0x0101e2000c101118 */
[----:B------:R-:W-:Y:S02]  /*c5da0*/  LOP3.LUT P6, RZ, R39, 0x400, RZ, 0xc0, !PT ;  /* 0x0000040027ff7812 */ /* 0x000fe400078cc0ff */
[----:B0-----:R-:W-:-:S11]  /*c5db0*/  PRMT R38, R60, 0x7771, RZ ;  /* 0x000077713c267816 */ /* 0x001fd600000000ff */
[----:B------:R0:W-:Y:S02]  /*c5dc0*/  @P6 STG.E.U8 desc[UR24][R58.64], R38 ;  /* 0x000000263a006986 */ /* 0x0001e4000c101118 */
[----:B0-----:R-:W-:-:S05]  /*c5dd0*/  PRMT R38, R60, 0x7772, RZ ;  /* 0x000077723c267816 */ /* 0x001fca00000000ff */
[----:B------:R0:W-:Y:S02]  /*c5de0*/  @P5 STG.E.U8 desc[UR24][R22.64], R38 ;  /* 0x0000002616005986 */ /* 0x0001e4000c101118 */
[----:B0-----:R-:W-:Y:S02]  /*c5df0*/  PRMT R38, R60, 0x7773, RZ ;  /* 0x000077733c267816 */ /* 0x001fe400000000ff */
[----:B------:R-:W4:Y:S04]  /*c5e00*/  LDL.LU R60, [R1+0x306c] ;  /* 0x00306c00013c7983 */ /* 0x000f280000300800 */
        /* <DEDUP_REMOVED lines=8> */
[----:B------:R-:W4:Y:S04]  /*c5e90*/  LDL.LU R61, [R1+0x3068] ;  /* 0x00306800013d7983 */ /* 0x000f280000300800 */
[----:B--2---:R0:W-:Y:S04]  /*c5ea0*/  @P0 STG.E.U8 desc[UR24][R10.64], R38 ;  /* 0x000000260a000986 */ /* 0x0041e8000c101118 */
[----:B0-----:R-:W2:Y:S04]  /*c5eb0*/  LDL.LU.64 R10, [R1+0x3a0] ;  /* 0x0003a000010a7983 */ /* 0x001ea80000300a00 */
        /* <DEDUP_REMOVED lines=8> */
[----:B------:R-:W-:-:S11]  /*c5f40*/  LOP3.LUT R39, R39, 0xfffffffb, RZ, 0xc0, !PT ;  /* 0xfffffffb27277812 */ /* 0x000fd600078ec0ff */
[----:B------:R-:W-:-:S04]  /*c5f50*/  @P6 LOP3.LUT R39, R39, 0x4, RZ, 0xfc, !PT ;  /* 0x0000000427276812 */ /* 0x000fc800078efcff */
[----:B------:R-:W-:Y:S02]  /*c5f60*/  LOP3.LUT R39, R39, 0xfffffff7, RZ, 0xc0, !PT ;  /* 0xfffffff727277812 */ /* 0x000fe400078ec0ff */
[----:B------:R-:W-:Y:S02]  /*c5f70*/  LOP3.LUT P2, RZ, R36, 0x8, RZ, 0xc0, !PT ;  /* 0x0000000824ff7812 */ /* 0x000fe4000784c0ff */
[----:B---3--:R-:W-:-:S13]  /*c5f80*/  LOP3.LUT P6, RZ, R7, 0x20, RZ, 0xc0, !PT ;  /* 0x0000002007ff7812 */ /* 0x008fda00078cc0ff */
[----:B------:R-:W-:Y:S02]  /*c5f90*/  @P6 LOP3.LUT R39, R39, 0x8, RZ, 0xfc, !PT ;  /* 0x0000000827276812 */ /* 0x000fe400078efcff */
[----:B------:R-:W-:Y:S02]  /*c5fa0*/  LOP3.LUT P6, RZ, R7, 0x10, RZ, 0xc0, !PT ;  /* 0x0000001007ff7812 */ /* 0x000fe400078cc0ff */
[----:B------:R-:W-:-:S11]  /*c5fb0*/  LOP3.LUT R39, R39, 0xffffffef, RZ, 0xc0, !PT ;  /* 0xffffffef27277812 */ /* 0x000fd600078ec0ff */
[----:B------:R-:W-:Y:S02]  /*c5fc0*/  @P6 LOP3.LUT R39, R39, 0x10, RZ, 0xfc, !PT ;  /* 0x0000001027276812 */ /* 0x000fe400078efcff */
[----:B------:R-:W-:Y:S02]  /*c5fd0*/  LOP3.LUT P6, RZ, R36, 0x80, RZ, 0xc0, !PT ;  /* 0x0000008024ff7812 */ /* 0x000fe400078cc0ff */
[----:B--2---:R-:W-:-:S05]  /*c5fe0*/  PRMT R38, R8, 0x7770, RZ ;  /* 0x0000777008267816 */ /* 0x004fca00000000ff */
[----:B------:R0:W-:Y:S04]  /*c5ff0*/  @P3 STG.E.U8 desc[UR24][R10.64], R38 ;  /* 0x000000260a003986 */ /* 0x0001e8000c101118 */
[----:B0-----:R-:W2:Y:S01]  /*c6000*/  LDL.LU.64 R10, [R1+0x4a8] ;  /* 0x0004a800010a7983 */ /* 0x001ea20000300a00 */
[----:B------:R-:W-:-:S03]  /*c6010*/  PRMT R38, R8, 0x7771, RZ ;  /* 0x0000777108267816 */ /* 0x000fc600000000ff */
[----:B------:R-:W3:Y:S04]  /*c6020*/  LDL.LU R58, [R1+0xb0] ;  /* 0x0000b000013a7983 */ /* 0x000ee80000300800 */
[----:B----4-:R0:W-:Y:S01]  /*c6030*/  @P2 STG.E.U8 desc[UR24][R60.64], R38 ;  /* 0x000000263c002986 */ /* 0x0101e2000c101118 */
[----:B------:R-:W-:-:S04]  /*c6040*/  LOP3.LUT R39, R39, 0xffffffdf, RZ, 0xc0, !PT ;  /* 0xffffffdf27277812 */ /* 0x000fc800078ec0ff */
[----:B------:R-:W-:Y:S01]  /*c6050*/  @P6 LOP3.LUT R39, R39, 0x20, RZ, 0xfc, !PT ;  /* 0x0000002027276812 */ /* 0x000fe200078efcff */
[----:B0-----:R-:W4:Y:S01]  /*c6060*/  LDL.LU.64 R60, [R1+0x4a0] ;  /* 0x0004a000013c7983 */ /* 0x001f220000300a00 */
[----:B------:R-:W-:-:S03]  /*c6070*/  LOP3.LUT P6, RZ, R36, 0x40, RZ, 0xc0, !PT ;  /* 0x0000004024ff7812 */ /* 0x000fc600078cc0ff */
[----:B------:R-:W3:Y:S01]  /*c6080*/  LDL.LU.64 R46, [R1+0x4e8] ;  /* 0x0004e800012e7983 */ /* 0x000ee20000300a00 */
[----:B------:R-:W-:-:S03]  /*c6090*/  LOP3.LUT R39, R39, 0xffffffbf, RZ, 0xc0, !PT ;  /* 0xffffffbf27277812 */ /* 0x000fc600078ec0ff */
[----:B------:R-:W3:Y:S04]  /*c60a0*/  LDL.LU.64 R48, [R1+0x4e0] ;  /* 0x0004e00001307983 */ /* 0x000ee80000300a00 */
[----:B------:R-:W3:Y:S01]  /*c60b0*/  LDL.LU.64 R50, [R1+0x528] ;  /* 0x0005280001327983 */ /* 0x000ee20000300a00 */
[----:B------:R-:W-:-:S03]  /*c60c0*/  LOP3.LUT P1, RZ, R7, 0x1, RZ, 0xc0, !PT ;  /* 0x0000000107ff7812 */ /* 0x000fc6000782c0ff */
[----:B------:R-:W3:Y:S01]  /*c60d0*/  LDL.LU.64 R52, [R1+0x520] ;  /* 0x0005200001347983 */ /* 0x000ee20000300a00 */
        /* <DEDUP_REMOVED lines=9> */
[----:B------:R-:W-:Y:S02]  /*c6170*/  PRMT R38, R8, 0x7772, RZ ;  /* 0x0000777208267816 */ /* 0x000fe400000000ff */
[----:B------:R-:W-:-:S03]  /*c6180*/  LOP3.LUT R39, R39, 0xfffffdff, RZ, 0xc0, !PT ;  /* 0xfffffdff27277812 */ /* 0x000fc600078ec0ff */
[----:B------:R0:W-:Y:S06]  /*c6190*/  @P1 STG.E.U8 desc[UR24][R18.64], R38 ;  /* 0x0000002612001986 */ /* 0x0001ec000c101118 */
[----:B------:R-:W-:Y:S02]  /*c61a0*/  @P6 LOP3.LUT R39, R39, 0x200, RZ, 0xfc, !PT ;  /* 0x0000020027276812 */ /* 0x000fe400078efcff */
[----:B------:R-:W-:Y:S02]  /*c61b0*/  LOP3.LUT P6, RZ, R36, 0x10, RZ, 0xc0, !PT ;  /* 0x0000001024ff7812 */ /* 0x000fe400078cc0ff */
[----:B0-----:R-:W-:-:S02]  /*c61c0*/  PRMT R38, R8, 0x7773, RZ ;  /* 0x0000777308267816 */ /* 0x001fc400000000ff */
[----:B------:R-:W3:Y:S04]  /*c61d0*/  LDL.LU R8, [R1+0xb4] ;  /* 0x0000b40001087983 */ /* 0x000ee80000300800 */
[----:B------:R-:W3:Y:S04]  /*c61e0*/  LDL.LU.64 R56, [R1+0x568] ;  /* 0x0005680001387983 */ /* 0x000ee80000300a00 */
[----:B------:R0:W-:Y:S04]  /*c61f0*/  @P0 STG.E.U8 desc[UR24][R16.64], R38 ;  /* 0x0000002610000986 */ /* 0x0001e8000c101118 */
[----:B------:R-:W3:Y:S04]  /*c6200*/  LDL.LU.64 R22, [R1+0x560] ;  /* 0x0005600001167983 */ /* 0x000ee80000300a00 */
[----:B------:R-:W3:Y:S04]  /*c6210*/  LDL.LU.64 R18, [R1+0x5a8] ;  /* 0x0005a80001127983 */ /* 0x000ee80000300a00 */
[----:B------:R-:W3:Y:S01]  /*c6220*/  LDL.LU R59, [R1+0xb8] ;  /* 0x0000b800013b7983 */ /* 0x000ee20000300800 */
[----:B0-----:R-:W-:-:S03]  /*c6230*/  PRMT R38, R54, 0x7770, RZ ;  /* 0x0000777036267816 */ /* 0x001fc600000000ff */
[----:B------:R-:W3:Y:S04]  /*c6240*/  LDL.LU.64 R16, [R1+0x5a0] ;  /* 0x0005a00001107983 */ /* 0x000ee80000300a00 */
[----:B------:R0:W-:Y:S01]  /*c6250*/  @P6 STG.E.U8 desc[UR24][R14.64], R38 ;  /* 0x000000260e006986 */ /* 0x0001e2000c101118 */
[C---:B------:R-:W-:Y:S02]  /*c6260*/  LOP3.LUT P6, RZ, R39.reuse, 0x200, RZ, 0xc0, !PT ;  /* 0x0000020027ff7812 */ /* 0x040fe400078cc0ff */
[----:B0-----:R-:W-:Y:S01]  /*c6270*/  PRMT R38, R54, 0x7771, RZ ;  /* 0x0000777136267816 */ /* 0x001fe200000000ff */
[----:B------:R-:W3:Y:S10]  /*c6280*/  LDL.LU.64 R14, [R1+0x5e8] ;  /* 0x0005e800010e7983 */ /* 0x000ef40000300a00 */
[----:B------:R0:W-:Y:S01]  /*c6290*/  @P6 STG.E.U8 desc[UR24][R12.64], R38 ;  /* 0x000000260c006986 */ /* 0x0001e2000c101118 */
[----:B------:R-:W-:-:S03]  /*c62a0*/  LOP3.LUT P6, RZ, R39, 0x100, RZ, 0xc0, !PT ;  /* 0x0000010027ff7812 */ /* 0x000fc600078cc0ff */
[----:B0-----:R-:W3:Y:S01]  /*c62b0*/  LDL.LU.64 R12, [R1+0x5e0] ;  /* 0x0005e000010c7983 */ /* 0x001ee20000300a00 */
[----:B------:R-:W-:-:S09]  /*c62c0*/  PRMT R38, R54, 0x7772, RZ ;  /* 0x0000777236267816 */ /* 0x000fd200000000ff */
[----:B--2---:R0:W-:Y:S04]  /*c62d0*/  @P6 STG.E.U8 desc[UR24][R10.64], R38 ;  /* 0x000000260a006986 */ /* 0x0041e8000c101118 */
[----:B0-----:R-:W2:Y:S01]  /*c62e0*/  LDL.LU.64 R10, [R1+0x620] ;  /* 0x00062000010a7983 */ /* 0x001ea20000300a00 */
[----:B------:R-:W-:Y:S02]  /*c62f0*/  LOP3.LUT P6, RZ, R39, 0x80, RZ, 0xc0, !PT ;  /* 0x0000008027ff7812 */ /* 0x000fe400078cc0ff */
[----:B------:R-:W-:-:S11]  /*c6300*/  PRMT R38, R54, 0x7773, RZ ;  /* 0x0000777336267816 */ /* 0x000fd600000000ff */
[----:B----4-:R3:W-:Y:S01]  /*c6310*/  @P6 STG.E.U8 desc[UR24][R60.64], R38 ;  /* 0x000000263c006986 */ /* 0x0107e2000c101118 */
        /* <DEDUP_REMOVED lines=14> */
[----:B------:R-:W-:Y:S02]  /*c6400*/  LOP3.LUT P4, RZ, R7, 0x40, RZ, 0xc0, !PT ;  /* 0x0000004007ff7812 */ /* 0x000fe4000788c0ff */
[----:B0-----:R-:W-:-:S07]  /*c6410*/  PRMT R38, R8, 0x7770, RZ ;  /* 0x0000777008267816 */ /* 0x001fce00000000ff */
[----:B------:R0:W-:Y:S01]  /*c6420*/  @P6 STG.E.U8 desc[UR24][R56.64], R38 ;  /* 0x0000002638006986 */ /* 0x0001e2000c101118 */
[----:B------:R-:W-:Y:S02]  /*c6430*/  LOP3.LUT P3, RZ, R7, 0x80, RZ, 0xc0, !PT ;  /* 0x0000008007ff7812 */ /* 0x000fe4000786c0ff */
[----:B------:R-:W-:Y:S02]  /*c6440*/  LOP3.LUT P2, RZ, R36, 0x400, RZ, 0xc0, !PT ;  /* 0x0000040024ff7812 */ /* 0x000fe4000784c0ff */
[----:B0-----:R-:W-:-:S05]  /*c6450*/  PRMT R38, R8, 0x7771, RZ ;  /* 0x0000777108267816 */ /* 0x001fca00000000ff */
[----:B------:R0:W-:Y:S01]  /*c6460*/  @P5 STG.E.U8 desc[UR24][R22.64], R38 ;  /* 0x0000002616005986 */ /* 0x0001e2000c101118 */
[----:B------:R-:W-:Y:S02]  /*c6470*/  LOP3.LUT P1, RZ, R36, 0x800, RZ, 0xc0, !PT ;  /* 0x0000080024ff7812 */ /* 0x000fe4000782c0ff */
[C---:B0-----:R-:W-:Y:S02]  /*c6480*/  PRMT R38, R8.reuse, 0x7772, RZ ;  /* 0x0000777208267816 */ /* 0x041fe400000000ff */
[----:B------:R-:W-:Y:S01]  /*c6490*/  LOP3.LUT P0, RZ, R7, 0x100, RZ, 0xc0, !PT ;  /* 0x0000010007ff7812 */ /* 0x000fe2000780c0ff */
[----:B------:R-:W3:Y:S04]  /*c64a0*/  LDL.LU.64 R22, [R1+0x648] ;  /* 0x0006480001167983 */ /* 0x000ee80000300a00 */
        /* <DEDUP_REMOVED lines=12> */
[----:B------:R-:W2:Y:S04]  /*c6570*/  LDL.LU R8, [R1+0xbc] ;  /* 0x0000bc0001087983 */ /* 0x000ea80000300800 */
[----:B------:R-:W4:Y:S01]  /*c6580*/  LDL.LU.64 R14, [R1+0x6c8] ;  /* 0x0006c800010e7983 */ /* 0x000f220000300a00 */
[----:B------:R-:W-:-:S03]  /*c6590*/  LOP3.LUT P3, RZ, R7, 0x200, RZ, 0xc0, !PT ;  /* 0x0000020007ff7812 */ /* 0x000fc6000786c0ff */
[----:B------:R-:W4:Y:S04]  /*c65a0*/  LDL.LU.64 R12, [R1+0x720] ;  /* 0x00072000010c7983 */ /* 0x000f280000300a00 */
[----:B------:R-:W4:Y:S01]  /*c65b0*/  LDL.LU R54, [R1+0xa0] ;  /* 0x0000a00001367983 */ /* 0x000f220000300800 */
[----:B------:R-:W-:Y:S02]  /*c65c0*/  LOP3.LUT P2, RZ, R36, 0x1000, RZ, 0xc0, !PT ;  /* 0x0000100024ff7812 */ /* 0x000fe4000784c0ff */
[----:B------:R-:W-:-:S05]  /*c65d0*/  PRMT R38, R59, 0x7773, RZ ;  /* 0x000077733b267816 */ /* 0x000fca00000000ff */
[----:B---3--:R2:W-:Y:S01]  /*c65e0*/  @P3 STG.E.U8 desc[UR24][R22.64], R38 ;  /* 0x0000002616003986 */ /* 0x0085e2000c101118 */
[----:B------:R-:W-:Y:S02]  /*c65f0*/  LOP3.LUT P6, RZ, R7, 0x8000, RZ, 0xc0, !PT ;  /* 0x0000800007ff7812 */ /* 0x000fe400078cc0ff */
[----:B------:R-:W-:-:S11]  /*c6600*/  LOP3.LUT R37, R37, 0xfbffffff, RZ, 0xc0, !PT ;  /* 0xfbffffff25257812 */ /* 0x000fd600078ec0ff */
[----:B------:R-:W-:Y:S02]  /*c6610*/  @P6 LOP3.LUT R37, R37, 0x4000000, RZ, 0xfc, !PT ;  /* 0x0400000025256812 */ /* 0x000fe400078efcff */
[----:B------:R-:W-:Y:S02]  /*c6620*/  LOP3.LUT P6, RZ, R7, 0x4000, RZ, 0xc0, !PT ;  /* 0x0000400007ff7812 */ /* 0x000fe400078cc0ff */
[----:B--2---:R-:W-:-:S05]  /*c6630*/  PRMT R38, R8, 0x7770, RZ ;  /* 0x0000777008267816 */ /* 0x004fca00000000ff */
[----:B------:R0:W-:Y:S04]  /*c6640*/  @P2 STG.E.U8 desc[UR24][R10.64], R38 ;  /* 0x000000260a002986 */ /* 0x0001e8000c101118 */
[----:B0-----:R-:W2:Y:S01]  /*c6650*/  LDL.LU.64 R10, [R1+0x708] ;  /* 0x00070800010a7983 */ /* 0x001ea20000300a00 */
[----:B------:R-:W-:-:S03]  /*c6660*/  LOP3.LUT R37, R37, 0xf7ffffff, RZ, 0xc0, !PT ;  /* 0xf7ffffff25257812 */ /* 0x000fc600078ec0ff */
[----:B------:R-:W3:Y:S04]  /*c6670*/  LDL.LU.64 R22, [R1+0x760] ;  /* 0x0007600001167983 */ /* 0x000ee80000300a00 */
[----:B------:R-:W3:Y:S04]  /*c6680*/  LDL.LU R56, [R1+0xa4] ;  /* 0x0000a40001387983 */ /* 0x000ee80000300800 */
[----:B------:R-:W3:Y:S01]  /*c6690*/  LDL.LU.64 R60, [R1+0x748] ;  /* 0x00074800013c7983 */ /* 0x000ee20000300a00 */
[----:B------:R-:W-:Y:S02]  /*c66a0*/  @P6 LOP3.LUT R37, R37, 0x8000000, RZ, 0xfc, !PT ;  /* 0x0800000025256812 */ /* 0x000fe400078efcff */
[----:B------:R-:W-:Y:S01]  /*c66b0*/  LOP3.LUT P6, RZ, R36, 0x20000, RZ, 0xc0, !PT ;  /* 0x0002000024ff7812 */ /* 0x000fe200078cc0ff */
[----:B------:R-:W3:Y:S04]  /*c66c0*/  LDL.LU.64 R46, [R1+0x7a0] ;  /* 0x0007a000012e7983 */ /* 0x000ee80000300a00 */
[----:B------:R-:W3:Y:S01]  /*c66d0*/  LDL.LU.64 R48, [R1+0x788] ;  /* 0x0007880001307983 */ /* 0x000ee20000300a00 */
[----:B------:R-:W-:-:S02]  /*c66e0*/  LOP3.LUT R37, R37, 0xefffffff, RZ, 0xc0, !PT ;  /* 0xefffffff25257812 */ /* 0x000fc400078ec0ff */
[----:B------:R-:W-:Y:S02]  /*c66f0*/  LOP3.LUT R39, R39, 0xfffffffe, RZ, 0xc0, !PT ;  /* 0xfffffffe27277812 */ /* 0x000fe400078ec0ff */
[----:B------:R-:W-:Y:S02]  /*c6700*/  LOP3.LUT P1, RZ, R36, 0x2000, RZ, 0xc0, !PT ;  /* 0x0000200024ff7812 */ /* 0x000fe4000782c0ff */
[----:B------:R-:W-:Y:S02]  /*c6710*/  LOP3.LUT P0, RZ, R7, 0x400, RZ, 0xc0, !PT ;  /* 0x0000040007ff7812 */ /* 0x000fe4000780c0ff */
[----:B------:R-:W-:Y:S01]  /*c6720*/  PRMT R38, R8, 0x7771, RZ ;  /* 0x0000777108267816 */ /* 0x000fe200000000ff */
[----:B------:R-:W3:Y:S01]  /*c6730*/  LDL.LU.64 R50, [R1+0x7e0] ;  /* 0x0007e00001327983 */ /* 0x000ee20000300a00 */
[----:B------:R-:W-:Y:S02]  /*c6740*/  @P6 LOP3.LUT R37, R37, 0x10000000, RZ, 0xfc, !PT ;  /* 0x1000000025256812 */ /* 0x000fe400078efcff */
        /* <DEDUP_REMOVED lines=10> */
[----:B----4-:R0:W-:-:S12]  /*c67f0*/  @P1 STG.E.U8 desc[UR24][R18.64], R38 ;  /* 0x0000002612001986 */ /* 0x0101d8000c101118 */
[----:B------:R-:W-:Y:S02]  /*c6800*/  @P6 LOP3.LUT R39, R39, 0x1, RZ, 0xfc, !PT ;  /* 0x0000000127276812 */ /* 0x000fe400078efcff */
[----:B------:R-:W-:Y:S02]  /*c6810*/  LOP3.LUT P6, RZ, R36, 0x4000, RZ, 0xc0, !PT ;  /* 0x0000400024ff7812 */ /* 0x000fe400078cc0ff */
[----:B------:R-:W-:Y:S02]  /*c6820*/  LOP3.LUT R39, R39, 0xfffffffd, RZ, 0xc0, !PT ;  /* 0xfffffffd27277812 */ /* 0x000fe400078ec0ff */
[----:B0-----:R-:W-:-:S05]  /*c6830*/  PRMT R38, R8, 0x7772, RZ ;  /* 0x0000777208267816 */ /* 0x001fca00000000ff */
[----:B------:R0:W-:Y:S04]  /*c6840*/  @P0 STG.E.U8 desc[UR24][R16.64], R38 ;  /* 0x0000002610000986 */ /* 0x0001e8000c101118 */
[----:B------:R-:W-:Y:S02]  /*c6850*/  @P6 LOP3.LUT R39, R39, 0x2, RZ, 0xfc, !PT ;  /* 0x0000000227276812 */ /* 0x000fe400078efcff */
[----:B------:R-:W-:Y:S02]  /*c6860*/  LOP3.LUT P6, RZ, R7, 0x800, RZ, 0xc0, !PT ;  /* 0x0000080007ff7812 */ /* 0x000fe400078cc0ff */
[----:B0-----:R-:W-:Y:S02]  /*c6870*/  PRMT R38, R8, 0x7773, RZ ;  /* 0x0000777308267816 */ /* 0x001fe400000000ff */
[----:B------:R-:W4:Y:S04]  /*c6880*/  LDL.LU R8, [R1+0xa8] ;  /* 0x0000a80001087983 */ /* 0x000f280000300800 */
[----:B------:R-:W4:Y:S04]  /*c6890*/  LDL.LU.64 R52, [R1+0x7c8] ;  /* 0x0007c80001347983 */ /* 0x000f280000300a00 */
[----:B------:R-:W4:Y:S04]  /*c68a0*/  LDL.LU.64 R58, [R1+0x800] ;  /* 0x00080000013a7983 */ /* 0x000f280000300a00 */
[----:B------:R-:W4:Y:S04]  /*c68b0*/  LDL.LU.64 R18, [R1+0x7e8] ;  /* 0x0007e80001127983 */ /* 0x000f280000300a00 */
[----:B------:R0:W-:Y:S01]  /*c68c0*/  @P6 STG.E.U8 desc[UR24][R14.64], R38 ;  /* 0x000000260e006986 */ /* 0x0001e2000c101118 */
[----:B------:R-:W-:-:S03]  /*c68d0*/  LOP3.LUT P6, RZ, R39, 0x2, RZ, 0xc0, !PT ;  /* 0x0000000227ff7812 */ /* 0x000fc600078cc0ff */
[----:B------:R-:W4:Y:S04]  /*c68e0*/  LDL.LU R57, [R1+0xac] ;  /* 0x0000ac0001397983 */ /* 0x000f280000300800 */
[----:B------:R-:W4:Y:S01]  /*c68f0*/  LDL.LU.64 R16, [R1+0x820] ;  /* 0x0008200001107983 */ /* 0x000f220000300a00 */
        /* <DEDUP_REMOVED lines=12> */
[----:B0-----:R-:W-:Y:S02]  /*c69c0*/  PRMT R38, R54, 0x7773, RZ ;  /* 0x0000777336267816 */ /* 0x001fe400000000ff */
[C---:B------:R-:W-:Y:S02]  /*c69d0*/  LOP3.LUT P5, RZ, R36.reuse, 0x40000, RZ, 0xc0, !PT ;  /* 0x0004000024ff7812 */ /* 0x040fe400078ac0ff */
[----:B------:R-:W-:Y:S02]  /*c69e0*/  LOP3.LUT P4, RZ, R36, 0x80000, RZ, 0xc0, !PT ;  /* 0x0008000024ff7812 */ /* 0x000fe4000788c0ff */
[C---:B------:R-:W-:Y:S02]  /*c69f0*/  LOP3.LUT P3, RZ, R7.reuse, 0x10000, RZ, 0xc0, !PT ;  /* 0x0001000007ff7812 */ /* 0x040fe4000786c0ff */
[----:B------:R-:W-:-:S03]  /*c6a00*/  LOP3.LUT P2, RZ, R7, 0x20000, RZ, 0xc0, !PT ;  /* 0x0002000007ff7812 */ /* 0x000fc6000784c0ff */
[----:B------:R0:W-:Y:S01]  /*c6a10*/  @P6 STG.E.U8 desc[UR24][R60.64], R38 ;  /* 0x000000263c006986 */ /* 0x0001e2000c101118 */
[----:B------:R-:W-:Y:S02]  /*c6a20*/  LOP3.LUT P6, RZ, R37, 0x20000000, RZ, 0xc0, !PT ;  /* 0x2000000025ff7812 */ /* 0x000fe400078cc0ff */
[C---:B------:R-:W-:Y:S02]  /*c6a30*/  LOP3.LUT P1, RZ, R36.reuse, 0x100000, RZ, 0xc0, !PT ;  /* 0x0010000024ff7812 */ /* 0x040fe4000782c0ff */
[----:B------:R-:W-:Y:S01]  /*c6a40*/  LOP3.LUT P0, RZ, R36, 0x200000, RZ, 0xc0, !PT ;  /* 0x0020000024ff7812 */ /* 0x000fe2000780c0ff */
[----:B------:R-:W3:Y:S01]  /*c6a50*/  LDL.LU.64 R22, [R1+0x3060] ;  /* 0x0030600001167983 */ /* 0x000ee20000300a00 */
        /* <DEDUP_REMOVED lines=53> */
[----:B------:R-:W-:Y:S02]  /*c6db0*/  LOP3.LUT R37, R37, 0xfeffffff, RZ, 0xc0, !PT ;  /* 0xfeffffff25257812 */ /* 0x000fe400078ec0ff */
[----:B------:R-:W-:Y:S01]  /*c6dc0*/  LOP3.LUT P1, RZ, R36, 0x400000, RZ, 0xc0, !PT ;  /* 0x0040000024ff7812 */ /* 0x000fe2000782c0ff */
[----:B--2---:R0:W-:Y:S04]  /*c6dd0*/  @P3 STG.E.U8 desc[UR24][R10.64], R38 ;  /* 0x000000260a003986 */ /* 0x0041e8000c101118 */
[----:B0-----:R-:W2:Y:S04]  /*c6de0*/  LDL.LU.64 R10, [R1+0x8e0] ;  /* 0x0008e000010a7983 */ /* 0x001ea80000300a00 */
[----:B------:R-:W2:Y:S04]  /*c6df0*/  LDL.LU.64 R60, [R1+0x8c8] ;  /* 0x0008c800013c7983 */ /* 0x000ea80000300a00 */
[----:B------:R-:W2:Y:S04]  /*c6e00*/  LDL.LU.64 R46, [R1+0x900] ;  /* 0x00090000012e7983 */ /* 0x000ea80000300a00 */
[----:B------:R-:W2:Y:S04]  /*c6e10*/  LDL.LU.64 R48, [R1+0x8e8] ;  /* 0x0008e80001307983 */ /* 0x000ea80000300a00 */
[----:B------:R-:W2:Y:S04]  /*c6e20*/  LDL.LU.64 R50, [R1+0x920] ;  /* 0x0009200001327983 */ /* 0x000ea80000300a00 */
[----:B------:R-:W2:Y:S01]  /*c6e30*/  LDL.LU.64 R52, [R1+0x908] ;  /* 0x0009080001347983 */ /* 0x000ea20000300a00 */
[----:B------:R-:W-:-:S02]  /*c6e40*/  @P6 LOP3.LUT R37, R37, 0x1000000, RZ, 0xfc, !PT ;  /* 0x0100000025256812 */ /* 0x000fc400078efcff */
[----:B------:R-:W-:Y:S02]  /*c6e50*/  PRMT R38, R57, 0x7773, RZ ;  /* 0x0000777339267816 */ /* 0x000fe400000000ff */
[----:B------:R-:W-:Y:S01]  /*c6e60*/  LOP3.LUT P6, RZ, R7, 0x200000, RZ, 0xc0, !PT ;  /* 0x0020000007ff7812 */ /* 0x000fe200078cc0ff */
[----:B------:R-:W2:Y:S01]  /*c6e70*/  LDL.LU.64 R56, [R1+0x940] ;  /* 0x0009400001387983 */ /* 0x000ea20000300a00 */
[----:B------:R-:W-:Y:S02]  /*c6e80*/  LOP3.LUT P0, RZ, R36, 0x800000, RZ, 0xc0, !PT ;  /* 0x0080000024ff7812 */ /* 0x000fe4000780c0ff */
[----:B------:R-:W-:Y:S01]  /*c6e90*/  LOP3.LUT R37, R37, 0xfdffffff, RZ, 0xc0, !PT ;  /* 0xfdffffff25257812 */ /* 0x000fe200078ec0ff */
[----:B----4-:R3:W-:Y:S08]  /*c6ea0*/  @P2 STG.E.U8 desc[UR24][R58.64], R38 ;  /* 0x000000263a002986 */ /* 0x0107f0000c101118 */
[----:B------:R-:W-:-:S02]  /*c6eb0*/  @P6 LOP3.LUT R37, R37, 0x2000000, RZ, 0xfc, !PT ;  /* 0x0200000025256812 */ /* 0x000fc400078efcff */
[----:B---3--:R-:W-:Y:S01]  /*c6ec0*/  PRMT R38, R8, 0x7770, RZ ;  /* 0x0000777008267816 */ /* 0x008fe200000000ff */
[----:B------:R-:W3:Y:S01]  /*c6ed0*/  LDL.LU.64 R58, [R1+0x928] ;  /* 0x00092800013a7983 */ /* 0x000ee20000300a00 */
[----:B------:R-:W-:-:S03]  /*c6ee0*/  LOP3.LUT P6, RZ, R7, 0x100000, RZ, 0xc0, !PT ;  /* 0x0010000007ff7812 */ /* 0x000fc600078cc0ff */
[----:B------:R0:W-:Y:S02]  /*c6ef0*/  @P1 STG.E.U8 desc[UR24][R18.64], R38 ;  /* 0x0000002612001986 */ /* 0x0001e4000c101118 */
[C---:B0-----:R-:W-:Y:S02]  /*c6f00*/  PRMT R38, R8.reuse, 0x7771, RZ ;  /* 0x0000777108267816 */ /* 0x041fe400000000ff */
[----:B------:R-:W4:Y:S04]  /*c6f10*/  LDL.LU.64 R18, [R1+0x968] ;  /* 0x0009680001127983 */ /* 0x000f280000300a00 */
[----:B------:R0:W-:Y:S02]  /*c6f20*/  @P0 STG.E.U8 desc[UR24][R16.64], R38 ;  /* 0x0000002610000986 */ /* 0x0001e4000c101118 */
[----:B0-----:R-:W-:-:S02]  /*c6f30*/  PRMT R38, R8, 0x7772, RZ ;  /* 0x0000777208267816 */ /* 0x001fc400000000ff */
[----:B------:R-:W4:Y:S04]  /*c6f40*/  LDL.LU.64 R16, [R1+0x960] ;  /* 0x0009600001107983 */ /* 0x000f280000300a00 */
[----:B------:R0:W-:Y:S04]  /*c6f50*/  @P6 STG.E.U8 desc[UR24][R14.64], R38 ;  /* 0x000000260e006986 */ /* 0x0001e8000c101118 */
[----:B0-----:R-:W4:Y:S01]  /*c6f60*/  LDL.LU.64 R14, [R1+0x988] ;  /* 0x00098800010e7983 */ /* 0x001f220000300a00 */
[----:B------:R-:W-:Y:S02]  /*c6f70*/  LOP3.LUT P6, RZ, R37, 0x2000000, RZ, 0xc0, !PT ;  /* 0x0200000025ff7812 */ /* 0x000fe400078cc0ff */
[----:B------:R-:W-:-:S11]  /*c6f80*/  PRMT R38, R8, 0x7773, RZ ;  /* 0x0000777308267816 */ /* 0x000fd600000000ff */
[----:B------:R0:W-:Y:S01]  /*c6f90*/  @P6 STG.E.U8 desc[UR24][R12.64], R38 ;  /* 0x000000260c006986 */ /* 0x0001e2000c101118 */
[----:B------:R-:W-:-:S03]  /*c6fa0*/  LOP3.LUT P6, RZ, R37, 0x1000000, RZ, 0xc0, !PT ;  /* 0x0100000025ff7812 */ /* 0x000fc600078cc0ff */
[----:B0-----:R-:W4:Y:S01]  /*c6fb0*/  LDL.LU.64 R12, [R1+0x980] ;  /* 0x00098000010c7983 */ /* 0x001f220000300a00 */
[----:B------:R-:W-:-:S03]  /*c6fc0*/  PRMT R38, R54, 0x7770, RZ ;  /* 0x0000777036267816 */ /* 0x000fc600000000ff */
[----:B------:R-:W4:Y:S01]  /*c6fd0*/  LDL.LU R8, [R1+0x80] ;  /* 0x0000800001087983 */ /* 0x000f220000300800 */
        /* <DEDUP_REMOVED lines=23> */
[----:B0-----:R-:W-:Y:S02]  /*c7150*/  PRMT R38, R6, 0x7773, RZ ;  /* 0x0000777306267816 */ /* 0x001fe400000000ff */
[----:B------:R-:W2:Y:S04]  /*c7160*/  LDL.LU R6, [R1+0x305c] ;  /* 0x00305c0001067983 */ /* 0x000ea80000300800 */
[----:B---3--:R0:W-:Y:S01]  /*c7170*/  @P5 STG.E.U8 desc[UR24][R58.64], R38 ;  /* 0x000000263a005986 */ /* 0x0081e2000c101118 */
[----:B------:R-:W-:-:S02]  /*c7180*/  LOP3.LUT P2, RZ, R7, 0x4000000, RZ, 0xc0, !PT ;  /* 0x0400000007ff7812 */ /* 0x000fc4000784c0ff */
[----:B0-----:R-:W-:-:S05]  /*c7190*/  PRMT R38, R5, 0x7770, RZ ;  /* 0x0000777005267816 */ /* 0x001fca00000000ff */
[----:B----4-:R0:W-:Y:S02]  /*c71a0*/  @P4 STG.E.U8 desc[UR24][R18.64], R38 ;  /* 0x0000002612004986 */ /* 0x0101e4000c101118 */
[----:B0-----:R-:W-:-:S05]  /*c71b0*/  PRMT R38, R5, 0x7771, RZ ;  /* 0x0000777105267816 */ /* 0x001fca00000000ff */
[----:B------:R0:W-:Y:S02]  /*c71c0*/  @P3 STG.E.U8 desc[UR24][R16.64], R38 ;  /* 0x0000002610003986 */ /* 0x0001e4000c101118 */
[----:B0-----:R-:W-:-:S05]  /*c71d0*/  PRMT R38, R5, 0x7772, RZ ;  /* 0x0000777205267816 */ /* 0x001fca00000000ff */
[----:B------:R0:W-:Y:S02]  /*c71e0*/  @P2 STG.E.U8 desc[UR24][R14.64], R38 ;  /* 0x000000260e002986 */ /* 0x0001e4000c101118 */
[----:B0-----:R-:W-:Y:S02]  /*c71f0*/  PRMT R38, R5, 0x7773, RZ ;  /* 0x0000777305267816 */ /* 0x001fe400000000ff */
[----:B------:R-:W3:Y:S01]  /*c7200*/  LDL.LU R5, [R1+0x3058] ;  /* 0x0030580001057983 */ /* 0x000ee20000300800 */
[----:B------:R-:W-:Y:S02]  /*c7210*/  LOP3.LUT P1, RZ, R7, 0x8000000, RZ, 0xc0, !PT ;  /* 0x0800000007ff7812 */ /* 0x000fe4000782c0ff */
[C---:B------:R-:W-:Y:S02]  /*c7220*/  LOP3.LUT P0, RZ, R36.reuse, 0x40000000, RZ, 0xc0, !PT ;  /* 0x4000000024ff7812 */ /* 0x040fe4000780c0ff */
[----:B------:R-:W-:Y:S02]  /*c7230*/  LOP3.LUT P3, RZ, R36, 0x80000000, RZ, 0xc0, !PT ;  /* 0x8000000024ff7812 */ /* 0x000fe4000786c0ff */
[----:B------:R-:W-:-:S07]  /*c7240*/  PRMT R36, R8, 0x7770, RZ ;  /* 0x0000777008247816 */ /* 0x000fce00000000ff */
[----:B------:R-:W-:Y:S04]  /*c7250*/  @P1 STG.E.U8 desc[UR24][R12.64], R38 ;  /* 0x000000260c001986 */ /* 0x000fe8000c101118 */
[----:B--2---:R0:W-:Y:S04]  /*c7260*/  @P0 STG.E.U8 desc[UR24][R10.64], R36 ;  /* 0x000000240a000986 */ /* 0x0041e8000c101118 */
[----:B0-----:R-:W2:Y:S04]  /*c7270*/  LDL.LU.64 R10, [R1+0x9a0] ;  /* 0x0009a000010a7983 */ /* 0x001ea80000300a00 */
[----:B------:R-:W4:Y:S01]  /*c7280*/  LDL.LU.64 R16, [R1+0x9c8] ;  /* 0x0009c80001107983 */ /* 0x000f220000300a00 */
[----:B------:R-:W-:-:S03]  /*c7290*/  LOP3.LUT R37, R37, 0xfffffbff, RZ, 0xc0, !PT ;  /* 0xfffffbff25257812 */ /* 0x000fc600078ec0ff */
[----:B------:R-:W4:Y:S04]  /*c72a0*/  LDL.LU.64 R58, [R1+0x9c0] ;  /* 0x0009c000013a7983 */ /* 0x000f280000300a00 */
[----:B------:R-:W4:Y:S04]  /*c72b0*/  LDL.LU.64 R18, [R1+0xa00] ;  /* 0x000a000001127983 */ /* 0x000f280000300a00 */
[----:B------:R-:W4:Y:S04]  /*c72c0*/  LDL.LU.64 R14, [R1+0x9e8] ;  /* 0x0009e800010e7983 */ /* 0x000f280000300a00 */
[----:B------:R-:W4:Y:S04]  /*c72d0*/  LDL.LU.64 R12, [R1+0xa20] ;  /* 0x000a2000010c7983 */ /* 0x000f280000300a00 */
[----:B------:R-:W4:Y:S01]  /*c72e0*/  LDL.LU R54, [R1+0x84] ;  /* 0x0000840001367983 */ /* 0x000f220000300800 */
[----:B------:R-:W-:-:S13]  /*c72f0*/  LOP3.LUT P6, RZ, R6, 0x20, RZ, 0xc0, !PT ;  /* 0x0000002006ff7812 */ /* 0x000fda00078cc0ff */
[----:B------:R-:W-:Y:S02]  /*c7300*/  @P6 LOP3.LUT R37, R37, 0x400, RZ, 0xfc, !PT ;  /* 0x0000040025256812 */ /* 0x000fe400078efcff */
[----:B------:R-:W-:Y:S02]  /*c7310*/  LOP3.LUT P6, RZ, R6, 0x10, RZ, 0xc0, !PT ;  /* 0x0000001006ff7812 */ /* 0x000fe400078cc0ff */
[----:B------:R-:W-:-:S11]  /*c7320*/  LOP3.LUT R37, R37, 0xfffff7ff, RZ, 0xc0, !PT ;  /* 0xfffff7ff25257812 */ /* 0x000fd600078ec0ff */
[----:B------:R-:W-:-:S04]  /*c7330*/  @P6 LOP3.LUT R37, R37, 0x800, RZ, 0xfc, !PT ;  /* 0x0000080025256812 */ /* 0x000fc800078efcff */
[----:B------:R-:W-:Y:S02]  /*c7340*/  LOP3.LUT R37, R37, 0xffffefff, RZ, 0xc0, !PT ;  /* 0xffffefff25257812 */ /* 0x000fe400078ec0ff */
        /* <DEDUP_REMOVED lines=13> */
[C---:B------:R-:W-:Y:S02]  /*c7420*/  LOP3.LUT P2, RZ, R7.reuse, 0x10000000, RZ, 0xc0, !PT ;  /* 0x1000000007ff7812 */ /* 0x040fe4000784c0ff */
[----:B------:R-:W-:-:S07]  /*c7430*/  LOP3.LUT P1, RZ, R7, 0x20000000, RZ, 0xc0, !PT ;  /* 0x2000000007ff7812 */ /* 0x000fce000782c0ff */
[----:B------:R-:W-:Y:S02]  /*c7440*/  @P6 LOP3.LUT R37, R37, 0x10000, RZ, 0xfc, !PT ;  /* 0x0001000025256812 */ /* 0x000fe400078efcff */
[----:B------:R-:W-:Y:S02]  /*c7450*/  LOP3.LUT P6, RZ, R7, 0x40000000, RZ, 0xc0, !PT ;  /* 0x4000000007ff7812 */ /* 0x000fe400078cc0ff */
[----:B------:R-:W-:-:S05]  /*c7460*/  PRMT R7, R8, 0x7771, RZ ;  /* 0x0000777108077816 */ /* 0x000fca00000000ff */
[----:B--2---:R0:W-:Y:S04]  /*c7470*/  @P3 STG.E.U8 desc[UR24][R10.64], R7 ;  /* 0x000000070a003986 */ /* 0x0041e8000c101118 */
[----:B0-----:R-:W2:Y:S01]  /*c7480*/  LDL.LU.64 R10, [R1+0xa08] ;  /* 0x000a0800010a7983 */ /* 0x001ea20000300a00 */
[----:B------:R-:W-:-:S03]  /*c7490*/  PRMT R7, R8, 0x7772, RZ ;  /* 0x0000777208077816 */ /* 0x000fc600000000ff */
[----:B------:R-:W3:Y:S04]  /*c74a0*/  LDL.LU R56, [R1+0x88] ;  /* 0x0000880001387983 */ /* 0x000ee80000300800 */
[----:B----4-:R0:W-:Y:S04]  /*c74b0*/  @P2 STG.E.U8 desc[UR24][R16.64], R7 ;  /* 0x0000000710002986 */ /* 0x0101e8000c101118 */
[----:B0-----:R-:W4:Y:S04]  /*c74c0*/  LDL.LU.64 R16, [R1+0xa40] ;  /* 0x000a400001107983 */ /* 0x001f280000300a00 */
[----:B------:R-:W4:Y:S04]  /*c74d0*/  LDL.LU.64 R38, [R1+0xa28] ;  /* 0x000a280001267983 */ /* 0x000f280000300a00 */
[----:B------:R-:W4:Y:S04]  /*c74e0*/  LDL.LU.64 R60, [R1+0xa60] ;  /* 0x000a6000013c7983 */ /* 0x000f280000300a00 */
[----:B------:R-:W4:Y:S04]  /*c74f0*/  LDL.LU R57, [R1+0x8c] ;  /* 0x00008c0001397983 */ /* 0x000f280000300800 */
[----:B------:R-:W4:Y:S04]  /*c7500*/  LDL.LU.64 R46, [R1+0xa48] ;  /* 0x000a4800012e7983 */ /* 0x000f280000300a00 */
[----:B------:R-:W4:Y:S01]  /*c7510*/  LDL.LU.64 R48, [R1+0xa80] ;  /* 0x000a800001307983 */ /* 0x000f220000300a00 */
[----:B------:R-:W-:-:S02]  /*c7520*/  LOP3.LUT P0, RZ, R6, 0x1, RZ, 0xc0, !PT ;  /* 0x0000000106ff7812 */ /* 0x000fc4000780c0ff */
[----:B------:R-:W-:Y:S02]  /*c7530*/  LOP3.LUT R37, R37, 0xfffdffff, RZ, 0xc0, !PT ;  /* 0xfffdffff25257812 */ /* 0x000fe400078ec0ff */
[----:B------:R-:W-:Y:S01]  /*c7540*/  PRMT R7, R8, 0x7773, RZ ;  /* 0x0000777308077816 */ /* 0x000fe200000000ff */
[----:B------:R-:W4:Y:S04]  /*c7550*/  LDL.LU.64 R50, [R1+0xa68] ;  /* 0x000a680001327983 */ /* 0x000f280000300a00 */
[----:B------:R-:W4:Y:S01]  /*c7560*/  LDL.LU.64 R52, [R1+0xaa0] ;  /* 0x000aa00001347983 */ /* 0x000f220000300a00 */
[----:B------:R-:W-:Y:S02]  /*c7570*/  @P6 LOP3.LUT R37, R37, 0x20000, RZ, 0xfc, !PT ;  /* 0x0002000025256812 */ /* 0x000fe400078efcff */
[----:B------:R-:W-:Y:S01]  /*c7580*/  LOP3.LUT P6, RZ, R6, 0x2, RZ, 0xc0, !PT ;  /* 0x0000000206ff7812 */ /* 0x000fe200078cc0ff */
[----:B------:R0:W-:Y:S02]  /*c7590*/  @P1 STG.E.U8 desc[UR24][R58.64], R7 ;  /* 0x000000073a001986 */ /* 0x0001e4000c101118 */
[----:B0-----:R-:W-:-:S02]  /*c75a0*/  PRMT R7, R54, 0x7770, RZ ;  /* 0x0000777036077816 */ /* 0x001fc400000000ff */
[----:B------:R-:W4:Y:S04]  /*c75b0*/  LDL.LU.64 R58, [R1+0xa88] ;  /* 0x000a8800013a7983 */ /* 0x000f280000300a00 */
[----:B------:R-:W4:Y:S04]  /*c75c0*/  LDL.LU R8, [R1+0x70] ;  /* 0x0000700001087983 */ /* 0x000f280000300800 */
        /* <DEDUP_REMOVED lines=15> */
[----:B----4-:R0:W-:Y:S01]  /*c76c0*/  @P6 STG.E.U8 desc[UR24][R16.64], R7 ;  /* 0x0000000710006986 */ /* 0x0101e2000c101118 */
        /* <DEDUP_REMOVED lines=64> */
[----:B------:R-:W2:Y:S04]  /*c7ad0*/  LDL.LU R54, [R1+0x7c] ;  /* 0x00007c0001367983 */ /* 0x000ea80000300800 */
[----:B------:R-:W2:Y:S01]  /*c7ae0*/  LDL.LU.64 R46, [R1+0xf68] ;  /* 0x000f6800012e7983 */ /* 0x000ea20000300a00 */
[----:B------:R-:W-:-:S03]  /*c7af0*/  LOP3.LUT R37, R37, 0xffffff7f, RZ, 0xc0, !PT ;  /* 0xffffff7f25257812 */ /* 0x000fc600078ec0ff */
[----:B------:R-:W2:Y:S01]  /*c7b00*/  LDL.LU.64 R48, [R1+0xf80] ;  /* 0x000f800001307983 */ /* 0x000ea20000300a00 */
[----:B------:R-:W-:Y:S02]  /*c7b10*/  LOP3.LUT P2, RZ, R6, 0x200, RZ, 0xc0, !PT ;  /* 0x0000020006ff7812 */ /* 0x000fe4000784c0ff */
[----:B------:R-:W-:Y:S02]  /*c7b20*/  LOP3.LUT P1, RZ, R5, 0x40, RZ, 0xc0, !PT ;  /* 0x0000004005ff7812 */ /* 0x000fe4000782c0ff */
[----:B------:R-:W-:Y:S02]  /*c7b30*/  @P6 LOP3.LUT R37, R37, 0x80, RZ, 0xfc, !PT ;  /* 0x0000008025256812 */ /* 0x000fe400078efcff */
[----:B------:R-:W-:Y:S02]  /*c7b40*/  LOP3.LUT P6, RZ, R5, 0x100, RZ, 0xc0, !PT ;  /* 0x0000010005ff7812 */ /* 0x000fe400078cc0ff */
[----:B------:R-:W-:Y:S01]  /*c7b50*/  PRMT R7, R8, 0x7771, RZ ;  /* 0x0000777108077816 */ /* 0x000fe200000000ff */
[----:B------:R-:W2:Y:S01]  /*c7b60*/  LDL.LU.64 R50, [R1+0xf78] ;  /* 0x000f780001327983 */ /* 0x000ea20000300a00 */
[----:B------:R-:W-:-:S02]  /*c7b70*/  LOP3.LUT R37, R37, 0xfffffeff, RZ, 0xc0, !PT ;  /* 0xfffffeff25257812 */ /* 0x000fc400078ec0ff */
[----:B------:R-:W-:Y:S01]  /*c7b80*/  LOP3.LUT P0, RZ, R5, 0x80, RZ, 0xc0, !PT ;  /* 0x0000008005ff7812 */ /* 0x000fe2000780c0ff */
[----:B------:R-:W2:Y:S06]  /*c7b90*/  LDL.LU.64 R52, [R1+0xf90] ;  /* 0x000f900001347983 */ /* 0x000eac0000300a00 */
        /* <DEDUP_REMOVED lines=8> */
[----:B---3--:R0:W-:Y:S02]  /*c7c20*/  @P1 STG.E.U8 desc[UR24][R58.64], R7 ;  /* 0x000000073a001986 */ /* 0x0081e4000c101118 */
[----:B0-----:R-:W-:Y:S02]  /*c7c30*/  PRMT R7, R8, 0x7773, RZ ;  /* 0x0000777308077816 */ /* 0x001fe400000000ff */
[----:B------:R-:W3:Y:S04]  /*c7c40*/  LDL.LU.64 R58, [R1+0xfa0] ;  /* 0x000fa000013a7983 */ /* 0x000ee80000300a00 */
[----:B------:R-:W3:Y:S04]  /*c7c50*/  LDL.LU R8, [R1+0x64] ;  /* 0x0000640001087983 */ /* 0x000ee80000300800 */
[----:B------:R0:W-:Y:S02]  /*c7c60*/  @P0 STG.E.U8 desc[UR24][R18.64], R7 ;  /* 0x0000000712000986 */ /* 0x0001e4000c101118 */
[----:B0-----:R-:W-:-:S02]  /*c7c70*/  PRMT R7, R36, 0x7770, RZ ;  /* 0x0000777024077816 */ /* 0x001fc400000000ff */
        /* <DEDUP_REMOVED lines=34> */
[----:B----4-:R0:W-:Y:S01]  /*c7ea0*/  @P5 STG.E.U8 desc[UR24][R56.64], R7 ;  /* 0x0000000738005986 */ /* 0x0101e2000c101118 */
[----:B------:R-:W-:Y:S02]  /*c7eb0*/  LOP3.LUT P1, RZ, R6, 0x20000, RZ, 0xc0, !PT ;  /* 0x0002000006ff7812 */ /* 0x000fe4000782c0ff */
[----:B0-----:R-:W-:-:S05]  /*c7ec0*/  PRMT R7, R45, 0x7772, RZ ;  /* 0x000077722d077816 */ /* 0x001fca00000000ff */
[----:B---3--:R0:W-:Y:S01]  /*c7ed0*/  @P4 STG.E.U8 desc[UR24][R58.64], R7 ;  /* 0x000000073a004986 */ /* 0x0081e2000c101118 */
[----:B------:R-:W-:Y:S02]  /*c7ee0*/  LOP3.LUT P0, RZ, R5, 0x4000, RZ, 0xc0, !PT ;  /* 0x0000400005ff7812 */ /* 0x000fe4000780c0ff */
[----:B0-----:R-:W-:Y:S02]  /*c7ef0*/  PRMT R7, R45, 0x7773, RZ ;  /* 0x000077732d077816 */ /* 0x001fe400000000ff */
[----:B------:R-:W3:Y:S04]  /*c7f00*/  LDL.LU R45, [R1+0x3048] ;  /* 0x00304800012d7983 */ /* 0x000ee80000300800 */
        /* <DEDUP_REMOVED lines=15> */
[----:B------:R-:W-:-:S02]  /*c8000*/  LOP3.LUT P6, RZ, R5, 0x200000, RZ, 0xc0, !PT ;  /* 0x0020000005ff7812 */ /* 0x000fc400078cc0ff */
[----:B------:R-:W-:Y:S02]  /*c8010*/  LOP3.LUT P3, RZ, R5, 0x8000, RZ, 0xc0, !PT ;  /* 0x0000800005ff7812 */ /* 0x000fe4000786c0ff */
[----:B------:R-:W-:Y:S02]  /*c8020*/  PRMT R7, R8, 0x7773, RZ ;  /* 0x0000777308077816 */ /* 0x000fe400000000ff */
[----:B------:R-:W-:Y:S02]  /*c8030*/  LOP3.LUT R37, R37, 0xfffffffe, RZ, 0xc0, !PT ;  /* 0xfffffffe25257812 */ /* 0x000fe400078ec0ff */
[C---:B------:R-:W-:Y:S02]  /*c8040*/  LOP3.LUT P2, RZ, R6.reuse, 0x40000, RZ, 0xc0, !PT ;  /* 0x0004000006ff7812 */ /* 0x040fe4000784c0ff */
[----:B------:R-:W-:Y:S02]  /*c8050*/  LOP3.LUT P1, RZ, R6, 0x80000, RZ, 0xc0, !PT ;  /* 0x0008000006ff7812 */ /* 0x000fe4000782c0ff */
[----:B------:R-:W-:-:S02]  /*c8060*/  LOP3.LUT P0, RZ, R5, 0x10000, RZ, 0xc0, !PT ;  /* 0x0001000005ff7812 */ /* 0x000fc4000780c0ff */
[----:B---3--:R-:W-:-:S04]  /*c8070*/  LOP3.LUT R45, R45, 0xfbffffff, RZ, 0xc0, !PT ;  /* 0xfbffffff2d2d7812 */ /* 0x008fc800078ec0ff */
        /* <DEDUP_REMOVED lines=18> */
[----:B0-----:R-:W2:Y:S08]  /*c81a0*/  LDL.LU.64 R10, [R1+0xfe8] ;  /* 0x000fe800010a7983 */ /* 0x001eb00000300a00 */
[----:B------:R-:W-:-:S02]  /*c81b0*/  @P6 LOP3.LUT R37, R37, 0x1, RZ, 0xfc, !PT ;  /* 0x0000000125256812 */ /* 0x000fc400078efcff */
[----:B------:R-:W-:Y:S02]  /*c81c0*/  LOP3.LUT P6, RZ, R6, 0x100000, RZ, 0xc0, !PT ;  /* 0x0010000006ff7812 */ /* 0x000fe400078cc0ff */
[----:B----4-:R-:W-:Y:S02]  /*c81d0*/  PRMT R7, R13, 0x7770, RZ ;  /* 0x000077700d077816 */ /* 0x010fe400000000ff */
[----:B------:R-:W-:-:S03]  /*c81e0*/  LOP3.LUT R37, R37, 0xfffffffd, RZ, 0xc0, !PT ;  /* 0xfffffffd25257812 */ /* 0x000fc600078ec0ff */
[----:B------:R0:W-:Y:S06]  /*c81f0*/  @P2 STG.E.U8 desc[UR24][R18.64], R7 ;  /* 0x0000000712002986 */ /* 0x0001ec000c101118 */
[----:B------:R-:W-:Y:S02]  /*c8200*/  @P6 LOP3.LUT R37, R37, 0x2, RZ, 0xfc, !PT ;  /* 0x0000000225256812 */ /* 0x000fe400078efcff */
[----:B------:R-:W-:Y:S02]  /*c8210*/  LOP3.LUT P6, RZ, R5, 0x20000, RZ, 0xc0, !PT ;  /* 0x0002000005ff7812 */ /* 0x000fe400078cc0ff */
[C---:B0-----:R-:W-:Y:S01]  /*c8220*/  PRMT R7, R13.reuse, 0x7771, RZ ;  /* 0x000077710d077816 */ /* 0x041fe200000000ff */
[----:B------:R-:W3:Y:S04]  /*c8230*/  LDL.LU.64 R18, [R1+0x1008] ;  /* 0x0010080001127983 */ /* 0x000ee80000300a00 */
[----:B------:R-:W4:Y:S04]  /*c8240*/  LDL.LU R8, [R1+0x50] ;  /* 0x0000500001087983 */ /* 0x000f280000300800 */
[----:B------:R-:W4:Y:S04]  /*c8250*/  LDL.LU.64 R38, [R1+0x1018] ;  /* 0x0010180001267983 */ /* 0x000f280000300a00 */
[----:B------:R-:W4:Y:S04]  /*c8260*/  LDL.LU.64 R60, [R1+0x1010] ;  /* 0x00101000013c7983 */ /* 0x000f280000300a00 */
[----:B------:R0:W-:Y:S04]  /*c8270*/  @P1 STG.E.U8 desc[UR24][R52.64], R7 ;  /* 0x0000000734001986 */ /* 0x0001e8000c101118 */
[----:B------:R-:W4:Y:S04]  /*c8280*/  LDL.LU.64 R46, [R1+0x1028] ;  /* 0x00102800012e7983 */ /* 0x000f280000300a00 */
[----:B------:R-:W4:Y:S04]  /*c8290*/  LDL.LU.64 R48, [R1+0x1020] ;  /* 0x0010200001307983 */ /* 0x000f280000300a00 */
[----:B------:R-:W4:Y:S01]  /*c82a0*/  LDL.LU.64 R50, [R1+0x1038] ;  /* 0x0010380001327983 */ /* 0x000f220000300a00 */
[----:B0-----:R-:W-:-:S03]  /*c82b0*/  PRMT R7, R13, 0x7772, RZ ;  /* 0x000077720d077816 */ /* 0x001fc600000000ff */
[----:B------:R-:W4:Y:S04]  /*c82c0*/  LDL.LU.64 R52, [R1+0x1030] ;  /* 0x0010300001347983 */ /* 0x000f280000300a00 */
[----:B------:R0:W-:Y:S02]  /*c82d0*/  @P0 STG.E.U8 desc[UR24][R56.64], R7 ;  /* 0x0000000738000986 */ /* 0x0001e4000c101118 */
[----:B0-----:R-:W-:Y:S02]  /*c82e0*/  PRMT R7, R13, 0x7773, RZ ;  /* 0x000077730d077816 */ /* 0x001fe400000000ff */
[----:B------:R-:W4:Y:S04]  /*c82f0*/  LDL.LU R13, [R1+0x58] ;  /* 0x00005800010d7983 */ /* 0x000f280000300800 */
[----:B------:R0:W-:Y:S01]  /*c8300*/  @P6 STG.E.U8 desc[UR24][R58.64], R7 ;  /* 0x000000073a006986 */ /* 0x0001e2000c101118 */
[----:B------:R-:W-:-:S03]  /*c8310*/  LOP3.LUT P6, RZ, R37, 0x2, RZ, 0xc0, !PT ;  /* 0x0000000225ff7812 */ /* 0x000fc600078cc0ff */
[----:B------:R-:W4:Y:S01]  /*c8320*/  LDL.LU.64 R56, [R1+0x1048] ;  /* 0x0010480001387983 */ /* 0x000f220000300a00 */
[----:B0-----:R-:W-:-:S03]  /*c8330*/  PRMT R7, R12, 0x7770, RZ ;  /* 0x000077700c077816 */ /* 0x001fc600000000ff */
[----:B------:R-:W4:Y:S06]  /*c8340*/  LDL.LU.64 R58, [R1+0x1040] ;  /* 0x00104000013a7983 */ /* 0x000f2c0000300a00 */
[----:B------:R0:W-:Y:S01]  /*c8350*/  @P6 STG.E.U8 desc[UR24][R14.64], R7 ;  /* 0x000000070e006986 */ /* 0x0001e2000c101118 */
[----:B------:R-:W-:-:S03]  /*c8360*/  LOP3.LUT P6, RZ, R37, 0x1, RZ, 0xc0, !PT ;  /* 0x0000000125ff7812 */ /* 0x000fc600078cc0ff */
[----:B0-----:R-:W4:Y:S04]  /*c8370*/  LDL.LU.64 R14, [R1+0x1058] ;  /* 0x00105800010e7983 */ /* 0x001f280000300a00 */
[----:B------:R-:W4:Y:S01]  /*c8380*/  LDL.LU.64 R36, [R1+0x1000] ;  /* 0x0010000001247983 */ /* 0x000f220000300a00 */
[----:B------:R-:W-:Y:S02]  /*c8390*/  PRMT R7, R12, 0x7771, RZ ;  /* 0x000077710c077816 */ /* 0x000fe400000000ff */
[C---:B------:R-:W-:Y:S02]  /*c83a0*/  LOP3.LUT P5, RZ, R6.reuse, 0x1000000, RZ, 0xc0, !PT ;  /* 0x0100000006ff7812 */ /* 0x040fe400078ac0ff */
[----:B------:R-:W-:Y:S02]  /*c83b0*/  LOP3.LUT P4, RZ, R6, 0x2000000, RZ, 0xc0, !PT ;  /* 0x0200000006ff7812 */ /* 0x000fe4000788c0ff */
[----:B------:R-:W-:Y:S01]  /*c83c0*/  LOP3.LUT P3, RZ, R5, 0x400000, RZ, 0xc0, !PT ;  /* 0x0040000005ff7812 */ /* 0x000fe2000786c0ff */
[----:B--2---:R0:W-:Y:S04]  /*c83d0*/  @P6 STG.E.U8 desc[UR24][R10.64], R7 ;  /* 0x000000070a006986 */ /* 0x0041e8000c101118 */
[----:B0-----:R-:W2:Y:S01]  /*c83e0*/  LDL.LU.64 R10, [R1+0x1050] ;  /* 0x00105000010a7983 */ /* 0x001ea20000300a00 */
[----:B------:R-:W-:-:S02]  /*c83f0*/  LOP3.LUT P6, RZ, R45, 0x80000000, RZ, 0xc0, !PT ;  /* 0x800000002dff7812 */ /* 0x000fc400078cc0ff */
[----:B------:R-:W-:-:S11]  /*c8400*/  PRMT R7, R12, 0x7772, RZ ;  /* 0x000077720c077816 */ /* 0x000fd600000000ff */
        /* <DEDUP_REMOVED lines=24> */
[----:B------:R-:W4:Y:S01]  /*c8590*/  LDL.LU R2, [R1+0x3038] ;  /* 0x0030380001027983 */ /* 0x000f220000300800 */
[----:B------:R-:W-:Y:S02]  /*c85a0*/  LOP3.LUT P2, RZ, R5, 0x800000, RZ, 0xc0, !PT ;  /* 0x0080000005ff7812 */ /* 0x000fe4000784c0ff */
[C---:B------:R-:W-:Y:S02]  /*c85b0*/  LOP3.LUT P1, RZ, R6.reuse, 0x4000000, RZ, 0xc0, !PT ;  /* 0x0400000006ff7812 */ /* 0x040fe4000782c0ff */
[----:B------:R-:W-:Y:S01]  /*c85c0*/  LOP3.LUT P0, RZ, R6, 0x8000000, RZ, 0xc0, !PT ;  /* 0x0800000006ff7812 */ /* 0x000fe2000780c0ff */
[----:B------:R-:W3:Y:S08]  /*c85d0*/  LDL.LU.64 R50, [R1+0x1068] ;  /* 0x0010680001327983 */ /* 0x000ef00000300a00 */
[----:B------:R0:W-:Y:S02]  /*c85e0*/  @P2 STG.E.U8 desc[UR24][R58.64], R7 ;  /* 0x000000073a002986 */ /* 0x0001e4000c101118 */
[----:B0-----:R-:W-:-:S05]  /*c85f0*/  PRMT R7, R13, 0x7770, RZ ;  /* 0x000077700d077816 */ /* 0x001fca00000000ff */
[----:B------:R0:W-:Y:S02]  /*c8600*/  @P1 STG.E.U8 desc[UR24][R14.64], R7 ;  /* 0x000000070e001986 */ /* 0x0001e4000c101118 */
[----:B0-----:R-:W-:-:S05]  /*c8610*/  PRMT R7, R13, 0x7771, RZ ;  /* 0x000077710d077816 */ /* 0x001fca00000000ff */
[----:B--2---:R0:W-:Y:S04]  /*c8620*/  @P0 STG.E.U8 desc[UR24][R10.64], R7 ;  /* 0x000000070a000986 */ /* 0x0041e8000c101118 */
[----:B0-----:R-:W2:Y:S01]  /*c8630*/  LDL.LU.64 R10, [R1+0x1060] ;  /* 0x00106000010a7983 */ /* 0x001ea20000300a00 */
[----:B------:R-:W-:Y:S02]  /*c8640*/  LOP3.LUT P6, RZ, R5, 0x40000000, RZ, 0xc0, !PT ;  /* 0x4000000005ff7812 */ /* 0x000fe400078cc0ff */
[----:B------:R-:W-:Y:S01]  /*c8650*/  LOP3.LUT R45, R45, 0xfffbffff, RZ, 0xc0, !PT ;  /* 0xfffbffff2d2d7812 */ /* 0x000fe200078ec0ff */
[----:B------:R-:W2:Y:S04]  /*c8660*/  LDL.LU.64 R58, [R1+0x1078] ;  /* 0x00107800013a7983 */ /* 0x000ea80000300a00 */
[----:B------:R-:W2:Y:S01]  /*c8670*/  LDL.LU.64 R52, [R1+0x1070] ;  /* 0x0010700001347983 */ /* 0x000ea20000300a00 */
[----:B------:R-:W-:-:S03]  /*c8680*/  IMAD.MOV.U32 R8, RZ, RZ, R9 ;  /* 0x000000ffff087224 */ /* 0x000fc600078e0009 */
[----:B------:R-:W2:Y:S04]  /*c8690*/  LDL.LU.64 R56, [R1+0x1088] ;  /* 0x0010880001387983 */ /* 0x000ea80000300a00 */
[----:B------:R-:W2:Y:S01]  /*c86a0*/  LDL.LU R9, [R1+0x5c] ;  /* 0x00005c0001097983 */ /* 0x000ea20000300800 */
[----:B------:R-:W-:-:S03]  /*c86b0*/  LOP3.LUT P3, RZ, R5, 0x1000000, RZ, 0xc0, !PT ;  /* 0x0100000005ff7812 */ /* 0x000fc6000786c0ff */
[----:B------:R-:W2:Y:S01]  /*c86c0*/  LDL.LU.64 R14, [R1+0x1080] ;  /* 0x00108000010e7983 */ /* 0x000ea20000300a00 */
[C---:B------:R-:W-:Y:S02]  /*c86d0*/  LOP3.LUT P2, RZ, R5.reuse, 0x2000000, RZ, 0xc0, !PT ;  /* 0x0200000005ff7812 */ /* 0x040fe4000784c0ff */
[C---:B------:R-:W-:Y:S02]  /*c86e0*/  LOP3.LUT P1, RZ, R6.reuse, 0x10000000, RZ, 0xc0, !PT ;  /* 0x1000000006ff7812 */ /* 0x040fe4000782c0ff */
[----:B------:R-:W-:Y:S02]  /*c86f0*/  LOP3.LUT P0, RZ, R6, 0x20000000, RZ, 0xc0, !PT ;  /* 0x2000000006ff7812 */ /* 0x000fe4000780c0ff */
[----:B------:R-:W-:Y:S02]  /*c8700*/  LOP3.LUT P5, RZ, R5, 0x80000000, RZ, 0xc0, !PT ;  /* 0x8000000005ff7812 */ /* 0x000fe400078ac0ff */
[----:B------:R-:W-:Y:S01]  /*c8710*/  @P6 LOP3.LUT R45, R45, 0x40000, RZ, 0xfc, !PT ;  /* 0x000400002d2d6812 */ /* 0x000fe200078efcff */
[----:B------:R-:W2:Y:S03]  /*c8720*/  LDL.LU R54, [R1+0x40] ;  /* 0x0000400001367983 */ /* 0x000ea60000300800 */
[----:B------:R-:W-:-:S02]  /*c8730*/  LOP3.LUT R45, R45, 0xfff7ffff, RZ, 0xc0, !PT ;  /* 0xfff7ffff2d2d7812 */ /* 0x000fc400078ec0ff */
        /* <DEDUP_REMOVED lines=22> */
[----:B------:R-:W-:Y:S01]  /*c88a0*/  PRMT R5, R13, 0x7773, RZ ;  /* 0x000077730d057816 */ /* 0x000fe200000000ff */
[----:B---3--:R-:W-:Y:S04]  /*c88b0*/  @P3 STG.E.U8 desc[UR24][R50.64], R6 ;  /* 0x0000000632003986 */ /* 0x008fe8000c101118 */
[----:B--2---:R0:W-:Y:S04]  /*c88c0*/  @P2 STG.E.U8 desc[UR24][R10.64], R5 ;  /* 0x000000050a002986 */ /* 0x0041e8000c101118 */
[----:B0-----:R-:W2:Y:S04]  /*c88d0*/  LDL.LU.64 R10, [R1+0x1098] ;  /* 0x00109800010a7983 */ /* 0x001ea80000300a00 */
[----:B------:R-:W3:Y:S04]  /*c88e0*/  LDL.LU.64 R12, [R1+0x1090] ;  /* 0x00109000010c7983 */ /* 0x000ee80000300a00 */
[----:B------:R-:W4:Y:S04]  /*c88f0*/  LDL.LU.64 R6, [R1+0x10a8] ;  /* 0x0010a80001067983 */ /* 0x000f280000300a00 */
[----:B------:R-:W4:Y:S01]  /*c8900*/  LDL.LU.64 R36, [R1+0x10a0] ;  /* 0x0010a00001247983 */ /* 0x000f220000300a00 */
[----:B------:R-:W-:-:S05]  /*c8910*/  PRMT R5, R9, 0x7770, RZ ;  /* 0x0000777009057816 */ /* 0x000fca00000000ff */
[----:B------:R0:W-:Y:S04]  /*c8920*/  @P1 STG.E.U8 desc[UR24][R58.64], R5 ;  /* 0x000000053a001986 */ /* 0x0001e8000c101118 */
[----:B0-----:R-:W4:Y:S04]  /*c8930*/  LDL.LU R58, [R1+0x44] ;  /* 0x00004400013a7983 */ /* 0x001f280000300800 */
[----:B------:R-:W4:Y:S04]  /*c8940*/  LDL.LU.64 R38, [R1+0x10c0] ;  /* 0x0010c00001267983 */ /* 0x000f280000300a00 */
[----:B------:R-:W4:Y:S01]  /*c8950*/  LDL.LU.64 R60, [R1+0x10b8] ;  /* 0x0010b800013c7983 */ /* 0x000f220000300a00 */
[----:B------:R-:W-:-:S03]  /*c8960*/  PRMT R5, R9, 0x7771, RZ ;  /* 0x0000777109057816 */ /* 0x000fc600000000ff */
        /* <DEDUP_REMOVED lines=8> */
[----:B------:R-:W-:Y:S02]  /*c89f0*/  LOP3.LUT P6, RZ, R45, 0x2000000, RZ, 0xc0, !PT ;  /* 0x020000002dff7812 */ /* 0x000fe400078cc0ff */
        /* <DEDUP_REMOVED lines=18> */
[----:B----4-:R0:W-:Y:S01]  /*c8b20*/  @P6 STG.E.U8 desc[UR24][R6.64], R5 ;  /* 0x0000000506006986 */ /* 0x0101e2000c101118 */
[----:B------:R-:W-:Y:S02]  /*c8b30*/  LOP3.LUT P6, RZ, R45, 0x200000, RZ, 0xc0, !PT ;  /* 0x002000002dff7812 */ /* 0x000fe400078cc0ff */
[----:B------:R-:W-:Y:S01]  /*c8b40*/  LOP3.LUT P0, RZ, R2, 0x10, RZ, 0xc0, !PT ;  /* 0x0000001002ff7812 */ /* 0x000fe2000780c0ff */
[----:B------:R-:W3:Y:S01]  /*c8b50*/  LDL.LU.64 R12, [R1+0x3030] ;  /* 0x00303000010c7983 */ /* 0x000ee20000300a00 */
[----:B0-----:R-:W-:-:S09]  /*c8b60*/  PRMT R5, R54, 0x7773, RZ ;  /* 0x0000777336057816 */ /* 0x001fd200000000ff */
        /* <DEDUP_REMOVED lines=26> */
[----:B------:R-:W3:Y:S01]  /*c8d10*/  LDL.LU.64 R50, [R1+0x1118] ;  /* 0x0011180001327983 */ /* 0x000ee20000300a00 */
[----:B------:R-:W-:-:S03]  /*c8d20*/  LOP3.LUT P3, RZ, R2, 0x20, RZ, 0xc0, !PT ;  /* 0x0000002002ff7812 */ /* 0x000fc6000786c0ff */
[----:B------:R-:W3:Y:S01]  /*c8d30*/  LDL.LU.64 R52, [R1+0x1130] ;  /* 0x0011300001347983 */ /* 0x000ee20000300a00 */
        /* <DEDUP_REMOVED lines=9> */
[----:B------:R-:W-:-:S11]  /*c8dd0*/  LOP3.LUT R45, R45, 0xffffefff, RZ, 0xc0, !PT ;  /* 0xffffefff2d2d7812 */ /* 0x000fd600078ec0ff */
[----:B------:R-:W-:Y:S02]  /*c8de0*/  @P6 LOP3.LUT R45, R45, 0x1000, RZ, 0xfc, !PT ;  /* 0x000010002d2d6812 */ /* 0x000fe400078efcff */
[----:B------:R-:W-:Y:S02]  /*c8df0*/  LOP3.LUT P6, RZ, R4, 0x40, RZ, 0xc0, !PT ;  /* 0x0000004004ff7812 */ /* 0x000fe400078cc0ff */
[----:B------:R-:W-:Y:S01]  /*c8e00*/  LOP3.LUT R45, R45, 0xffffdfff, RZ, 0xc0, !PT ;  /* 0xffffdfff2d2d7812 */ /* 0x000fe200078ec0ff */
[----:B------:R-:W-:-:S10]  /*c8e10*/  IMAD.MOV.U32 R57, RZ, RZ, R8 ;  /* 0x000000ffff397224 */ /* 0x000fd400078e0008 */
        /* <DEDUP_REMOVED lines=8> */
[----:B------:R-:W2:Y:S04]  /*c8ea0*/  LDL.LU R54, [R1+0x34] ;  /* 0x0000340001367983 */ /* 0x000ea80000300800 */
[----:B----4-:R0:W-:Y:S04]  /*c8eb0*/  @P0 STG.E.U8 desc[UR24][R14.64], R5 ;  /* 0x000000050e000986 */ /* 0x0101e8000c101118 */
[----:B0-----:R-:W4:Y:S01]  /*c8ec0*/  LDL.LU.64 R14, [R1+0x1140] ;  /* 0x00114000010e7983 */ /* 0x001f220000300a00 */
[----:B------:R-:W-:-:S03]  /*c8ed0*/  PRMT R5, R9, 0x7773, RZ ;  /* 0x0000777309057816 */ /* 0x000fc600000000ff */
[----:B------:R-:W4:Y:S04]  /*c8ee0*/  LDL.LU.64 R8, [R1+0x1138] ;  /* 0x0011380001087983 */ /* 0x000f280000300a00 */
[----:B------:R-:W4:Y:S01]  /*c8ef0*/  LDL.LU.64 R6, [R1+0x1150] ;  /* 0x0011500001067983 */ /* 0x000f220000300a00 */
[----:B------:R-:W-:Y:S02]  /*c8f00*/  LOP3.LUT R45, R45, 0xffff7fff, RZ, 0xc0, !PT ;  /* 0xffff7fff2d2d7812 */ /* 0x000fe400078ec0ff */
[C---:B------:R-:W-:Y:S01]  /*c8f10*/  LOP3.LUT P1, RZ, R4.reuse, 0x8, RZ, 0xc0, !PT ;  /* 0x0000000804ff7812 */ /* 0x040fe2000782c0ff */
[----:B------:R-:W4:Y:S01]  /*c8f20*/  LDL.LU.64 R36, [R1+0x1148] ;  /* 0x0011480001247983 */ /* 0x000f220000300a00 */
[----:B------:R-:W-:Y:S02]  /*c8f30*/  @P6 LOP3.LUT R45, R45, 0x8000, RZ, 0xfc, !PT ;  /* 0x000080002d2d6812 */ /* 0x000fe400078efcff */
[----:B------:R-:W-:-:S02]  /*c8f40*/  LOP3.LUT P6, RZ, R4, 0x20, RZ, 0xc0, !PT ;  /* 0x0000002004ff7812 */ /* 0x000fc400078cc0ff */
[----:B------:R-:W-:-:S07]  /*c8f50*/  LOP3.LUT R45, R45, 0xfffeffff, RZ, 0xc0, !PT ;  /* 0xfffeffff2d2d7812 */ /* 0x000fce00078ec0ff */
[----:B---3--:R0:W-:Y:S04]  /*c8f60*/  @P1 STG.E.U8 desc[UR24][R58.64], R5 ;  /* 0x000000053a001986 */ /* 0x0081e8000c101118 */
[----:B------:R-:W-:Y:S02]  /*c8f70*/  @P6 LOP3.LUT R45, R45, 0x10000, RZ, 0xfc, !PT ;  /* 0x000100002d2d6812 */ /* 0x000fe400078efcff */
[----:B------:R-:W-:Y:S01]  /*c8f80*/  LOP3.LUT P6, RZ, R4, 0x10, RZ, 0xc0, !PT ;  /* 0x0000001004ff7812 */ /* 0x000fe200078cc0ff */
[----:B0-----:R-:W3:Y:S04]  /*c8f90*/  LDL.LU R58, [R1+0x38] ;  /* 0x00003800013a7983 */ /* 0x001ee80000300800 */
[----:B------:R-:W3:Y:S01]  /*c8fa0*/  LDL.LU.64 R38, [R1+0x1160] ;  /* 0x0011600001267983 */ /* 0x000ee20000300a00 */
[----:B------:R-:W-:-:S02]  /*c8fb0*/  LOP3.LUT P2, RZ, R2, 0x40, RZ, 0xc0, !PT ;  /* 0x0000004002ff7812 */ /* 0x000fc4000784c0ff */
[----:B------:R-:W-:Y:S02]  /*c8fc0*/  LOP3.LUT R45, R45, 0xfffdffff, RZ, 0xc0, !PT ;  /* 0xfffdffff2d2d7812 */ /* 0x000fe400078ec0ff */
[----:B------:R-:W-:Y:S01]  /*c8fd0*/  PRMT R5, R57, 0x7770, RZ ;  /* 0x0000777039057816 */ /* 0x000fe200000000ff */
[----:B------:R-:W3:Y:S04]  /*c8fe0*/  LDL.LU.64 R60, [R1+0x1158] ;  /* 0x00115800013c7983 */ /* 0x000ee80000300a00 */
[----:B------:R-:W3:Y:S01]  /*c8ff0*/  LDL.LU R59, [R1+0x3c] ;  /* 0x00003c00013b7983 */ /* 0x000ee20000300800 */
[----:B------:R-:W-:Y:S02]  /*c9000*/  @P6 LOP3.LUT R45, R45, 0x20000, RZ, 0xfc, !PT ;  /* 0x000200002d2d6812 */ /* 0x000fe400078efcff */
[----:B------:R-:W-:Y:S01]  /*c9010*/  LOP3.LUT P6, RZ, R2, 0x80, RZ, 0xc0, !PT ;  /* 0x0000008002ff7812 */ /* 0x000fe200078cc0ff */
[----:B------:R-:W3:Y:S04]  /*c9020*/  LDL.LU.64 R46, [R1+0x1170] ;  /* 0x00117000012e7983 */ /* 0x000ee80000300a00 */
[----:B------:R0:W-:Y:S02]  /*c9030*/  @P2 STG.E.U8 desc[UR24][R48.64], R5 ;  /* 0x0000000530002986 */ /* 0x0001e4000c101118 */
[----:B0-----:R-:W-:-:S02]  /*c9040*/  PRMT R5, R57, 0x7771, RZ ;  /* 0x0000777139057816 */ /* 0x001fc400000000ff */
[----:B------:R-:W3:Y:S04]  /*c9050*/  LDL.LU.64 R48, [R1+0x1168] ;  /* 0x0011680001307983 */ /* 0x000ee80000300a00 */
[----:B------:R0:W-:Y:S01]  /*c9060*/  @P6 STG.E.U8 desc[UR24][R50.64], R5 ;  /* 0x0000000532006986 */ /* 0x0001e2000c101118 */
[----:B------:R-:W-:Y:S02]  /*c9070*/  LOP3.LUT P6, RZ, R45, 0x20000, RZ, 0xc0, !PT ;  /* 0x000200002dff7812 */ /* 0x000fe400078cc0ff */
[----:B0-----:R-:W-:Y:S01]  /*c9080*/  PRMT R5, R57, 0x7772, RZ ;  /* 0x0000777239057816 */ /* 0x001fe200000000ff */
[----:B------:R-:W3:Y:S10]  /*c9090*/  LDL.LU.64 R50, [R1+0x1180] ;  /* 0x0011800001327983 */ /* 0x000ef40000300a00 */
[----:B------:R0:W-:Y:S01]  /*c90a0*/  @P6 STG.E.U8 desc[UR24][R52.64], R5 ;  /* 0x0000000534006986 */ /* 0x0001e2000c101118 */
[----:B------:R-:W-:-:S03]  /*c90b0*/  LOP3.LUT P6, RZ, R45, 0x10000, RZ, 0xc0, !PT ;  /* 0x000100002dff7812 */ /* 0x000fc600078cc0ff */
[----:B0-----:R-:W3:Y:S01]  /*c90c0*/  LDL.LU.64 R52, [R1+0x1178] ;  /* 0x0011780001347983 */ /* 0x001ee20000300a00 */
[----:B------:R-:W-:-:S03]  /*c90d0*/  IMAD.MOV.U32 R5, RZ, RZ, R57 ;  /* 0x000000ffff057224 */ /* 0x000fc600078e0039 */
[----:B------:R-:W3:Y:S02]  /*c90e0*/  LDL.LU.64 R56, [R1+0x1198] ;  /* 0x0011980001387983 */ /* 0x000ee40000300a00 */
[----:B------:R-:W-:-:S05]  /*c90f0*/  PRMT R5, R5, 0x7773, RZ ;  /* 0x0000777305057816 */ /* 0x000fca00000000ff */
[----:B--2---:R0:W-:Y:S04]  /*c9100*/  @P6 STG.E.U8 desc[UR24][R10.64], R5 ;  /* 0x000000050a006986 */ /* 0x0041e8000c101118 */
[----:B0-----:R-:W2:Y:S01]  /*c9110*/  LDL.LU.64 R10, [R1+0x1190] ;  /* 0x00119000010a7983 */ /* 0x001ea20000300a00 */
[----:B------:R-:W-:Y:S02]  /*c9120*/  LOP3.LUT P6, RZ, R45, 0x8000, RZ, 0xc0, !PT ;  /* 0x000080002dff7812 */ /* 0x000fe400078cc0ff */
[----:B------:R-:W-:-:S11]  /*c9130*/  PRMT R5, R54, 0x7770, RZ ;  /* 0x0000777036057816 */ /* 0x000fd600000000ff */
        /* <DEDUP_REMOVED lines=11> */
[----:B------:R-:W4:Y:S01]  /*c91f0*/  LDL.LU.64 R14, [R1+0x3028] ;  /* 0x00302800010e7983 */ /* 0x000f220000300a00 */
[----:B0-----:R-:W-:-:S03]  /*c9200*/  PRMT R5, R54, 0x7772, RZ ;  /* 0x0000777236057816 */ /* 0x001fc600000000ff */
[----:B------:R-:W4:Y:S04]  /*c9210*/  LDL.LU.64 R8, [R1+0x3020] ;  /* 0x0030200001087983 */ /* 0x000f280000300a00 */
        /* <DEDUP_REMOVED lines=8> */
[----:B0-----:R-:W-:-:S11]  /*c92a0*/  PRMT R5, R58, 0x7771, RZ ;  /* 0x000077713a057816 */ /* 0x001fd600000000ff */
[----:B------:R0:W-:Y:S02]  /*c92b0*/  @P6 STG.E.U8 desc[UR24][R60.64], R5 ;  /* 0x000000053c006986 */ /* 0x0001e4000c101118 */
[C---:B0-----:R-:W-:Y:S02]  /*c92c0*/  PRMT R5, R58.reuse, 0x7772, RZ ;  /* 0x000077723a057816 */ /* 0x041fe400000000ff */
        /* <DEDUP_REMOVED lines=11> */
[----:B------:R-:W4:Y:S04]  /*c9380*/  LDL.LU.64 R56, [R1+0x11a0] ;  /* 0x0011a00001387983 */ /* 0x000f280000300a00 */
[----:B--2---:R0:W-:Y:S04]  /*c9390*/  @P2 STG.E.U8 desc[UR24][R10.64], R5 ;  /* 0x000000050a002986 */ /* 0x0041e8000c101118 */
[----:B0-----:R-:W2:Y:S04]  /*c93a0*/  LDL.LU.64 R10, [R1+0x11b8] ;  /* 0x0011b800010a7983 */ /* 0x001ea80000300a00 */
[----:B------:R-:W3:Y:S04]  /*c93b0*/  LDL.LU R46, [R1+0x20] ;  /* 0x00002000012e7983 */ /* 0x000ee80000300800 */
[----:B------:R-:W2:Y:S04]  /*c93c0*/  LDL.LU.64 R50, [R1+0x11b0] ;  /* 0x0011b00001327983 */ /* 0x000ea80000300a00 */
[----:B------:R-:W2:Y:S04]  /*c93d0*/  LDL.LU.64 R48, [R1+0x11c8] ;  /* 0x0011c80001307983 */ /* 0x000ea80000300a00 */
[----:B------:R-:W2:Y:S04]  /*c93e0*/  LDL.LU.64 R58, [R1+0x11c0] ;  /* 0x0011c000013a7983 */ /* 0x000ea80000300a00 */
[----:B------:R-:W2:Y:S04]  /*c93f0*/  LDL.LU.64 R38, [R1+0x11d8] ;  /* 0x0011d80001267983 */ /* 0x000ea80000300a00 */
[----:B------:R-:W2:Y:S01]  /*c9400*/  LDL.LU R47, [R1+0x24] ;  /* 0x00002400012f7983 */ /* 0x000ea20000300800 */
[----:B------:R-:W-:-:S02]  /*c9410*/  LOP3.LUT P2, RZ, R2, 0x400000, RZ, 0xc0, !PT ;  /* 0x0040000002ff7812 */ /* 0x000fc4000784c0ff */
[----:B------:R-:W-:Y:S02]  /*c9420*/  LOP3.LUT R45, R45, 0xfffffff7, RZ, 0xc0, !PT ;  /* 0xfffffff72d2d7812 */ /* 0x000fe400078ec0ff */
[C---:B------:R-:W-:Y:S02]  /*c9430*/  LOP3.LUT P0, RZ, R2.reuse, 0x4000, RZ, 0xc0, !PT ;  /* 0x0000400002ff7812 */ /* 0x040fe4000780c0ff */
[----:B------:R-:W-:Y:S01]  /*c9440*/  LOP3.LUT P1, RZ, R2, 0x8000, RZ, 0xc0, !PT ;  /* 0x0000800002ff7812 */ /* 0x000fe2000782c0ff */
[----:B------:R-:W2:Y:S01]  /*c9450*/  LDL.LU.64 R52, [R1+0x11d0] ;  /* 0x0011d00001347983 */ /* 0x000ea20000300a00 */
[C---:B------:R-:W-:Y:S02]  /*c9460*/  LOP3.LUT P3, RZ, R4.reuse, 0x1000, RZ, 0xc0, !PT ;  /* 0x0000100004ff7812 */ /* 0x040fe4000786c0ff */
[----:B------:R-:W-:Y:S01]  /*c9470*/  LOP3.LUT P5, RZ, R4, 0x2000, RZ, 0xc0, !PT ;  /* 0x0000200004ff7812 */ /* 0x000fe200078ac0ff */
[----:B------:R-:W2:Y:S02]  /*c9480*/  LDL.LU R54, [R1+0x28] ;  /* 0x0000280001367983 */ /* 0x000ea40000300800 */
        /* <DEDUP_REMOVED lines=17> */
[----:B------:R-:W-:Y:S02]  /*c95a0*/  LOP3.LUT P4, RZ, R2, 0x10000, RZ, 0xc0, !PT ;  /* 0x0001000002ff7812 */ /* 0x000fe4000788c0ff */
[----:B------:R-:W-:-:S09]  /*c95b0*/  LOP3.LUT R45, R45, 0xfffffdff, RZ, 0xc0, !PT ;  /* 0xfffffdff2d2d7812 */ /* 0x000fd200078ec0ff */
[----:B------:R-:W-:Y:S02]  /*c95c0*/  @P2 LOP3.LUT R45, R45, 0x200, RZ, 0xfc, !PT ;  /* 0x000002002d2d2812 */ /* 0x000fe400078efcff */
[----:B------:R-:W-:Y:S02]  /*c95d0*/  LOP3.LUT P2, RZ, R2, 0x20000, RZ, 0xc0, !PT ;  /* 0x0002000002ff7812 */ /* 0x000fe4000784c0ff */
[----:B---3--:R-:W-:-:S05]  /*c95e0*/  PRMT R4, R46, 0x7770, RZ ;  /* 0x000077702e047816 */ /* 0x008fca00000000ff */
[----:B------:R0:W-:Y:S02]  /*c95f0*/  @P0 STG.E.U8 desc[UR24][R60.64], R4 ;  /* 0x000000043c000986 */ /* 0x0001e4000c101118 */
[----:B0-----:R-:W-:-:S05]  /*c9600*/  PRMT R4, R46, 0x7771, RZ ;  /* 0x000077712e047816 */ /* 0x001fca00000000ff */
[----:B----4-:R0:W-:Y:S04]  /*c9610*/  @P1 STG.E.U8 desc[UR24][R56.64], R4 ;  /* 0x0000000438001986 */ /* 0x0101e8000c101118 */
[----:B0-----:R-:W3:Y:S01]  /*c9620*/  LDL.LU.64 R56, [R1+0x11e8] ;  /* 0x0011e80001387983 */ /* 0x001ee20000300a00 */
[----:B------:R-:W-:-:S05]  /*c9630*/  PRMT R4, R46, 0x7772, RZ ;  /* 0x000077722e047816 */ /* 0x000fca00000000ff */
[----:B--2---:R0:W-:Y:S04]  /*c9640*/  @P3 STG.E.U8 desc[UR24][R10.64], R4 ;  /* 0x000000040a003986 */ /* 0x0041e8000c101118 */
[----:B0-----:R-:W2:Y:S01]  /*c9650*/  LDL.LU.64 R10, [R1+0x11e0] ;  /* 0x0011e000010a7983 */ /* 0x001ea20000300a00 */
[----:B------:R-:W-:-:S05]  /*c9660*/  PRMT R4, R46, 0x7773, RZ ;  /* 0x000077732e047816 */ /* 0x000fca00000000ff */
[----:B------:R0:W-:Y:S04]  /*c9670*/  @P5 STG.E.U8 desc[UR24][R50.64], R4 ;  /* 0x0000000432005986 */ /* 0x0001e8000c101118 */
[----:B0-----:R-:W4:Y:S01]  /*c9680*/  LDL.LU.64 R50, [R1+0x11f8] ;  /* 0x0011f80001327983 */ /* 0x001f220000300a00 */
[----:B------:R-:W-:-:S05]  /*c9690*/  PRMT R4, R47, 0x7770, RZ ;  /* 0x000077702f047816 */ /* 0x000fca00000000ff */
[----:B------:R0:W-:Y:S04]  /*c96a0*/  @P4 STG.E.U8 desc[UR24][R48.64], R4 ;  /* 0x0000000430004986 */ /* 0x0001e8000c101118 */
[----:B0-----:R-:W4:Y:S01]  /*c96b0*/  LDL.LU.64 R48, [R1+0x11f0] ;  /* 0x0011f00001307983 */ /* 0x001f220000300a00 */
[----:B------:R-:W-:-:S03]  /*c96c0*/  PRMT R4, R47, 0x7771, RZ ;  /* 0x000077712f047816 */ /* 0x000fc600000000ff */
[----:B------:R-:W4:Y:S04]  /*c96d0*/  LDL.LU R60, [R1+0x2c] ;  /* 0x00002c00013c7983 */ /* 0x000f280000300800 */
[----:B------:R0:W-:Y:S04]  /*c96e0*/  @P2 STG.E.U8 desc[UR24][R58.64], R4 ;  /* 0x000000043a002986 */ /* 0x0001e8000c101118 */
[----:B0-----:R-:W4:Y:S01]  /*c96f0*/  LDL.LU.64 R58, [R1+0x1208] ;  /* 0x00120800013a7983 */ /* 0x001f220000300a00 */
[----:B------:R-:W-:Y:S02]  /*c9700*/  LOP3.LUT P2, RZ, R45, 0x200, RZ, 0xc0, !PT ;  /* 0x000002002dff7812 */ /* 0x000fe4000784c0ff */
[----:B------:R-:W-:Y:S01]  /*c9710*/  PRMT R4, R47, 0x7772, RZ ;  /* 0x000077722f047816 */ /* 0x000fe200000000ff */
[----:B------:R-:W4:Y:S10]  /*c9720*/  LDL.LU.64 R6, [R1+0x1200] ;  /* 0x0012000001067983 */ /* 0x000f340000300a00 */
[----:B------:R0:W-:Y:S01]  /*c9730*/  @P2 STG.E.U8 desc[UR24][R38.64], R4 ;  /* 0x0000000426002986 */ /* 0x0001e2000c101118 */
[----:B------:R-:W-:-:S02]  /*c9740*/  LOP3.LUT P2, RZ, R45, 0x100, RZ, 0xc0, !PT ;  /* 0x000001002dff7812 */ /* 0x000fc4000784c0ff */
[----:B0-----:R-:W-:Y:S02]  /*c9750*/  PRMT R4, R47, 0x7773, RZ ;  /* 0x000077732f047816 */ /* 0x001fe400000000ff */
[----:B------:R-:W4:Y:S09]  /*c9760*/  LDL.LU.64 R46, [R1+0x1218] ;  /* 0x00121800012e7983 */ /* 0x000f320000300a00 */
[----:B------:R0:W-:Y:S01]  /*c9770*/  @P2 STG.E.U8 desc[UR24][R52.64], R4 ;  /* 0x0000000434002986 */ /* 0x0001e2000c101118 */
[----:B------:R-:W-:-:S03]  /*c9780*/  LOP3.LUT P2, RZ, R45, 0x80, RZ, 0xc0, !PT ;  /* 0x000000802dff7812 */ /* 0x000fc6000784c0ff */
[----:B------:R-:W4:Y:S04]  /*c9790*/  LDL.LU.64 R36, [R1+0x1210] ;  /* 0x0012100001247983 */ /* 0x000f280000300a00 */
[----:B0-----:R-:W4:Y:S01]  /*c97a0*/  LDL.LU.64 R52, [R1+0x1228] ;  /* 0x0012280001347983 */ /* 0x001f220000300a00 */
[----:B------:R-:W-:-:S03]  /*c97b0*/  PRMT R4, R54, 0x7770, RZ ;  /* 0x0000777036047816 */ /* 0x000fc600000000ff */
[----:B------:R-:W4:Y:S04]  /*c97c0*/  LDL.LU R61, [R1+0x10] ;  /* 0x00001000013d7983 */ /* 0x000f280000300800 */
[----:B------:R-:W4:Y:S04]  /*c97d0*/  LDL.LU R38, [R1+0x138] ;  /* 0x0001380001267983 */ /* 0x000f280000300800 */
[----:B---3--:R0:W-:Y:S01]  /*c97e0*/  @P2 STG.E.U8 desc[UR24][R56.64], R4 ;  /* 0x0000000438002986 */ /* 0x0081e2000c101118 */
[C---:B------:R-:W-:Y:S02]  /*c97f0*/  LOP3.LUT P2, RZ, R45.reuse, 0x40, RZ, 0xc0, !PT ;  /* 0x000000402dff7812 */ /* 0x040fe4000784c0ff */
[----:B0-----:R-:W-:Y:S01]  /*c9800*/  PRMT R4, R54, 0x7771, RZ ;  /* 0x0000777136047816 */ /* 0x001fe200000000ff */
[----:B------:R-:W3:Y:S04]  /*c9810*/  LDL.LU.64 R56, [R1+0x1220] ;  /* 0x0012200001387983 */ /* 0x000ee80000300a00 */
[----:B------:R-:W3:Y:S06]  /*c9820*/  LDL.LU R39, [R1+0x13c] ;  /* 0x00013c0001277983 */ /* 0x000eec0000300800 */
[----:B--2---:R0:W-:Y:S01]  /*c9830*/  @P2 STG.E.U8 desc[UR24][R10.64], R4 ;  /* 0x000000040a002986 */ /* 0x0041e2000c101118 */
[----:B------:R-:W-:-:S02]  /*c9840*/  LOP3.LUT P2, RZ, R45, 0x20, RZ, 0xc0, !PT ;  /* 0x000000202dff7812 */ /* 0x000fc4000784c0ff */
[----:B0-----:R-:W-:Y:S01]  /*c9850*/  PRMT R4, R54, 0x7772, RZ ;  /* 0x0000777236047816 */ /* 0x001fe200000000ff */
[----:B------:R-:W2:Y:S10]  /*c9860*/  LDL.LU.64 R10, [R1+0x3018] ;  /* 0x00301800010a7983 */ /* 0x000eb40000300a00 */
[----:B----4-:R0:W-:Y:S01]  /*c9870*/  @P2 STG.E.U8 desc[UR24][R50.64], R4 ;  /* 0x0000000432002986 */ /* 0x0101e2000c101118 */
[----:B------:R-:W-:-:S03]  /*c9880*/  LOP3.LUT P2, RZ, R45, 0x10, RZ, 0xc0, !PT ;  /* 0x000000102dff7812 */ /* 0x000fc6000784c0ff */
[----:B0-----:R-:W4:Y:S01]  /*c9890*/  LDL.LU.64 R50, [R1+0x1238] ;  /* 0x0012380001327983 */ /* 0x001f220000300a00 */
[----:B------:R-:W-:-:S09]  /*c98a0*/  PRMT R4, R54, 0x7773, RZ ;  /* 0x0000777336047816 */ /* 0x000fd200000000ff */
[----:B------:R0:W-:Y:S01]  /*c98b0*/  @P2 STG.E.U8 desc[UR24][R48.64], R4 ;  /* 0x0000000430002986 */ /* 0x0001e2000c101118 */
[----:B------:R-:W-:-:S03]  /*c98c0*/  LOP3.LUT P2, RZ, R45, 0x8, RZ, 0xc0, !PT ;  /* 0x000000082dff7812 */ /* 0x000fc6000784c0ff */
[----:B0-----:R-:W2:Y:S01]  /*c98d0*/  LDL.LU.64 R48, [R1+0x1230] ;  /* 0x0012300001307983 */ /* 0x001ea20000300a00 */
[----:B------:R-:W-:-:S03]  /*c98e0*/  PRMT R4, R60, 0x7770, RZ ;  /* 0x000077703c047816 */ /* 0x000fc600000000ff */
[----:B------:R-:W2:Y:S06]  /*c98f0*/  LDL.LU R54, [R1+0x14] ;  /* 0x0000140001367983 */ /* 0x000eac0000300800 */
[----:B------:R0:W-:Y:S04]  /*c9900*/  @P2 STG.E.U8 desc[UR24][R58.64], R4 ;  /* 0x000000043a002986 */ /* 0x0001e8000c101118 */
[----:B0-----:R-:W2:Y:S01]  /*c9910*/  LDL.LU.64 R58, [R1+0x1250] ;  /* 0x00125000013a7983 */ /* 0x001ea20000300a00 */
[----:B------:R-:W-:-:S02]  /*c9920*/  LOP3.LUT P0, RZ, R2, 0x800000, RZ, 0xc0, !PT ;  /* 0x0080000002ff7812 */ /* 0x000fc4000780c0ff */
[----:B------:R-:W-:Y:S02]  /*c9930*/  LOP3.LUT P1, RZ, R2, 0x1000000, RZ, 0xc0, !PT ;  /* 0x0100000002ff7812 */ /* 0x000fe4000782c0ff */
[----:B------:R-:W-:Y:S02]  /*c9940*/  PRMT R4, R60, 0x7771, RZ ;  /* 0x000077713c047816 */ /* 0x000fe400000000ff */
[C---:B------:R-:W-:Y:S02]  /*c9950*/  LOP3.LUT P6, RZ, R2.reuse, 0x2000000, RZ, 0xc0, !PT ;  /* 0x0200000002ff7812 */ /* 0x040fe400078cc0ff */
[----:B------:R-:W-:-:S05]  /*c9960*/  LOP3.LUT P3, RZ, R2, 0x4000000, RZ, 0xc0, !PT ;  /* 0x0400000002ff7812 */ /* 0x000fca000786c0ff */
[----:B------:R0:W-:Y:S02]  /*c9970*/  @P0 STG.E.U8 desc[UR24][R6.64], R4 ;  /* 0x0000000406000986 */ /* 0x0001e4000c101118 */
[----:B0-----:R-:W-:-:S05]  /*c9980*/  PRMT R4, R60, 0x7772, RZ ;  /* 0x000077723c047816 */ /* 0x001fca00000000ff */
[----:B------:R0:W-:Y:S04]  /*c9990*/  @P1 STG.E.U8 desc[UR24][R46.64], R4 ;  /* 0x000000042e001986 */ /* 0x0001e8000c101118 */
[----:B0-----:R-:W2:Y:S01]  /*c99a0*/  LDL.LU.64 R46, [R1+0x1248] ;  /* 0x00124800012e7983 */ /* 0x001ea20000300a00 */
[----:B------:R-:W-:-:S05]  /*c99b0*/  PRMT R4, R60, 0x7773, RZ ;  /* 0x000077733c047816 */ /* 0x000fca00000000ff */
[----:B------:R0:W-:Y:S01]  /*c99c0*/  @P6 STG.E.U8 desc[UR24][R36.64], R4 ;  /* 0x0000000424006986 */ /* 0x0001e2000c101118 */
[----:B------:R-:W-:Y:S02]  /*c99d0*/  LOP3.LUT P5, RZ, R2, 0x8000000, RZ, 0xc0, !PT ;  /* 0x0800000002ff7812 */ /* 0x000fe400078ac0ff */
[----:B0-----:R-:W-:-:S05]  /*c99e0*/  PRMT R4, R61, 0x7770, RZ ;  /* 0x000077703d047816 */ /* 0x001fca00000000ff */
[----:B------:R0:W-:Y:S01]  /*c99f0*/  @P3 STG.E.U8 desc[UR24][R52.64], R4 ;  /* 0x0000000434003986 */ /* 0x0001e2000c101118 */
[----:B------:R-:W-:-:S03]  /*c9a00*/  LOP3.LUT P4, RZ, R3, 0x1, RZ, 0xc0, !PT ;  /* 0x0000000103ff7812 */ /* 0x000fc6000788c0ff */
[----:B0-----:R-:W2:Y:S01]  /*c9a10*/  LDL.LU.64 R52, [R1+0x1260] ;  /* 0x0012600001347983 */ /* 0x001ea20000300a00 */
[----:B------:R-:W-:Y:S02]  /*c9a20*/  PRMT R4, R61, 0x7771, RZ ;  /* 0x000077713d047816 */ /* 0x000fe400000000ff */
[----:B------:R-:W-:-:S03]  /*c9a30*/  LOP3.LUT P0, RZ, R45, 0x4, RZ, 0xc0, !PT ;  /* 0x000000042dff7812 */ /* 0x000fc6000780c0ff */
[----:B---3--:R0:W-:Y:S01]  /*c9a40*/  @P5 STG.E.U8 desc[UR24][R56.64], R4 ;  /* 0x0000000438005986 */ /* 0x0081e2000c101118 */
[----:B------:R-:W-:-:S03]  /*c9a50*/  ISETP.LT.AND P5, PT, R38, UR26, !P4 ;  /* 0x0000001a26007c0c */ /* 0x000fc6000e7a1270 */
[----:B0-----:R-:W3:Y:S01]  /*c9a60*/  LDL.LU.64 R56, [R1+0x1258] ;  /* 0x0012580001387983 */ /* 0x001ee20000300a00 */
[----:B------:R-:W-:-:S03]  /*c9a70*/  PRMT R4, R61, 0x7772, RZ ;  /* 0x000077723d047816 */ /* 0x000fc600000000ff */
[----:B------:R-:W3:Y:S06]  /*c9a80*/  LDL.LU R60, [R1+0x18] ;  /* 0x00001800013c7983 */ /* 0x000eec0000300800 */
[----:B----4-:R0:W-:Y:S01]  /*c9a90*/  @P5 STG.E.U8 desc[UR24][R50.64], R4 ;  /* 0x0000000432005986 */ /* 0x0101e2000c101118 */
[----:B------:R-:W-:-:S03]  /*c9aa0*/  ISETP.LT.AND P5, PT, R39, UR22, !P4 ;  /* 0x0000001627007c0c */ /* 0x000fc6000e7a1270 */
[----:B0-----:R-:W4:Y:S01]  /*c9ab0*/  LDL.LU.64 R50, [R1+0x1270] ;  /* 0x0012700001327983 */ /* 0x001f220000300a00 */
[----:B------:R-:W-:-:S09]  /*c9ac0*/  PRMT R4, R61, 0x7773, RZ ;  /* 0x000077733d047816 */ /* 0x000fd200000000ff */
[----:B--2---:R0:W-:Y:S01]  /*c9ad0*/  @P5 STG.E.U8 desc[UR24][R48.64], R4 ;  /* 0x0000000430005986 */ /* 0x0041e2000c101118 */
[----:B------:R-:W-:-:S03]  /*c9ae0*/  ISETP.LT.AND P5, PT, R38, UR20, !P0 ;  /* 0x0000001426007c0c */ /* 0x000fc6000c7a1270 */
[----:B0-----:R-:W2:Y:S01]  /*c9af0*/  LDL.LU.64 R48, [R1+0x1268] ;  /* 0x0012680001307983 */ /* 0x001ea20000300a00 */
[----:B------:R-:W-:-:S09]  /*c9b00*/  PRMT R4, R54, 0x7770, RZ ;  /* 0x0000777036047816 */ /* 0x000fd200000000ff */
[----:B------:R0:W-:Y:S04]  /*c9b10*/  @P5 STG.E.U8 desc[UR24][R58.64], R4 ;  /* 0x000000043a005986 */ /* 0x0001e8000c101118 */
[----:B0-----:R-:W2:Y:S01]  /*c9b20*/  LDL.LU.64 R58, [R1+0x1280] ;  /* 0x00128000013a7983 */ /* 0x001ea20000300a00 */
[----:B------:R-:W-:Y:S02]  /*c9b30*/  ISETP.LT.AND P0, PT, R39, UR18, !P0 ;  /* 0x0000001227007c0c */ /* 0x000fe4000c701270 */
[----:B------:R-:W-:Y:S02]  /*c9b40*/  PRMT R4, R54, 0x7771, RZ ;  /* 0x0000777136047816 */ /* 0x000fe400000000ff */
[C---:B------:R-:W-:Y:S02]  /*c9b50*/  LOP3.LUT P2, RZ, R3.reuse, 0x10, RZ, 0xc0, !PT ;  /* 0x0000001003ff7812 */ /* 0x040fe4000784c0ff */
[----:B------:R-:W-:-:S07]  /*c9b60*/  LOP3.LUT P3, RZ, R3, 0x100, RZ, 0xc0, !PT ;  /* 0x0000010003ff7812 */ /* 0x000fce000786c0ff */
[----:B------:R0:W-:Y:S01]  /*c9b70*/  @P0 STG.E.U8 desc[UR24][R46.64], R4 ;  /* 0x000000042e000986 */ /* 0x0001e2000c101118 */
[----:B------:R-:W-:-:S03]  /*c9b80*/  ISETP.LT.AND P0, PT, R38, UR16, !P2 ;  /* 0x0000001026007c0c */ /* 0x000fc6000d701270 */
[----:B0-----:R-:W2:Y:S01]  /*c9b90*/  LDL.LU.64 R46, [R1+0x1278] ;  /* 0x00127800012e7983 */ /* 0x001ea20000300a00 */
[----:B------:R-:W-:-:S03]  /*c9ba0*/  PRMT R4, R54, 0x7772, RZ ;  /* 0x0000777236047816 */ /* 0x000fc600000000ff */
[----:B------:R-:W2:Y:S06]  /*c9bb0*/  LDL.LU R61, [R1+0x1c] ;  /* 0x00001c00013d7983 */ /* 0x000eac0000300800 */
[----:B------:R0:W-:Y:S01]  /*c9bc0*/  @P0 STG.E.U8 desc[UR24][R52.64], R4 ;  /* 0x0000000434000986 */ /* 0x0001e2000c101118 */
[----:B------:R-:W-:-:S03]  /*c9bd0*/  ISETP.LT.AND P0, PT, R39, UR14, !P2 ;  /* 0x0000000e27007c0c */ /* 0x000fc6000d701270 */
[----:B0-----:R-:W2:Y:S01]  /*c9be0*/  LDL.LU.64 R52, [R1+0x1290] ;  /* 0x0012900001347983 */ /* 0x001ea20000300a00 */
[----:B------:R-:W-:Y:S02]  /*c9bf0*/  PRMT R4, R54, 0x7773, RZ ;  /* 0x0000777336047816 */ /* 0x000fe400000000ff */
[----:B------:R-:W-:-:S07]  /*c9c00*/  LOP3.LUT P4, RZ, R3, 0x400, RZ, 0xc0, !PT ;  /* 0x0000040003ff7812 */ /* 0x000fce000788c0ff */
[----:B---3--:R0:W-:Y:S01]  /*c9c10*/  @P0 STG.E.U8 desc[UR24][R56.64], R4 ;  /* 0x0000000438000986 */ /* 0x0081e2000c101118 */
[----:B------:R-:W-:-:S03]  /*c9c20*/  ISETP.LT.AND P0, PT, R38, UR12, !P3 ;  /* 0x0000000c26007c0c */ /* 0x000fc6000df01270 */
[----:B0-----:R-:W3:Y:S01]  /*c9c30*/  LDL.LU.64 R56, [R1+0x1288] ;  /* 0x0012880001387983 */ /* 0x001ee20000300a00 */
[----:B------:R-:W-:-:S09]  /*c9c40*/  PRMT R4, R60, 0x7770, RZ ;  /* 0x000077703c047816 */ /* 0x000fd200000000ff */
[----:B----4-:R0:W-:Y:S01]  /*c9c50*/  @P0 STG.E.U8 desc[UR24][R50.64], R4 ;  /* 0x0000000432000986 */ /* 0x0101e2000c101118 */
[----:B------:R-:W-:-:S03]  /*c9c60*/  ISETP.LT.AND P0, PT, R39, UR10, !P3 ;  /* 0x0000000a27007c0c */ /* 0x000fc6000df01270 */
[----:B0-----:R-:W4:Y:S01]  /*c9c70*/  LDL.LU.64 R50, [R1+0x12a0] ;  /* 0x0012a00001327983 */ /* 0x001f220000300a00 */
[----:B------:R-:W-:-:S09]  /*c9c80*/  PRMT R4, R60, 0x7771, RZ ;  /* 0x000077713c047816 */ /* 0x000fd200000000ff */
[----:B--2---:R0:W-:Y:S01]  /*c9c90*/  @P0 STG.E.U8 desc[UR24][R48.64], R4 ;  /* 0x0000000430000986 */ /* 0x0041e2000c101118 */
[----:B------:R-:W-:Y:S02]  /*c9ca0*/  ISETP.LT.AND P0, PT, R38, UR8, !P4 ;  /* 0x0000000826007c0c */ /* 0x000fe4000e701270 */
[C---:B------:R-:W-:Y:S02]  /*c9cb0*/  LOP3.LUT P5, RZ, R3.reuse, 0x1000, RZ, 0xc0, !PT ;  /* 0x0000100003ff7812 */ /* 0x040fe400078ac0ff */
[C---:B------:R-:W-:Y:S02]  /*c9cc0*/  LOP3.LUT P2, RZ, R3.reuse, 0x4000, RZ, 0xc0, !PT ;  /* 0x0000400003ff7812 */ /* 0x040fe4000784c0ff */
[----:B------:R-:W-:Y:S02]  /*c9cd0*/  LOP3.LUT P3, RZ, R3, 0x10000, RZ, 0xc0, !PT ;  /* 0x0001000003ff7812 */ /* 0x000fe4000786c0ff */
[----:B------:R-:W-:Y:S02]  /*c9ce0*/  LOP3.LUT P6, RZ, R41, 0x2000000, RZ, 0xc0, !PT ;  /* 0x0200000029ff7812 */ /* 0x000fe400078cc0ff */
[----:B------:R-:W-:Y:S01]  /*c9cf0*/  LOP3.LUT P1, RZ, R45, 0x2, RZ, 0xc0, !PT ;  /* 0x000000022dff7812 */ /* 0x000fe2000782c0ff */
[----:B------:R-:W-:Y:S01]  /*c9d00*/  ULDC UR8, c[0x0][0x228] ;  /* 0x00008a0000087ab9 */ /* 0x000fe20000000800 */
[----:B0-----:R-:W2:Y:S01]  /*c9d10*/  LDL.LU.64 R48, [R1+0x1298] ;  /* 0x0012980001307983 */ /* 0x001ea20000300a00 */
[----:B------:R-:W-:-:S03]  /*c9d20*/  PRMT R4, R60, 0x7772, RZ ;  /* 0x000077723c047816 */ /* 0x000fc600000000ff */
[----:B------:R-:W2:Y:S04]  /*c9d30*/  LDL.LU R54, [R1] ;  /* 0x0000000001367983 */ /* 0x000ea80000300800 */
[----:B------:R0:W-:Y:S04]  /*c9d40*/  @P0 STG.E.U8 desc[UR24][R58.64], R4 ;  /* 0x000000043a000986 */ /* 0x0001e8000c101118 */
[----:B0-----:R-:W2:Y:S01]  /*c9d50*/  LDL.LU.64 R58, [R1+0x12b0] ;  /* 0x0012b000013a7983 */ /* 0x001ea20000300a00 */
[----:B------:R-:W-:Y:S02]  /*c9d60*/  ISETP.LT.AND P0, PT, R39, UR6, !P4 ;  /* 0x0000000627007c0c */ /* 0x000fe4000e701270 */
[----:B------:R-:W-:Y:S01]  /*c9d70*/  PRMT R4, R60, 0x7773, RZ ;  /* 0x000077733c047816 */ /* 0x000fe200000000ff */
[----:B------:R-:W-:-:S10]  /*c9d80*/  ULDC UR6, c[0x0][0x228] ;  /* 0x00008a0000067ab9 */ /* 0x000fd40000000800 */
[----:B------:R0:W-:Y:S01]  /*c9d90*/  @P0 STG.E.U8 desc[UR24][R46.64], R4 ;  /* 0x000000042e000986 */ /* 0x0001e2000c101118 */
[----:B------:R-:W-:Y:S01]  /*c9da0*/  ISETP.LT.AND P0, PT, R38, UR4, !P5 ;  /* 0x0000000426007c0c */ /* 0x000fe2000ef01270 */
[----:B------:R-:W-:Y:S02]  /*c9db0*/  ULDC UR4, c[0x0][0x228] ;  /* 0x00008a0000047ab9 */ /* 0x000fe40000000800 */
[----:B0-----:R-:W2:Y:S01]  /*c9dc0*/  LDL.LU.64 R46, [R1+0x12a8] ;  /* 0x0012a800012e7983 */ /* 0x001ea20000300a00 */
[----:B------:R-:W-:-:S09]  /*c9dd0*/  PRMT R4, R61, 0x7770, RZ ;  /* 0x000077703d047816 */ /* 0x000fd200000000ff */
[----:B------:R0:W-:Y:S01]  /*c9de0*/  @P0 STG.E.U8 desc[UR24][R52.64], R4 ;  /* 0x0000000434000986 */ /* 0x0001e2000c101118 */
[----:B------:R-:W-:-:S03]  /*c9df0*/  ISETP.LT.AND P0, PT, R39, UR28, !P5 ;  /* 0x0000001c27007c0c */ /* 0x000fc6000ef01270 */
[----:B0-----:R-:W2:Y:S01]  /*c9e00*/  LDL.LU.64 R52, [R1+0x12c0] ;  /* 0x0012c00001347983 */ /* 0x001ea20000300a00 */
[----:B------:R-:W-:-:S09]  /*c9e10*/  PRMT R4, R61, 0x7771, RZ ;  /* 0x000077713d047816 */ /* 0x000fd200000000ff */
[----:B---3--:R0:W-:Y:S01]  /*c9e20*/  @P0 STG.E.U8 desc[UR24][R56.64], R4 ;  /* 0x0000000438000986 */ /* 0x0081e2000c101118 */
[----:B------:R-:W-:Y:S01]  /*c9e30*/  ISETP.LT.AND P0, PT, R38, UR4, !P2 ;  /* 0x0000000426007c0c */ /* 0x000fe2000d701270 */
[----:B------:R-:W-:Y:S02]  /*c9e40*/  ULDC UR4, c[0x0][0x228] ;  /* 0x00008a0000047ab9 */ /* 0x000fe40000000800 */
[----:B0-----:R-:W3:Y:S01]  /*c9e50*/  LDL.LU.64 R56, [R1+0x12b8] ;  /* 0x0012b80001387983 */ /* 0x001ee20000300a00 */
[----:B------:R-:W-:-:S03]  /*c9e60*/  PRMT R4, R61, 0x7772, RZ ;  /* 0x000077723d047816 */ /* 0x000fc600000000ff */
[----:B------:R-:W3:Y:S06]  /*c9e70*/  LDL.LU R60, [R1+0x4] ;  /* 0x00000400013c7983 */ /* 0x000eec0000300800 */
[----:B----4-:R0:W-:Y:S01]  /*c9e80*/  @P0 STG.E.U8 desc[UR24][R50.64], R4 ;  /* 0x0000000432000986 */ /* 0x0101e2000c101118 */
[----:B------:R-:W-:Y:S01]  /*c9e90*/  ISETP.LT.AND P0, PT, R39, UR4, !P2 ;  /* 0x0000000427007c0c */ /* 0x000fe2000d701270 */
[----:B------:R-:W-:Y:S02]  /*c9ea0*/  ULDC UR4, c[0x0][0x228] ;  /* 0x00008a0000047ab9 */ /* 0x000fe40000000800 */
[----:B0-----:R-:W4:Y:S01]  /*c9eb0*/  LDL.LU.64 R50, [R1+0x12d0] ;  /* 0x0012d00001327983 */ /* 0x001f220000300a00 */
[----:B------:R-:W-:-:S09]  /*c9ec0*/  PRMT R4, R61, 0x7773, RZ ;  /* 0x000077733d047816 */ /* 0x000fd200000000ff */
[----:B--2---:R0:W-:Y:S01]  /*c9ed0*/  @P0 STG.E.U8 desc[UR24][R48.64], R4 ;  /* 0x0000000430000986 */ /* 0x0041e2000c101118 */
[----:B------:R-:W-:Y:S01]  /*c9ee0*/  ISETP.LT.AND P0, PT, R38, UR4, !P3 ;  /* 0x0000000426007c0c */ /* 0x000fe2000df01270 */
[----:B------:R-:W-:Y:S02]  /*c9ef0*/  ULDC UR4, c[0x0][0x228] ;  /* 0x00008a0000047ab9 */ /* 0x000fe40000000800 */
[----:B0-----:R-:W2:Y:S01]  /*c9f00*/  LDL.LU.64 R48, [R1+0x12c8] ;  /* 0x0012c80001307983 */ /* 0x001ea20000300a00 */
[----:B------:R-:W-:-:S09]  /*c9f10*/  PRMT R4, R54, 0x7770, RZ ;  /* 0x0000777036047816 */ /* 0x000fd200000000ff */
[----:B------:R0:W-:Y:S04]  /*c9f20*/  @P0 STG.E.U8 desc[UR24][R58.64], R4 ;  /* 0x000000043a000986 */ /* 0x0001e8000c101118 */
[----:B0-----:R-:W2:Y:S01]  /*c9f30*/  LDL.LU.64 R58, [R1+0x12e0] ;  /* 0x0012e000013a7983 */ /* 0x001ea20000300a00 */
[----:B------:R-:W-:Y:S02]  /*c9f40*/  ISETP.LT.AND P0, PT, R39, UR4, !P3 ;  /* 0x0000000427007c0c */ /* 0x000fe4000df01270 */
[----:B------:R-:W-:Y:S02]  /*c9f50*/  PRMT R4, R54, 0x7771, RZ ;  /* 0x0000777136047816 */ /* 0x000fe400000000ff */
[C---:B------:R-:W-:Y:S01]  /*c9f60*/  LOP3.LUT P4, RZ, R3.reuse, 0x40000, RZ, 0xc0, !PT ;  /* 0x0004000003ff7812 */ /* 0x040fe2000788c0ff */
[----:B------:R-:W-:Y:S01]  /*c9f70*/  ULDC UR4, c[0x0][0x228] ;  /* 0x00008a0000047ab9 */ /* 0x000fe20000000800 */
[----:B------:R-:W-:-:S07]  /*c9f80*/  LOP3.LUT P5, RZ, R3, 0x200000, RZ, 0xc0, !PT ;  /* 0x0020000003ff7812 */ /* 0x000fce00078ac0ff */
[----:B------:R0:W-:Y:S01]  /*c9f90*/  @P0 STG.E.U8 desc[UR24][R46.64], R4 ;  /* 0x000000042e000986 */ /* 0x0001e2000c101118 */
[----:B------:R-:W-:Y:S01]  /*c9fa0*/  ISETP.LT.AND P0, PT, R38, UR4, !P4 ;  /* 0x0000000426007c0c */ /* 0x000fe2000e701270 */
[----:B------:R-:W-:Y:S02]  /*c9fb0*/  ULDC UR4, c[0x0][0x228] ;  /* 0x00008a0000047ab9 */ /* 0x000fe40000000800 */
[----:B0-----:R-:W2:Y:S01]  /*c9fc0*/  LDL.LU.64 R46, [R1+0x12d8] ;  /* 0x0012d800012e7983 */ /* 0x001ea20000300a00 */
[----:B------:R-:W-:-:S03]  /*c9fd0*/  PRMT R4, R54, 0x7772, RZ ;  /* 0x0000777236047816 */ /* 0x000fc600000000ff */
[----:B------:R-:W2:Y:S06]  /*c9fe0*/  LDL.LU R61, [R1+0x8] ;  /* 0x00000800013d7983 */ /* 0x000eac0000300800 */
[----:B------:R0:W-:Y:S01]  /*c9ff0*/  @P0 STG.E.U8 desc[UR24][R52.64], R4 ;  /* 0x0000000434000986 */ /* 0x0001e2000c101118 */
[----:B------:R-:W-:Y:S01]  /*ca000*/  ISETP.LT.AND P0, PT, R39, UR4, !P4 ;  /* 0x0000000427007c0c */ /* 0x000fe2000e701270 */
[----:B------:R-:W-:Y:S02]  /*ca010*/  ULDC UR4, c[0x0][0x228] ;  /* 0x00008a0000047ab9 */ /* 0x000fe40000000800 */
[----:B0-----:R-:W2:Y:S01]  /*ca020*/  LDL.LU.64 R52, [R1+0x1330] ;  /* 0x0013300001347983 */ /* 0x001ea20000300a00 */
[----:B------:R-:W-:-:S02]  /*ca030*/  PRMT R4, R54, 0x7773, RZ ;  /* 0x0000777336047816 */ /* 0x000fc400000000ff */
[C---:B------:R-:W-:Y:S02]  /*ca040*/  LOP3.LUT P2, RZ, R3.reuse, 0x1000000, RZ, 0xc0, !PT ;  /* 0x0100000003ff7812 */ /* 0x040fe4000784c0ff */
[C---:B------:R-:W-:Y:S02]  /*ca050*/  LOP3.LUT P3, RZ, R3.reuse, 0x2000000, RZ, 0xc0, !PT ;  /* 0x0200000003ff7812 */ /* 0x040fe4000786c0ff */
[----:B------:R-:W-:-:S03]  /*ca060*/  LOP3.LUT P4, RZ, R3, 0x10000000, RZ, 0xc0, !PT ;  /* 0x1000000003ff7812 */ /* 0x000fc6000788c0ff */
[----:B---3--:R0:W-:Y:S01]  /*ca070*/  @P0 STG.E.U8 desc[UR24][R56.64], R4 ;  /* 0x0000000438000986 */ /* 0x0081e2000c101118 */
[----:B------:R-:W-:Y:S01]  /*ca080*/  ISETP.LT.AND P0, PT, R38, UR4, !P5 ;  /* 0x0000000426007c0c */ /* 0x000fe2000ef01270 */
[----:B------:R-:W-:Y:S02]  /*ca090*/  ULDC UR4, c[0x0][0x228] ;  /* 0x00008a0000047ab9 */ /* 0x000fe40000000800 */
[----:B0-----:R-:W3:Y:S01]  /*ca0a0*/  LDL.LU.64 R56, [R1+0x12e8] ;  /* 0x0012e80001387983 */ /* 0x001ee20000300a00 */
[----:B------:R-:W-:-:S09]  /*ca0b0*/  PRMT R4, R60, 0x7770, RZ ;  /* 0x000077703c047816 */ /* 0x000fd200000000ff */
[----:B----4-:R0:W-:Y:S01]  /*ca0c0*/  @P0 STG.E.U8 desc[UR24][R50.64], R4 ;  /* 0x0000000432000986 */ /* 0x0101e2000c101118 */
[----:B------:R-:W-:Y:S02]  /*ca0d0*/  ISETP.LT.AND P0, PT, R39, UR4, !P5 ;  /* 0x0000000427007c0c */ /* 0x000fe4000ef01270 */
[----:B------:R-:W-:Y:S02]  /*ca0e0*/  LOP3.LUT P5, RZ, R3, 0x40000000, RZ, 0xc0, !PT ;  /* 0x4000000003ff7812 */ /* 0x000fe400078ac0ff */
[----:B------:R-:W-:Y:S01]  /*ca0f0*/  PRMT R3, R60, 0x7771, RZ ;  /* 0x000077713c037816 */ /* 0x000fe200000000ff */
[----:B------:R-:W-:Y:S01]  /*ca100*/  ULDC UR4, c[0x0][0x228] ;  /* 0x00008a0000047ab9 */ /* 0x000fe20000000800 */
[----:B0-----:R-:W4:Y:S07]  /*ca110*/  LDL.LU.64 R50, [R1+0x1340] ;  /* 0x0013400001327983 */ /* 0x001f2e0000300a00 */
[----:B--2---:R0:W-:Y:S01]  /*ca120*/  @P0 STG.E.U8 desc[UR24][R48.64], R3 ;  /* 0x0000000330000986 */ /* 0x0041e2000c101118 */
[----:B------:R-:W-:Y:S01]  /*ca130*/  ISETP.LT.AND P0, PT, R38, UR4, !P2 ;  /* 0x0000000426007c0c */ /* 0x000fe2000d701270 */
[----:B------:R-:W-:-:S02]  /*ca140*/  ULDC UR4, c[0x0][0x228] ;  /* 0x00008a0000047ab9 */ /* 0x000fc40000000800 */
[----:B0-----:R-:W2:Y:S01]  /*ca150*/  LDL.LU.64 R48, [R1+0x1338] ;  /* 0x0013380001307983 */ /* 0x001ea20000300a00 */
[----:B------:R-:W-:-:S03]  /*ca160*/  PRMT R3, R60, 0x7772, RZ ;  /* 0x000077723c037816 */ /* 0x000fc600000000ff */
[----:B------:R-:W2:Y:S06]  /*ca170*/  LDL.LU R54, [R1+0xc] ;  /* 0x00000c0001367983 */ /* 0x000eac0000300800 */
[----:B------:R0:W-:Y:S04]  /*ca180*/  @P0 STG.E.U8 desc[UR24][R58.64], R3 ;  /* 0x000000033a000986 */ /* 0x0001e8000c101118 */
[----:B0-----:R-:W2:Y:S01]  /*ca190*/  LDL.LU.64 R58, [R1+0x1358] ;  /* 0x00135800013a7983 */ /* 0x001ea20000300a00 */
[----:B------:R-:W-:-:S02]  /*ca1a0*/  ISETP.LT.AND P0, PT, R39, UR4, !P2 ;  /* 0x0000000427007c0c */ /* 0x000fc4000d701270 */
        /* <DEDUP_REMOVED lines=8> */
[----:B------:R-:W-:Y:S01]  /*ca230*/  ISETP.LT.AND P0, PT, R39, UR4, !P3 ;  /* 0x0000000427007c0c */ /* 0x000fe2000df01270 */
[----:B------:R-:W-:Y:S02]  /*ca240*/  ULDC UR4, c[0x0][0x228] ;  /* 0x00008a0000047ab9 */ /* 0x000fe40000000800 */
[----:B0-----:R-:W2:Y:S01]  /*ca250*/  LDL.LU.64 R52, [R1+0x1368] ;  /* 0x0013680001347983 */ /* 0x001ea20000300a00 */
[----:B------:R-:W-:-:S09]  /*ca260*/  PRMT R3, R61, 0x7771, RZ ;  /* 0x000077713d037816 */ /* 0x000fd200000000ff */
[----:B---3--:R0:W-:Y:S01]  /*ca270*/  @P0 STG.E.U8 desc[UR24][R56.64], R3 ;  /* 0x0000000338000986 */ /* 0x0081e2000c101118 */
[----:B------:R-:W-:Y:S01]  /*ca280*/  ISETP.LT.AND P0, PT, R38, UR4, !P4 ;  /* 0x0000000426007c0c */ /* 0x000fe2000e701270 */
[----:B------:R-:W-:Y:S02]  /*ca290*/  ULDC UR4, c[0x0][0x228] ;  /* 0x00008a0000047ab9 */ /* 0x000fe40000000800 */
[----:B0-----:R-:W3:Y:S01]  /*ca2a0*/  LDL.LU.64 R56, [R1+0x1360] ;  /* 0x0013600001387983 */ /* 0x001ee20000300a00 */
[----:B------:R-:W-:-:S09]  /*ca2b0*/  PRMT R3, R61, 0x7772, RZ ;  /* 0x000077723d037816 */ /* 0x000fd200000000ff */
        /* <DEDUP_REMOVED lines=26> */
[----:B------:R-:W-:Y:S02]  /*ca460*/  PRMT R3, R54, 0x7773, RZ ;  /* 0x0000777336037816 */ /* 0x000fe400000000ff */
[----:B------:R-:W-:-:S07]  /*ca470*/  LOP3.LUT P4, RZ, R44, 0x10, RZ, 0xc0, !PT ;  /* 0x000000102cff7812 */ /* 0x000fce000788c0ff */
        /* <DEDUP_REMOVED lines=19> */
[----:B------:R-:W-:Y:S01]  /*ca5b0*/  LOP3.LUT P5, RZ, R44, 0x40, RZ, 0xc0, !PT ;  /* 0x000000402cff7812 */ /* 0x000fe200078ac0ff */
[----:B------:R-:W-:Y:S01]  /*ca5c0*/  ULDC UR4, c[0x0][0x228] ;  /* 0x00008a0000047ab9 */ /* 0x000fe20000000800 */
[----:B------:R-:W-:-:S02]  /*ca5d0*/  PRMT R3, R9, 0x7770, RZ ;  /* 0x0000777009037816 */ /* 0x000fc400000000ff */
[----:B------:R-:W-:-:S05]  /*ca5e0*/  LOP3.LUT P2, RZ, R44, 0x100, RZ, 0xc0, !PT ;  /* 0x000001002cff7812 */ /* 0x000fca000784c0ff */
[----:B------:R0:W-:Y:S01]  /*ca5f0*/  @P0 STG.E.U8 desc[UR24][R46.64], R8 ;  /* 0x000000082e000986 */ /* 0x0001e2000c101118 */
[----:B------:R-:W-:Y:S01]  /*ca600*/  ISETP.LT.AND P0, PT, R38, UR4, !P5 ;  /* 0x0000000426007c0c */ /* 0x000fe2000ef01270 */
[----:B------:R-:W-:Y:S02]  /*ca610*/  ULDC UR4, c[0x0][0x228] ;  /* 0x00008a0000047ab9 */ /* 0x000fe40000000800 */
[----:B0-----:R-:W2:Y:S10]  /*ca620*/  LDL.LU.64 R46, [R1+0x13b0] ;  /* 0x0013b000012e7983 */ /* 0x001eb40000300a00 */
[----:B------:R0:W-:Y:S01]  /*ca630*/  @P0 STG.E.U8 desc[UR24][R52.64], R3 ;  /* 0x0000000334000986 */ /* 0x0001e2000c101118 */
[----:B------:R-:W-:Y:S01]  /*ca640*/  ISETP.LT.AND P0, PT, R39, UR4, !P5 ;  /* 0x0000000427007c0c */ /* 0x000fe2000ef01270 */
[----:B------:R-:W-:-:S02]  /*ca650*/  ULDC UR4, c[0x0][0x228] ;  /* 0x00008a0000047ab9 */ /* 0x000fc40000000800 */
[----:B0-----:R-:W2:Y:S01]  /*ca660*/  LDL.LU.64 R52, [R1+0x13c8] ;  /* 0x0013c80001347983 */ /* 0x001ea20000300a00 */
[----:B------:R-:W-:Y:S02]  /*ca670*/  PRMT R3, R9, 0x7771, RZ ;  /* 0x0000777109037816 */ /* 0x000fe400000000ff */
[----:B------:R-:W-:-:S07]  /*ca680*/  LOP3.LUT P3, RZ, R44, 0x800, RZ, 0xc0, !PT ;  /* 0x000008002cff7812 */ /* 0x000fce000786c0ff */
[----:B---3--:R0:W-:Y:S01]  /*ca690*/  @P0 STG.E.U8 desc[UR24][R56.64], R3 ;  /* 0x0000000338000986 */ /* 0x0081e2000c101118 */
[----:B------:R-:W-:Y:S01]  /*ca6a0*/  ISETP.LT.AND P0, PT, R38, UR4, !P2 ;  /* 0x0000000426007c0c */ /* 0x000fe2000d701270 */
[----:B------:R-:W-:Y:S02]  /*ca6b0*/  ULDC UR4, c[0x0][0x228] ;  /* 0x00008a0000047ab9 */ /* 0x000fe40000000800 */
[----:B0-----:R-:W3:Y:S01]  /*ca6c0*/  LDL.LU.64 R56, [R1+0x13c0] ;  /* 0x0013c00001387983 */ /* 0x001ee20000300a00 */
[C---:B------:R-:W-:Y:S02]  /*ca6d0*/  PRMT R3, R9.reuse, 0x7772, RZ ;  /* 0x0000777209037816 */ /* 0x040fe400000000ff */
[----:B------:R-:W-:-:S07]  /*ca6e0*/  PRMT R9, R9, 0x7773, RZ ;  /* 0x0000777309097816 */ /* 0x000fce00000000ff */
[----:B----4-:R0:W-:Y:S01]  /*ca6f0*/  @P0 STG.E.U8 desc[UR24][R50.64], R3 ;  /* 0x0000000332000986 */ /* 0x0101e2000c101118 */
[----:B------:R-:W-:Y:S01]  /*ca700*/  ISETP.LT.AND P0, PT, R39, UR4, !P2 ;  /* 0x0000000427007c0c */ /* 0x000fe2000d701270 */
[----:B------:R-:W-:Y:S02]  /*ca710*/  ULDC UR4, c[0x0][0x228] ;  /* 0x00008a0000047ab9 */ /* 0x000fe40000000800 */
[----:B0-----:R-:W4:Y:S10]  /*ca720*/  LDL.LU.64 R50, [R1+0x13d8] ;  /* 0x0013d80001327983 */ /* 0x001f340000300a00 */
[----:B--2---:R0:W-:Y:S01]  /*ca730*/  @P0 STG.E.U8 desc[UR24][R48.64], R9 ;  /* 0x0000000930000986 */ /* 0x0041e2000c101118 */
[----:B------:R-:W-:-:S02]  /*ca740*/  ISETP.LT.AND P0, PT, R38, UR4, !P3 ;  /* 0x0000000426007c0c */ /* 0x000fc4000df01270 */
[----:B------:R-:W-:Y:S01]  /*ca750*/  PRMT R3, R10, 0x7770, RZ ;  /* 0x000077700a037816 */ /* 0x000fe200000000ff */
[----:B------:R-:W-:Y:S01]  /*ca760*/  ULDC UR4, c[0x0][0x228] ;  /* 0x00008a0000047ab9 */ /* 0x000fe20000000800 */
[----:B0-----:R-:W2:Y:S09]  /*ca770*/  LDL.LU.64 R48, [R1+0x13d0] ;  /* 0x0013d00001307983 */ /* 0x001eb20000300a00 */
[----:B------:R0:W-:Y:S04]  /*ca780*/  @P0 STG.E.U8 desc[UR24][R58.64], R3 ;  /* 0x000000033a000986 */ /* 0x0001e8000c101118 */
[----:B0-----:R-:W2:Y:S01]  /*ca790*/  LDL.LU.64 R58, [R1+0x13e8] ;  /* 0x0013e800013a7983 */ /* 0x001ea20000300a00 */
[----:B------:R-:W-:-:S02]  /*ca7a0*/  ISETP.LT.AND P0, PT, R39, UR4, !P3 ;  /* 0x0000000427007c0c */ /* 0x000fc4000df01270 */
        /* <DEDUP_REMOVED lines=8> */
[C---:B------:R-:W-:Y:S02]  /*ca830*/  PRMT R3, R10.reuse, 0x7772, RZ ;  /* 0x000077720a037816 */ /* 0x040fe400000000ff */
[----:B------:R-:W-:-:S07]  /*ca840*/  PRMT R10, R10, 0x7773, RZ ;  /* 0x000077730a0a7816 */ /* 0x000fce00000000ff */
        /* <DEDUP_REMOVED lines=9> */
[----:B0-----:R-:W3:Y:S10]  /*ca8e0*/  LDL.LU.64 R56, [R1+0x13f0] ;  /* 0x0013f00001387983 */ /* 0x001ef40000300a00 */
[----:B----4-:R0:W-:Y:S01]  /*ca8f0*/  @P0 STG.E.U8 desc[UR24][R50.64], R3 ;  /* 0x0000000332000986 */ /* 0x0101e2000c101118 */
[----:B------:R-:W-:Y:S01]  /*ca900*/  ISETP.LT.AND P0, PT, R39, UR4, !P5 ;  /* 0x0000000427007c0c */ /* 0x000fe2000ef01270 */
[----:B------:R-:W-:-:S02]  /*ca910*/  ULDC UR4, c[0x0][0x228] ;  /* 0x00008a0000047ab9 */ /* 0x000fc40000000800 */
        /* <DEDUP_REMOVED lines=506> */
[----:B------:R-:W-:Y:S01]  /*cc8c0*/  LOP3.LUT P4, RZ, R41, 0x400000, RZ, 0xc0, !PT ;  /* 0x0040000029ff7812 */ /* 0x000fe2000788c0ff */
[----:B------:R-:W-:-:S08]  /*cc8d0*/  ULDC UR4, c[0x0][0x228] ;  /* 0x00008a0000047ab9 */ /* 0x000fd00000000800 */
[----:B------:R0:W-:Y:S01]  /*cc8e0*/  @P0 STG.E.U8 desc[UR24][R46.64], R3 ;  /* 0x000000032e000986 */ /* 0x0001e2000c101118 */
[----:B------:R-:W-:Y:S01]  /*cc8f0*/  ISETP.LT.AND P0, PT, R38, UR4, !P4 ;  /* 0x0000000426007c0c */ /* 0x000fe2000e701270 */
[----:B------:R-:W-:Y:S02]  /*cc900*/  ULDC UR4, c[0x0][0x228] ;  /* 0x00008a0000047ab9 */ /* 0x000fe40000000800 */
[----:B0-----:R-:W2:Y:S01]  /*cc910*/  LDL.LU.64 R46, [R1+0x1708] ;  /* 0x00170800012e7983 */ /* 0x001ea20000300a00 */
[----:B------:R-:W-:-:S03]  /*cc920*/  PRMT R3, R34, 0x7772, RZ ;  /* 0x0000777222037816 */ /* 0x000fc600000000ff */
[----:B------:R-:W2:Y:S01]  /*cc930*/  LDL.LU R54, [R1+0x2e0] ;  /* 0x0002e00001367983 */ /* 0x000ea20000300800 */
[----:B------:R-:W-:-:S05]  /*cc940*/  PRMT R34, R34, 0x7773, RZ ;  /* 0x0000777322227816 */ /* 0x000fca00000000ff */
        /* <DEDUP_REMOVED lines=26> */
[----:B------:R-:W-:-:S07]  /*ccaf0*/  LOP3.LUT P4, RZ, R40, 0x1, RZ, 0xc0, !PT ;  /* 0x0000000128ff7812 */ /* 0x000fce000788c0ff */
[----:B------:R0:W-:Y:S01]  /*ccb00*/  @P0 STG.E.U8 desc[UR24][R46.64], R35 ;  /* 0x000000232e000986 */ /* 0x0001e2000c101118 */
[----:B------:R-:W-:Y:S02]  /*ccb10*/  ISETP.LT.AND P0, PT, R38, UR4, !P3 ;  /* 0x0000000426007c0c */ /* 0x000fe4000df01270 */
[C---:B------:R-:W-:Y:S01]  /*ccb20*/  PRMT R3, R54.reuse, 0x7770, RZ ;  /* 0x0000777036037816 */ /* 0x040fe200000000ff */
[----:B------:R-:W-:Y:S01]  /*ccb30*/  ULDC UR4, c[0x0][0x228] ;  /* 0x00008a0000047ab9 */ /* 0x000fe20000000800 */
[----:B0-----:R-:W2:Y:S09]  /*ccb40*/  LDL.LU.64 R46, [R1+0x1738] ;  /* 0x00173800012e7983 */ /* 0x001eb20000300a00 */
[----:B------:R0:W-:Y:S01]  /*ccb50*/  @P0 STG.E.U8 desc[UR24][R52.64], R3 ;  /* 0x0000000334000986 */ /* 0x0001e2000c101118 */
[----:B------:R-:W-:Y:S01]  /*ccb60*/  ISETP.LT.AND P0, PT, R39, UR4, !P3 ;  /* 0x0000000427007c0c */ /* 0x000fe2000df01270 */
[----:B------:R-:W-:Y:S01]  /*ccb70*/  ULDC UR4, c[0x0][0x228] ;  /* 0x00008a0000047ab9 */ /* 0x000fe20000000800 */
[----:B0-----:R-:W-:Y:S01]  /*ccb80*/  PRMT R3, R54, 0x7771, RZ ;  /* 0x0000777136037816 */ /* 0x001fe200000000ff */
[----:B------:R-:W2:Y:S01]  /*ccb90*/  LDL.LU.64 R52, [R1+0x1750] ;  /* 0x0017500001347983 */ /* 0x000ea20000300a00 */
[----:B------:R-:W-:-:S09]  /*ccba0*/  LOP3.LUT P5, RZ, R40, 0x4, RZ, 0xc0, !PT ;  /* 0x0000000428ff7812 */ /* 0x000fd200078ac0ff */
[----:B---3--:R0:W-:Y:S01]  /*ccbb0*/  @P0 STG.E.U8 desc[UR24][R56.64], R3 ;  /* 0x0000000338000986 */ /* 0x0081e2000c101118 */
[----:B------:R-:W-:Y:S01]  /*ccbc0*/  ISETP.LT.AND P0, PT, R38, UR4, !P4 ;  /* 0x0000000426007c0c */ /* 0x000fe2000e701270 */
[----:B------:R-:W-:Y:S01]  /*ccbd0*/  ULDC UR4, c[0x0][0x228] ;  /* 0x00008a0000047ab9 */ /* 0x000fe20000000800 */
[C---:B0-----:R-:W-:Y:S01]  /*ccbe0*/  PRMT R3, R54.reuse, 0x7772, RZ ;  /* 0x0000777236037816 */ /* 0x041fe200000000ff */
[----:B------:R-:W3:Y:S10]  /*ccbf0*/  LDL.LU.64 R56, [R1+0x1748] ;  /* 0x0017480001387983 */ /* 0x000ef40000300a00 */
[----:B----4-:R0:W-:Y:S01]  /*ccc00*/  @P0 STG.E.U8 desc[UR24][R50.64], R3 ;  /* 0x0000000332000986 */ /* 0x0101e2000c101118 */
[----:B------:R-:W-:Y:S01]  /*ccc10*/  ISETP.LT.AND P0, PT, R39, UR4, !P4 ;  /* 0x0000000427007c0c */ /* 0x000fe2000e701270 */
[----:B------:R-:W-:Y:S01]  /*ccc20*/  ULDC UR4, c[0x0][0x228] ;  /* 0x00008a0000047ab9 */ /* 0x000fe20000000800 */
[----:B0-----:R-:W-:Y:S01]  /*ccc30*/  PRMT R3, R54, 0x7773, RZ ;  /* 0x0000777336037816 */ /* 0x001fe200000000ff */
[----:B------:R-:W4:Y:S10]  /*ccc40*/  LDL.LU R50, [R1+0x2e8] ;  /* 0x0002e80001327983 */ /* 0x000f340000300800 */
[----:B--2---:R0:W-:Y:S01]  /*ccc50*/  @P0 STG.E.U8 desc[UR24][R48.64], R3 ;  /* 0x0000000330000986 */ /* 0x0041e2000c101118 */
[----:B------:R-:W-:Y:S01]  /*ccc60*/  ISETP.LT.AND P0, PT, R38, UR4, !P5 ;  /* 0x0000000426007c0c */ /* 0x000fe2000ef01270 */
[----:B------:R-:W-:-:S02]  /*ccc70*/  ULDC UR4, c[0x0][0x228] ;  /* 0x00008a0000047ab9 */ /* 0x000fc40000000800 */
        /* <DEDUP_REMOVED lines=8> */
[----:B------:R-:W-:-:S02]  /*ccd00*/  LOP3.LUT P3, RZ, R2, 0x80000000, RZ, 0xc0, !PT ;  /* 0x8000000002ff7812 */ /* 0x000fc4000786c0ff */
[C---:B------:R-:W-:Y:S02]  /*ccd10*/  LOP3.LUT P4, RZ, R2.reuse, 0x40000000, RZ, 0xc0, !PT ;  /* 0x4000000002ff7812 */ /* 0x040fe4000788c0ff */
[----:B------:R-:W-:-:S03]  /*ccd20*/  LOP3.LUT P5, RZ, R2, 0x20000000, RZ, 0xc0, !PT ;  /* 0x2000000002ff7812 */ /* 0x000fc600078ac0ff */
[----:B------:R0:W-:Y:S01]  /*ccd30*/  @P0 STG.E.U8 desc[UR24][R46.64], R3 ;  /* 0x000000032e000986 */ /* 0x0001e2000c101118 */
[----:B------:R-:W-:Y:S01]  /*ccd40*/  ISETP.LT.AND P0, PT, R38, UR4, !P6 ;  /* 0x0000000426007c0c */ /* 0x000fe2000f701270 */
[----:B------:R-:W-:Y:S01]  /*ccd50*/  ULDC UR4, c[0x0][0x228] ;  /* 0x00008a0000047ab9 */ /* 0x000fe20000000800 */
[----:B0-----:R-:W-:Y:S01]  /*ccd60*/  PRMT R3, R0, 0x7772, RZ ;  /* 0x0000777200037816 */ /* 0x001fe200000000ff */
[----:B------:R-:W2:Y:S04]  /*ccd70*/  LDL.LU.64 R46, [R1+0x1778] ;  /* 0x00177800012e7983 */ /* 0x000ea80000300a00 */
[----:B------:R-:W2:Y:S04]  /*ccd80*/  LDL.LU.64 R60, [R1+0x1768] ;  /* 0x00176800013c7983 */ /* 0x000ea80000300a00 */
[----:B------:R-:W2:Y:S04]  /*ccd90*/  LDL.LU R54, [R1+0x2ec] ;  /* 0x0002ec0001367983 */ /* 0x000ea80000300800 */
[----:B------:R0:W-:Y:S01]  /*ccda0*/  @P0 STG.E.U8 desc[UR24][R52.64], R3 ;  /* 0x0000000334000986 */ /* 0x0001e2000c101118 */
[----:B------:R-:W-:-:S02]  /*ccdb0*/  ISETP.LT.AND P0, PT, R39, UR4, !P6 ;  /* 0x0000000427007c0c */ /* 0x000fc4000f701270 */
[----:B------:R-:W-:Y:S02]  /*ccdc0*/  LOP3.LUT P6, RZ, R2, 0x10000000, RZ, 0xc0, !PT ;  /* 0x1000000002ff7812 */ /* 0x000fe400078cc0ff */
[----:B------:R-:W-:Y:S01]  /*ccdd0*/  PRMT R2, R0, 0x7773, RZ ;  /* 0x0000777300027816 */ /* 0x000fe200000000ff */
[----:B------:R-:W-:Y:S01]  /*ccde0*/  ULDC UR4, c[0x0][0x228] ;  /* 0x00008a0000047ab9 */ /* 0x000fe20000000800 */
[----:B------:R-:W2:Y:S04]  /*ccdf0*/  LDL.LU R0, [R1+0x3010] ;  /* 0x0030100001007983 */ /* 0x000ea80000300800 */
[----:B0-----:R-:W2:Y:S04]  /*cce00*/  LDL.LU.64 R52, [R1+0x1780] ;  /* 0x0017800001347983 */ /* 0x001ea80000300a00 */
[----:B---3--:R0:W-:Y:S01]  /*cce10*/  @P0 STG.E.U8 desc[UR24][R56.64], R2 ;  /* 0x0000000238000986 */ /* 0x0081e2000c101118 */
[----:B------:R-:W-:Y:S01]  /*cce20*/  ISETP.LT.AND P0, PT, R38, UR4, !P1 ;  /* 0x0000000426007c0c */ /* 0x000fe2000cf01270 */
[----:B------:R-:W-:-:S02]  /*cce30*/  ULDC UR4, c[0x0][0x228] ;  /* 0x00008a0000047ab9 */ /* 0x000fc40000000800 */
[----:B0-----:R-:W3:Y:S01]  /*cce40*/  LDL.LU.64 R56, [R1+0x1770] ;  /* 0x0017700001387983 */ /* 0x001ee20000300a00 */
[----:B------:R-:W-:Y:S02]  /*cce50*/  ISETP.LT.AND P1, PT, R39, UR4, !P1 ;  /* 0x0000000427007c0c */ /* 0x000fe4000cf21270 */
[----:B------:R-:W-:Y:S01]  /*cce60*/  LOP3.LUT P2, RZ, R45, 0x1, RZ, 0xc0, !PT ;  /* 0x000000012dff7812 */ /* 0x000fe2000784c0ff */
[----:B------:R-:W-:Y:S01]  /*cce70*/  ULDC UR4, c[0x0][0x228] ;  /* 0x00008a0000047ab9 */ /* 0x000fe20000000800 */
[----:B----4-:R-:W-:-:S05]  /*cce80*/  PRMT R2, R50, 0x7770, RZ ;  /* 0x0000777032027816 */ /* 0x010fca00000000ff */
[----:B--2---:R0:W-:Y:S02]  /*cce90*/  @P0 STG.E.U8 desc[UR24][R48.64], R2 ;  /* 0x0000000230000986 */ /* 0x0041e4000c101118 */
[----:B0-----:R-:W-:Y:S02]  /*ccea0*/  PRMT R2, R50, 0x7771, RZ ;  /* 0x0000777132027816 */ /* 0x001fe400000000ff */
[----:B------:R-:W2:Y:S04]  /*cceb0*/  LDL.LU.64 R48, [R1+0x1790] ;  /* 0x0017900001307983 */ /* 0x000ea80000300a00 */
[----:B------:R0:W-:Y:S04]  /*ccec0*/  @P1 STG.E.U8 desc[UR24][R58.64], R2 ;  /* 0x000000023a001986 */ /* 0x0001e8000c101118 */
[----:B0-----:R-:W4:Y:S01]  /*cced0*/  LDL.LU.64 R58, [R1+0x17a0] ;  /* 0x0017a000013a7983 */ /* 0x001f220000300a00 */
[----:B------:R-:W-:Y:S01]  /*ccee0*/  ISETP.LT.AND P0, PT, R38, UR4, !P2 ;  /* 0x0000000426007c0c */ /* 0x000fe2000d701270 */
[----:B------:R-:W-:Y:S01]  /*ccef0*/  ULDC UR4, c[0x0][0x228] ;  /* 0x00008a0000047ab9 */ /* 0x000fe20000000800 */
[----:B------:R-:W-:-:S02]  /*ccf00*/  PRMT R2, R50, 0x7772, RZ ;  /* 0x0000777232027816 */ /* 0x000fc400000000ff */
[C---:B------:R-:W-:Y:S01]  /*ccf10*/  ISETP.LT.AND P2, PT, R39.reuse, UR4, !P2 ;  /* 0x0000000427007c0c */ /* 0x040fe2000d741270 */
[----:B------:R-:W-:Y:S01]  /*ccf20*/  ULDC UR4, c[0x0][0x228] ;  /* 0x00008a0000047ab9 */ /* 0x000fe20000000800 */
[----:B------:R-:W4:Y:S01]  /*ccf30*/  LDL.LU R51, [R1+0x360] ;  /* 0x0003600001337983 */ /* 0x000f220000300800 */
[----:B------:R-:W-:Y:S02]  /*ccf40*/  ISETP.LT.AND P1, PT, R38, UR4, !P3 ;  /* 0x0000000426007c0c */ /* 0x000fe4000df21270 */
[----:B------:R-:W-:Y:S02]  /*ccf50*/  PRMT R4, R50, 0x7773, RZ ;  /* 0x0000777332047816 */ /* 0x000fe400000000ff */
[----:B------:R-:W-:Y:S01]  /*ccf60*/  ISETP.LT.AND P3, PT, R39, UR6, !P3 ;  /* 0x0000000627007c0c */ /* 0x000fe2000df61270 */
[----:B------:R-:W-:Y:S01]  /*ccf70*/  ULDC UR4, c[0x0][0x228] ;  /* 0x00008a0000047ab9 */ /* 0x000fe20000000800 */
[----:B------:R-:W-:Y:S01]  /*ccf80*/  ULDC UR6, c[0x0][0x228] ;  /* 0x00008a0000067ab9 */ /* 0x000fe20000000800 */
[----:B------:R0:W-:Y:S04]  /*ccf90*/  @P0 STG.E.U8 desc[UR24][R46.64], R2 ;  /* 0x000000022e000986 */ /* 0x0001e8000c101118 */
[----:B------:R-:W-:Y:S04]  /*ccfa0*/  @P2 STG.E.U8 desc[UR24][R60.64], R4 ;  /* 0x000000043c002986 */ /* 0x000fe8000c101118 */
[----:B0-----:R-:W4:Y:S01]  /*ccfb0*/  LDL.LU.64 R46, [R1+0x1798] ;  /* 0x00179800012e7983 */ /* 0x001f220000300a00 */
[----:B------:R-:W-:Y:S01]  /*ccfc0*/  PRMT R2, R54, 0x7770, RZ ;  /* 0x0000777036027816 */ /* 0x000fe200000000ff */
[----:B------:R-:W-:-:S05]  /*ccfd0*/  VIADD R3, R0, 0x1ff ;  /* 0x000001ff00037836 */ /* 0x000fca0000000000 */
[----:B------:R-:W-:Y:S01]  /*ccfe0*/  ISETP.GE.AND P0, PT, R3, UR29, PT ;  /* 0x0000001d03007c0c */ /* 0x000fe2000bf06270 */
[----:B------:R0:W-:Y:S01]  /*ccff0*/  @P1 STG.E.U8 desc[UR24][R52.64], R2 ;  /* 0x0000000234001986 */ /* 0x0001e2000c101118 */
[----:B------:R-:W-:-:S03]  /*cd000*/  PRMT R3, R54, 0x7771, RZ ;  /* 0x0000777136037816 */ /* 0x000fc600000000ff */
[----:B0-----:R-:W4:Y:S01]  /*cd010*/  LDL.LU.64 R52, [R1+0x17a8] ;  /* 0x0017a80001347983 */ /* 0x001f220000300a00 */
[----:B------:R-:W-:Y:S01]  /*cd020*/  ISETP.LT.AND P2, PT, R38, UR4, !P4 ;  /* 0x0000000426007c0c */ /* 0x000fe2000e741270 */
[----:B------:R-:W-:Y:S02]  /*cd030*/  ULDC UR4, c[0x0][0x228] ;  /* 0x00008a0000047ab9 */ /* 0x000fe40000000800 */
[----:B------:R-:W-:Y:S02]  /*cd040*/  ISETP.LT.AND P4, PT, R39, UR4, !P4 ;  /* 0x0000000427007c0c */ /* 0x000fe4000e781270 */
[C---:B------:R-:W-:Y:S01]  /*cd050*/  PRMT R2, R54.reuse, 0x7772, RZ ;  /* 0x0000777236027816 */ /* 0x040fe200000000ff */
[----:B------:R-:W-:Y:S01]  /*cd060*/  ULDC UR4, c[0x0][0x22c] ;  /* 0x00008b0000047ab9 */ /* 0x000fe20000000800 */
[----:B---3--:R0:W-:Y:S04]  /*cd070*/  @P3 STG.E.U8 desc[UR24][R56.64], R3 ;  /* 0x0000000338003986 */ /* 0x0081e8000c101118 */
[----:B0-----:R-:W3:Y:S04]  /*cd080*/  LDL.LU.64 R56, [R1+0x17c0] ;  /* 0x0017c00001387983 */ /* 0x001ee80000300a00 */
[----:B------:R-:W3:Y:S04]  /*cd090*/  LDL.LU R50, [R1+0x364] ;  /* 0x0003640001327983 */ /* 0x000ee80000300800 */
[----:B------:R-:W3:Y:S04]  /*cd0a0*/  LDL.LU.64 R60, [R1+0x17b8] ;  /* 0x0017b800013c7983 */ /* 0x000ee80000300a00 */
[----:B--2---:R0:W-:Y:S02]  /*cd0b0*/  @P2 STG.E.U8 desc[UR24][R48.64], R2 ;  /* 0x0000000230002986 */ /* 0x0041e4000c101118 */
[----:B0-----:R-:W-:-:S02]  /*cd0c0*/  PRMT R2, R54, 0x7773, RZ ;  /* 0x0000777336027816 */ /* 0x001fc400000000ff */
[----:B------:R-:W2:Y:S04]  /*cd0d0*/  LDL.LU.64 R48, [R1+0x17c8] ;  /* 0x0017c80001307983 */ /* 0x000ea80000300a00 */
[----:B----4-:R0:W-:Y:S04]  /*cd0e0*/  @P4 STG.E.U8 desc[UR24][R58.64], R2 ;  /* 0x000000023a004986 */ /* 0x0101e8000c101118 */
[----:B0-----:R-:W4:Y:S01]  /*cd0f0*/  LDL.LU.64 R58, [R1+0x17b0] ;  /* 0x0017b000013a7983 */ /* 0x001f220000300a00 */
[----:B------:R-:W-:Y:S01]  /*cd100*/  VIADD R3, R0, 0x1f4 ;  /* 0x000001f400037836 */ /* 0x000fe20000000000 */
[----:B------:R-:W-:Y:S01]  /*cd110*/  ISETP.LT.AND P3, PT, R38, UR6, !P5 ;  /* 0x0000000626007c0c */ /* 0x000fe2000ef61270 */
[----:B------:R-:W-:-:S03]  /*cd120*/  ULDC UR6, c[0x0][0x228] ;  /* 0x00008a0000067ab9 */ /* 0x000fc60000000800 */
[----:B------:R-:W-:Y:S01]  /*cd130*/  ISETP.GE.AND P1, PT, R3, UR27, PT ;  /* 0x0000001b03007c0c */ /* 0x000fe2000bf26270 */
[----:B------:R-:W-:-:S05]  /*cd140*/  VIADD R3, R0, 0x1aa ;  /* 0x000001aa00037836 */ /* 0x000fca0000000000 */
[----:B------:R-:W-:Y:S01]  /*cd150*/  ISETP.GE.AND P2, PT, R3, UR4, PT ;  /* 0x0000000403007c0c */ /* 0x000fe2000bf46270 */
[----:B------:R-:W-:Y:S02]  /*cd160*/  ULDC UR4, c[0x0][0x228] ;  /* 0x00008a0000047ab9 */ /* 0x000fe40000000800 */
[----:B------:R-:W-:Y:S02]  /*cd170*/  ISETP.LT.AND P5, PT, R39, UR4, !P5 ;  /* 0x0000000427007c0c */ /* 0x000fe4000efa1270 */
[C---:B------:R-:W-:Y:S02]  /*cd180*/  PRMT R3, R51.reuse, 0x7770, RZ ;  /* 0x0000777033037816 */ /* 0x040fe400000000ff */
[----:B------:R-:W-:Y:S01]  /*cd190*/  ISETP.LT.AND P4, PT, R38, UR6, !P6 ;  /* 0x0000000626007c0c */ /* 0x000fe2000f781270 */
[----:B------:R-:W-:Y:S01]  /*cd1a0*/  VIADD R2, R0, 0x1ab ;  /* 0x000001ab00027836 */ /* 0x000fe20000000000 */
[----:B------:R-:W-:Y:S01]  /*cd1b0*/  ULDC UR4, c[0x0][0x22c] ;  /* 0x00008b0000047ab9 */ /* 0x000fe20000000800 */
[----:B------:R-:W-:Y:S01]  /*cd1c0*/  ULDC UR6, c[0x0][0x228] ;  /* 0x00008a0000067ab9 */ /* 0x000fe20000000800 */
[----:B------:R0:W-:Y:S02]  /*cd1d0*/  @P3 STG.E.U8 desc[UR24][R46.64], R3 ;  /* 0x000000032e003986 */ /* 0x0001e4000c101118 */
[----:B0-----:R-:W-:-:S02]  /*cd1e0*/  PRMT R3, R51, 0x7771, RZ ;  /* 0x0000777133037816 */ /* 0x001fc400000000ff */
[----:B------:R-:W-:Y:S01]  /*cd1f0*/  ISETP.GE.AND P3, PT, R2, UR4, PT ;  /* 0x0000000402007c0c */ /* 0x000fe2000bf66270 */
[----:B------:R-:W-:Y:S01]  /*cd200*/  ULDC UR4, c[0x0][0x228] ;  /* 0x00008a0000047ab9 */ /* 0x000fe20000000800 */
[----:B------:R-:W-:Y:S01]  /*cd210*/  ISETP.LT.AND P6, PT, R39, UR6, !P6 ;  /* 0x0000000627007c0c */ /* 0x000fe2000f7c1270 */
[----:B------:R-:W-:Y:S01]  /*cd220*/  VIADD R2, R0, 0x1ac ;  /* 0x000001ac00027836 */ /* 0x000fe20000000000 */
[----:B------:R-:W-:Y:S01]  /*cd230*/  ULDC UR6, c[0x0][0x228] ;  /* 0x00008a0000067ab9 */ /* 0x000fe20000000800 */
[----:B------:R0:W-:Y:S01]  /*cd240*/  @P5 STG.E.U8 desc[UR24][R52.64], R3 ;  /* 0x0000000334005986 */ /* 0x0001e2000c101118 */
[----:B------:R-:W-:Y:S01]  /*cd250*/  ISETP.LT.AND P5, PT, R38, UR4, !P2 ;  /* 0x0000000426007c0c */ /* 0x000fe2000d7a1270 */
[----:B------:R-:W-:Y:S02]  /*cd260*/  ULDC UR4, c[0x0][0x22c] ;  /* 0x00008b0000047ab9 */ /* 0x000fe40000000800 */
[----:B0-----:R-:W4:Y:S01]  /*cd270*/  LDL.LU.64 R52, [R1+0x17d0] ;  /* 0x0017d00001347983 */ /* 0x001f220000300a00 */
[----:B------:R-:W-:-:S03]  /*cd280*/  PRMT R3, R51, 0x7772, RZ ;  /* 0x0000777233037816 */ /* 0x000fc600000000ff */
[----:B------:R-:W4:Y:S01]  /*cd290*/  LDL.LU R54, [R1+0x368] ;  /* 0x0003680001367983 */ /* 0x000f220000300800 */
[----:B------:R-:W-:Y:S02]  /*cd2a0*/  ISETP.LT.AND P2, PT, R39, UR6, !P2 ;  /* 0x0000000627007c0c */ /* 0x000fe4000d741270 */
[----:B------:R-:W-:Y:S01]  /*cd2b0*/  PRMT R4, R51, 0x7773, RZ ;  /* 0x0000777333047816 */ /* 0x000fe200000000ff */
[----:B------:R-:W-:Y:S01]  /*cd2c0*/  ULDC UR6, c[0x0][0x228] ;  /* 0x00008a0000067ab9 */ /* 0x000fe20000000800 */
[----:B---3--:R0:W-:Y:S01]  /*cd2d0*/  @P4 STG.E.U8 desc[UR24][R56.64], R3 ;  /* 0x0000000338004986 */ /* 0x0081e2000c101118 */
[----:B------:R-:W-:-:S03]  /*cd2e0*/  ISETP.GE.AND P4, PT, R2, UR4, PT ;  /* 0x0000000402007c0c */ /* 0x000fc6000bf86270 */
[----:B0-----:R-:W3:Y:S04]  /*cd2f0*/  LDL.LU.64 R56, [R1+0x17e0] ;  /* 0x0017e00001387983 */ /* 0x001ee80000300a00 */
[----:B------:R-:W3:Y:S01]  /*cd300*/  LDL.LU.64 R46, [R1+0x17d8] ;  /* 0x0017d800012e7983 */ /* 0x000ee20000300a00 */
[----:B------:R-:W-:-:S03]  /*cd310*/  PRMT R2, R50, 0x7770, RZ ;  /* 0x0000777032027816 */ /* 0x000fc600000000ff */
[----:B------:R-:W-:Y:S01]  /*cd320*/  @P6 STG.E.U8 desc[UR24][R60.64], R4 ;  /* 0x000000043c006986 */ /* 0x000fe2000c101118 */
[----:B------:R-:W-:Y:S01]  /*cd330*/  PRMT R3, R50, 0x7771, RZ ;  /* 0x0000777132037816 */ /* 0x000fe200000000ff */
[----:B------:R-:W-:Y:S02]  /*cd340*/  ULDC UR4, c[0x0][0x228] ;  /* 0x00008a0000047ab9 */ /* 0x000fe40000000800 */
[----:B--2---:R0:W-:Y:S04]  /*cd350*/  @P5 STG.E.U8 desc[UR24][R48.64], R2 ;  /* 0x0000000230005986 */ /* 0x0041e8000c101118 */
[----:B0-----:R-:W2:Y:S04]  /*cd360*/  LDL.LU.64 R48, [R1+0x17e8] ;  /* 0x0017e80001307983 */ /* 0x001ea80000300a00 */
[----:B----4-:R0:W-:Y:S04]  /*cd370*/  @P2 STG.E.U8 desc[UR24][R58.64], R3 ;  /* 0x000000033a002986 */ /* 0x0101e8000c101118 */
[----:B0-----:R-:W4:Y:S01]  /*cd380*/  LDL.LU.64 R58, [R1+0x1808] ;  /* 0x00180800013a7983 */ /* 0x001f220000300a00 */
[----:B------:R-:W-:-:S02]  /*cd390*/  ISETP.LT.AND P5, PT, R38, UR4, !P3 ;  /* 0x0000000426007c0c */ /* 0x000fc4000dfa1270 */
[----:B------:R-:W-:Y:S02]  /*cd3a0*/  ISETP.LT.AND P3, PT, R39, UR6, !P3 ;  /* 0x0000000627007c0c */ /* 0x000fe4000df61270 */
[----:B------:R-:W-:Y:S01]  /*cd3b0*/  PRMT R2, R50, 0x7772, RZ ;  /* 0x0000777232027816 */ /* 0x000fe200000000ff */
[----:B------:R-:W4:Y:S01]  /*cd3c0*/  LDL.LU R51, [R1+0x36c] ;  /* 0x00036c0001337983 */ /* 0x000f220000300800 */
[----:B------:R-:W-:-:S03]  /*cd3d0*/  VIADD R3, R0, 0x1ad ;  /* 0x000001ad00037836 */ /* 0x000fc60000000000 */
[----:B------:R-:W4:Y:S01]  /*cd3e0*/  LDL.LU.64 R36, [R1+0x1800] ;  /* 0x0018000001247983 */ /* 0x000f220000300a00 */
[----:B------:R-:W-:Y:S01]  /*cd3f0*/  ULDC UR4, c[0x0][0x22c] ;  /* 0x00008b0000047ab9 */ /* 0x000fe20000000800 */
[----:B------:R-:W-:Y:S01]  /*cd400*/  ISETP.LT.AND P6, PT, R38, UR8, !P4 ;  /* 0x0000000826007c0c */ /* 0x000fe2000e7c1270 */
[----:B------:R-:W-:Y:S01]  /*cd410*/  ULDC UR6, c[0x0][0x228] ;  /* 0x00008a0000067ab9 */ /* 0x000fe20000000800 */
[----:B------:R-:W-:Y:S01]  /*cd420*/  ISETP.GE.AND P2, PT, R3, UR4, PT ;  /* 0x0000000403007c0c */ /* 0x000fe2000bf46270 */
[----:B------:R-:W-:Y:S01]  /*cd430*/  VIADD R3, R0, 0x1ae ;  /* 0x000001ae00037836 */ /* 0x000fe20000000000 */
[----:B------:R-:W-:Y:S01]  /*cd440*/  ULDC UR4, c[0x0][0x22c] ;  /* 0x00008b0000047ab9 */ /* 0x000fe20000000800 */
[----:B------:R-:W-:Y:S01]  /*cd450*/  ULDC UR8, c[0x0][0x228] ;  /* 0x00008a0000087ab9 */ /* 0x000fe20000000800 */
[----:B------:R0:W-:Y:S02]  /*cd460*/  @P5 STG.E.U8 desc[UR24][R52.64], R2 ;  /* 0x0000000234005986 */ /* 0x0001e4000c101118 */
[----:B------:R-:W-:Y:S01]  /*cd470*/  ISETP.GE.AND P5, PT, R3, UR4, PT ;  /* 0x0000000403007c0c */ /* 0x000fe2000bfa6270 */
[----:B------:R-:W-:Y:S01]  /*cd480*/  ULDC UR4, c[0x0][0x228] ;  /* 0x00008a0000047ab9 */ /* 0x000fe20000000800 */
[----:B0-----:R-:W4:Y:S01]  /*cd490*/  LDL.LU.64 R52, [R1+0x1810] ;  /* 0x0018100001347983 */ /* 0x001f220000300a00 */
[----:B------:R-:W-:-:S02]  /*cd4a0*/  PRMT R2, R50, 0x7773, RZ ;  /* 0x0000777332027816 */ /* 0x000fc400000000ff */
[----:B------:R-:W-:Y:S02]  /*cd4b0*/  PRMT R3, R54, 0x7770, RZ ;  /* 0x0000777036037816 */ /* 0x000fe400000000ff */
[----:B------:R-:W-:Y:S01]  /*cd4c0*/  ISETP.LT.AND P4, PT, R39, UR4, !P4 ;  /* 0x0000000427007c0c */ /* 0x000fe2000e781270 */
[----:B------:R-:W-:Y:S01]  /*cd4d0*/  ULDC UR4, c[0x0][0x22c] ;  /* 0x00008b0000047ab9 */ /* 0x000fe20000000800 */
[----:B---3--:R0:W-:Y:S04]  /*cd4e0*/  @P3 STG.E.U8 desc[UR24][R56.64], R2 ;  /* 0x0000000238003986 */ /* 0x0081e8000c101118 */
[----:B------:R1:W-:Y:S01]  /*cd4f0*/  @P6 STG.E.U8 desc[UR24][R46.64], R3 ;  /* 0x000000032e006986 */ /* 0x0003e2000c101118 */
[----:B------:R-:W-:Y:S01]  /*cd500*/  ISETP.LT.AND P6, PT, R38, UR6, !P2 ;  /* 0x0000000626007c0c */ /* 0x000fe2000d7c1270 */
[----:B------:R-:W-:-:S02]  /*cd510*/  ULDC UR6, c[0x0][0x228] ;  /* 0x00008a0000067ab9 */ /* 0x000fc40000000800 */
[----:B0-----:R-:W3:Y:S01]  /*cd520*/  LDL.LU.64 R56, [R1+0x17f8] ;  /* 0x0017f80001387983 */ /* 0x001ee20000300a00 */
[----:B-1----:R-:W-:-:S03]  /*cd530*/  PRMT R3, R54, 0x7771, RZ ;  /* 0x0000777136037816 */ /* 0x002fc600000000ff */
[----:B------:R-:W3:Y:S04]  /*cd540*/  LDL.LU.64 R46, [R1+0x1818] ;  /* 0x00181800012e7983 */ /* 0x000ee80000300a00 */
[----:B--2---:R0:W-:Y:S02]  /*cd550*/  @P4 STG.E.U8 desc[UR24][R48.64], R3 ;  /* 0x0000000330004986 */ /* 0x0041e4000c101118 */
[----:B0-----:R-:W-:Y:S02]  /*cd560*/  PRMT R3, R54, 0x7772, RZ ;  /* 0x0000777236037816 */ /* 0x001fe400000000ff */
[----:B------:R-:W2:Y:S04]  /*cd570*/  LDL.LU R48, [R1+0x350] ;  /* 0x0003500001307983 */ /* 0x000ea80000300800 */
[----:B----4-:R0:W-:Y:S04]  /*cd580*/  @P6 STG.E.U8 desc[UR24][R58.64], R3 ;  /* 0x000000033a006986 */ /* 0x0101e8000c101118 */
[----:B0-----:R-:W4:Y:S01]  /*cd590*/  LDL.LU.64 R58, [R1+0x1828] ;  /* 0x00182800013a7983 */ /* 0x001f220000300a00 */
[----:B------:R-:W-:Y:S01]  /*cd5a0*/  VIADD R2, R0, 0x1af ;  /* 0x000001af00027836 */ /* 0x000fe20000000000 */
[----:B------:R-:W-:Y:S01]  /*cd5b0*/  ISETP.LT.AND P2, PT, R39, UR6, !P2 ;  /* 0x0000000627007c0c */ /* 0x000fe2000d741270 */
[----:B------:R-:W-:Y:S01]  /*cd5c0*/  ULDC UR6, c[0x0][0x228] ;  /* 0x00008a0000067ab9 */ /* 0x000fe20000000800 */
[----:B------:R-:W-:Y:S01]  /*cd5d0*/  PRMT R4, R54, 0x7773, RZ ;  /* 0x0000777336047816 */ /* 0x000fe200000000ff */
[----:B------:R-:W2:Y:S01]  /*cd5e0*/  LDL.LU.64 R60, [R1+0x1820] ;  /* 0x00182000013c7983 */ /* 0x000ea20000300a00 */
[----:B------:R-:W-:Y:S01]  /*cd5f0*/  ISETP.GE.AND P3, PT, R2, UR4, PT ;  /* 0x0000000402007c0c */ /* 0x000fe2000bf66270 */
[----:B------:R-:W-:-:S02]  /*cd600*/  ULDC UR4, c[0x0][0x228] ;  /* 0x00008a0000047ab9 */ /* 0x000fc40000000800 */
[----:B------:R-:W-:Y:S01]  /*cd610*/  ISETP.LT.AND P4, PT, R38, UR4, !P5 ;  /* 0x0000000426007c0c */ /* 0x000fe2000ef81270 */
[----:B------:R-:W-:Y:S01]  /*cd620*/  VIADD R2, R0, 0x1b0 ;  /* 0x000001b000027836 */ /* 0x000fe20000000000 */
[----:B------:R-:W-:Y:S01]  /*cd630*/  ULDC UR4, c[0x0][0x22c] ;  /* 0x00008b0000047ab9 */ /* 0x000fe20000000800 */
[----:B------:R-:W-:Y:S02]  /*cd640*/  ISETP.LT.AND P5, PT, R39, UR6, !P5 ;  /* 0x0000000627007c0c */ /* 0x000fe4000efa1270 */
[C---:B------:R-:W-:Y:S01]  /*cd650*/  PRMT R3, R51.reuse, 0x7771, RZ ;  /* 0x0000777133037816 */ /* 0x040fe200000000ff */
[----:B------:R-:W-:Y:S01]  /*cd660*/  ULDC UR6, c[0x0][0x228] ;  /* 0x00008a0000067ab9 */ /* 0x000fe20000000800 */
[----:B------:R-:W-:Y:S02]  /*cd670*/  ISETP.GE.AND P6, PT, R2, UR4, PT ;  /* 0x0000000402007c0c */ /* 0x000fe4000bfc6270 */
[----:B------:R-:W-:Y:S01]  /*cd680*/  PRMT R2, R51, 0x7770, RZ ;  /* 0x0000777033027816 */ /* 0x000fe200000000ff */
[----:B------:R-:W-:Y:S01]  /*cd690*/  @P2 STG.E.U8 desc[UR24][R36.64], R4 ;  /* 0x0000000424002986 */ /* 0x000fe2000c101118 */
[----:B------:R-:W-:-:S02]  /*cd6a0*/  ULDC UR4, c[0x0][0x228] ;  /* 0x00008a0000047ab9 */ /* 0x000fc40000000800 */
[----:B------:R-:W-:Y:S02]  /*cd6b0*/  ISETP.LT.AND P2, PT, R38, UR4, !P3 ;  /* 0x0000000426007c0c */ /* 0x000fe4000df41270 */
[----:B------:R-:W-:Y:S01]  /*cd6c0*/  ISETP.LT.AND P3, PT, R39, UR6, !P3 ;  /* 0x0000000627007c0c */ /* 0x000fe2000df61270 */
[----:B------:R-:W-:Y:S01]  /*cd6d0*/  ULDC UR4, c[0x0][0x22c] ;  /* 0x00008b0000047ab9 */ /* 0x000fe20000000800 */
[----:B------:R-:W-:Y:S01]  /*cd6e0*/  ULDC UR6, c[0x0][0x228] ;  /* 0x00008a0000067ab9 */ /* 0x000fe20000000800 */
[----:B------:R0:W-:Y:S04]  /*cd6f0*/  @P4 STG.E.U8 desc[UR24][R52.64], R2 ;  /* 0x0000000234004986 */ /* 0x0001e8000c101118 */
[----:B0-----:R-:W2:Y:S01]  /*cd700*/  LDL.LU.64 R52, [R1+0x1830] ;  /* 0x0018300001347983 */ /* 0x001ea20000300a00 */
[----:B------:R-:W-:-:S03]  /*cd710*/  PRMT R2, R51, 0x7772, RZ ;  /* 0x0000777233027816 */ /* 0x000fc600000000ff */
[----:B---3--:R0:W-:Y:S04]  /*cd720*/  @P5 STG.E.U8 desc[UR24][R56.64], R3 ;  /* 0x0000000338005986 */ /* 0x0081e8000c101118 */
[----:B0-----:R-:W3:Y:S04]  /*cd730*/  LDL.LU.64 R56, [R1+0x1848] ;  /* 0x0018480001387983 */ /* 0x001ee80000300a00 */
[----:B------:R0:W-:Y:S04]  /*cd740*/  @P2 STG.E.U8 desc[UR24][R46.64], R2 ;  /* 0x000000022e002986 */ /* 0x0001e8000c101118 */
[----:B------:R-:W3:Y:S01]  /*cd750*/  LDL.LU R54, [R1+0x354] ;  /* 0x0003540001367983 */ /* 0x000ee20000300800 */
[----:B0-----:R-:W-:-:S03]  /*cd760*/  PRMT R2, R51, 0x7773, RZ ;  /* 0x0000777333027816 */ /* 0x001fc600000000ff */
[----:B------:R-:W3:Y:S04]  /*cd770*/  LDL.LU.64 R46, [R1+0x1840] ;  /* 0x00184000012e7983 */ /* 0x000ee80000300a00 */
[----:B------:R-:W3:Y:S04]  /*cd780*/  LDL.LU.64 R50, [R1+0x1850] ;  /* 0x0018500001327983 */ /* 0x000ee80000300a00 */
[----:B----4-:R0:W-:Y:S04]  /*cd790*/  @P3 STG.E.U8 desc[UR24][R58.64], R2 ;  /* 0x000000023a003986 */ /* 0x0101e8000c101118 */
[----:B0-----:R-:W4:Y:S01]  /*cd7a0*/  LDL.LU.64 R58, [R1+0x1838] ;  /* 0x00183800013a7983 */ /* 0x001f220000300a00 */
[----:B------:R-:W-:Y:S01]  /*cd7b0*/  VIADD R3, R0, 0x1b1 ;  /* 0x000001b100037836 */ /* 0x000fe20000000000 */
[----:B------:R-:W-:Y:S01]  /*cd7c0*/  ISETP.LT.AND P5, PT, R38, UR8, !P6 ;  /* 0x0000000826007c0c */ /* 0x000fe2000f7a1270 */
[----:B------:R-:W-:Y:S01]  /*cd7d0*/  VIADD R2, R0, 0x1b3 ;  /* 0x000001b300027836 */ /* 0x000fe20000000000 */
[----:B--2---:R-:W-:Y:S01]  /*cd7e0*/  PRMT R4, R48, 0x7773, RZ ;  /* 0x0000777330047816 */ /* 0x004fe200000000ff */
[----:B------:R-:W-:Y:S01]  /*cd7f0*/  ULDC UR8, c[0x0][0x228] ;  /* 0x00008a0000087ab9 */ /* 0x000fe20000000800 */
[----:B------:R-:W-:Y:S01]  /*cd800*/  ISETP.GE.AND P4, PT, R3, UR4, PT ;  /* 0x0000000403007c0c */ /* 0x000fe2000bf86270 */
[----:B------:R-:W-:Y:S01]  /*cd810*/  VIADD R3, R0, 0x1b2 ;  /* 0x000001b200037836 */ /* 0x000fe20000000000 */
[----:B------:R-:W-:-:S04]  /*cd820*/  ULDC UR4, c[0x0][0x22c] ;  /* 0x00008b0000047ab9 */ /* 0x000fc80000000800 */
[----:B------:R-:W-:Y:S01]  /*cd830*/  ISETP.GE.AND P2, PT, R3, UR4, PT ;  /* 0x0000000403007c0c */ /* 0x000fe2000bf46270 */
[----:B------:R-:W-:Y:S02]  /*cd840*/  ULDC UR4, c[0x0][0x228] ;  /* 0x00008a0000047ab9 */ /* 0x000fe40000000800 */
[----:B------:R-:W-:Y:S02]  /*cd850*/  ISETP.LT.AND P6, PT, R39, UR4, !P6 ;  /* 0x0000000427007c0c */ /* 0x000fe4000f7c1270 */
[----:B------:R-:W-:Y:S01]  /*cd860*/  PRMT R3, R48, 0x7770, RZ ;  /* 0x0000777030037816 */ /* 0x000fe200000000ff */
[----:B------:R-:W-:-:S04]  /*cd870*/  ULDC UR4, c[0x0][0x22c] ;  /* 0x00008b0000047ab9 */ /* 0x000fc80000000800 */
[----:B------:R0:W-:Y:S01]  /*cd880*/  @P5 STG.E.U8 desc[UR24][R60.64], R3 ;  /* 0x000000033c005986 */ /* 0x0001e2000c101118 */
[----:B------:R-:W-:Y:S01]  /*cd890*/  ISETP.LT.AND P5, PT, R38, UR6, !P4 ;  /* 0x0000000626007c0c */ /* 0x000fe2000e7a1270 */
[----:B------:R-:W-:Y:S01]  /*cd8a0*/  ULDC UR6, c[0x0][0x228] ;  /* 0x00008a0000067ab9 */ /* 0x000fe20000000800 */
[----:B0-----:R-:W-:Y:S02]  /*cd8b0*/  PRMT R3, R48, 0x7771, RZ ;  /* 0x0000777130037816 */ /* 0x001fe400000000ff */
[----:B------:R-:W-:Y:S02]  /*cd8c0*/  ISETP.GE.AND P3, PT, R2, UR4, PT ;  /* 0x0000000402007c0c */ /* 0x000fe4000bf66270 */
[----:B------:R-:W-:Y:S01]  /*cd8d0*/  ISETP.LT.AND P4, PT, R39, UR6, !P4 ;  /* 0x0000000627007c0c */ /* 0x000fe2000e781270 */
[----:B------:R-:W-:Y:S01]  /*cd8e0*/  ULDC UR4, c[0x0][0x228] ;  /* 0x00008a0000047ab9 */ /* 0x000fe20000000800 */
[----:B------:R-:W-:Y:S01]  /*cd8f0*/  ULDC UR6, c[0x0][0x228] ;  /* 0x00008a0000067ab9 */ /* 0x000fe20000000800 */
[----:B------:R-:W-:Y:S01]  /*cd900*/  VIADD R2, R0, 0x1b4 ;  /* 0x000001b400027836 */ /* 0x000fe20000000000 */
[----:B------:R0:W-:Y:S04]  /*cd910*/  @P6 STG.E.U8 desc[UR24][R52.64], R3 ;  /* 0x0000000334006986 */ /* 0x0001e8000c101118 */
[----:B0-----:R-:W2:Y:S01]  /*cd920*/  LDL.LU.64 R52, [R1+0x1860] ;  /* 0x0018600001347983 */ /* 0x001ea20000300a00 */
[----:B------:R-:W-:-:S03]  /*cd930*/  PRMT R3, R48, 0x7772, RZ ;  /* 0x0000777230037816 */ /* 0x000fc600000000ff */
[----:B------:R-:W2:Y:S01]  /*cd940*/  LDL.LU R49, [R1+0x358] ;  /* 0x0003580001317983 */ /* 0x000ea20000300800 */
[----:B------:R-:W-:Y:S02]  /*cd950*/  ISETP.LT.AND P6, PT, R38, UR4, !P2 ;  /* 0x0000000426007c0c */ /* 0x000fe4000d7c1270 */
[----:B------:R-:W-:Y:S01]  /*cd960*/  ISETP.LT.AND P2, PT, R39, UR6, !P2 ;  /* 0x0000000627007c0c */ /* 0x000fe2000d741270 */
[----:B------:R-:W-:Y:S01]  /*cd970*/  ULDC UR4, c[0x0][0x22c] ;  /* 0x00008b0000047ab9 */ /* 0x000fe20000000800 */
[----:B------:R-:W-:Y:S01]  /*cd980*/  ULDC UR6, c[0x0][0x228] ;  /* 0x00008a0000067ab9 */ /* 0x000fe20000000800 */
[----:B---3--:R0:W-:Y:S04]  /*cd990*/  @P5 STG.E.U8 desc[UR24][R56.64], R3 ;  /* 0x0000000338005986 */ /* 0x0081e8000c101118 */
[----:B0-----:R-:W3:Y:S04]  /*cd9a0*/  LDL.LU.64 R56, [R1+0x1870] ;  /* 0x0018700001387983 */ /* 0x001ee80000300a00 */
[----:B------:R-:W3:Y:S01]  /*cd9b0*/  LDL.LU.64 R36, [R1+0x1868] ;  /* 0x0018680001247983 */ /* 0x000ee20000300a00 */
[----:B------:R-:W-:-:S02]  /*cd9c0*/  ISETP.GE.AND P5, PT, R2, UR4, PT ;  /* 0x0000000402007c0c */ /* 0x000fc4000bfa6270 */
[C---:B------:R-:W-:Y:S01]  /*cd9d0*/  PRMT R2, R54.reuse, 0x7770, RZ ;  /* 0x0000777036027816 */ /* 0x040fe200000000ff */
[----:B------:R-:W3:Y:S01]  /*cd9e0*/  LDL.LU.64 R60, [R1+0x1878] ;  /* 0x00187800013c7983 */ /* 0x000ee20000300a00 */
[----:B------:R-:W-:-:S03]  /*cd9f0*/  PRMT R3, R54, 0x7771, RZ ;  /* 0x0000777136037816 */ /* 0x000fc600000000ff */
[----:B------:R-:W-:Y:S04]  /*cda00*/  @P4 STG.E.U8 desc[UR24][R46.64], R4 ;  /* 0x000000042e004986 */ /* 0x000fe8000c101118 */
[----:B------:R-:W-:Y:S01]  /*cda10*/  @P6 STG.E.U8 desc[UR24][R50.64], R2 ;  /* 0x0000000232006986 */ /* 0x000fe2000c101118 */
[----:B------:R-:W-:-:S03]  /*cda20*/  ULDC UR4, c[0x0][0x228] ;  /* 0x00008a0000047ab9 */ /* 0x000fc60000000800 */
[----:B----4-:R0:W-:Y:S04]  /*cda30*/  @P2 STG.E.U8 desc[UR24][R58.64], R3 ;  /* 0x000000033a002986 */ /* 0x0101e8000c101118 */
[----:B0-----:R-:W4:Y:S01]  /*cda40*/  LDL.LU.64 R58, [R1+0x1890] ;  /* 0x00189000013a7983 */ /* 0x001f220000300a00 */
[----:B------:R-:W-:Y:S02]  /*cda50*/  ISETP.LT.AND P4, PT, R38, UR4, !P3 ;  /* 0x0000000426007c0c */ /* 0x000fe4000df81270 */
[----:B------:R-:W-:Y:S02]  /*cda60*/  ISETP.LT.AND P3, PT, R39, UR6, !P3 ;  /* 0x0000000627007c0c */ /* 0x000fe4000df61270 */
[----:B------:R-:W-:Y:S01]  /*cda70*/  PRMT R2, R54, 0x7772, RZ ;  /* 0x0000777236027816 */ /* 0x000fe200000000ff */
[----:B------:R-:W4:Y:S01]  /*cda80*/  LDL.LU R51, [R1+0x35c] ;  /* 0x00035c0001337983 */ /* 0x000f220000300800 */
[----:B------:R-:W-:Y:S01]  /*cda90*/  VIADD R3, R0, 0x1b5 ;  /* 0x000001b500037836 */ /* 0x000fe20000000000 */
[----:B------:R-:W-:-:S02]  /*cdaa0*/  ULDC UR4, c[0x0][0x22c] ;  /* 0x00008b0000047ab9 */ /* 0x000fc40000000800 */
[----:B------:R-:W4:Y:S01]  /*cdab0*/  LDL.LU.64 R46, [R1+0x1888] ;  /* 0x00188800012e7983 */ /* 0x000f220000300a00 */
[----:B------:R-:W-:Y:S01]  /*cdac0*/  ISETP.LT.AND P6, PT, R38, UR8, !P5 ;  /* 0x0000000826007c0c */ /* 0x000fe2000efc1270 */
[----:B------:R-:W-:Y:S01]  /*cdad0*/  ULDC UR6, c[0x0][0x228] ;  /* 0x00008a0000067ab9 */ /* 0x000fe20000000800 */
[----:B------:R-:W-:Y:S01]  /*cdae0*/  ISETP.GE.AND P2, PT, R3, UR4, PT ;  /* 0x0000000403007c0c */ /* 0x000fe2000bf46270 */
[----:B------:R-:W-:Y:S01]  /*cdaf0*/  VIADD R3, R0, 0x1b6 ;  /* 0x000001b600037836 */ /* 0x000fe20000000000 */
[----:B------:R-:W-:Y:S01]  /*cdb00*/  ULDC UR4, c[0x0][0x22c] ;  /* 0x00008b0000047ab9 */ /* 0x000fe20000000800 */
[----:B------:R-:W-:Y:S01]  /*cdb10*/  ULDC UR8, c[0x0][0x228] ;  /* 0x00008a0000087ab9 */ /* 0x000fe20000000800 */
[----:B--2---:R0:W-:Y:S02]  /*cdb20*/  @P4 STG.E.U8 desc[UR24][R52.64], R2 ;  /* 0x0000000234004986 */ /* 0x0041e4000c101118 */
[----:B------:R-:W-:Y:S01]  /*cdb30*/  ISETP.GE.AND P4, PT, R3, UR4, PT ;  /* 0x0000000403007c0c */ /* 0x000fe2000bf86270 */
[----:B------:R-:W-:Y:S01]  /*cdb40*/  ULDC UR4, c[0x0][0x228] ;  /* 0x00008a0000047ab9 */ /* 0x000fe20000000800 */
[----:B0-----:R-:W2:Y:S01]  /*cdb50*/  LDL.LU.64 R52, [R1+0x1898] ;  /* 0x0018980001347983 */ /* 0x001ea20000300a00 */
[----:B------:R-:W-:-:S02]  /*cdb60*/  PRMT R2, R54, 0x7773, RZ ;  /* 0x0000777336027816 */ /* 0x000fc400000000ff */
[----:B------:R-:W-:Y:S02]  /*cdb70*/  ISETP.LT.AND P5, PT, R39, UR4, !P5 ;  /* 0x0000000427007c0c */ /* 0x000fe4000efa1270 */
[----:B------:R-:W-:Y:S01]  /*cdb80*/  PRMT R3, R49, 0x7770, RZ ;  /* 0x0000777031037816 */ /* 0x000fe200000000ff */
[----:B------:R-:W-:Y:S01]  /*cdb90*/  ULDC UR4, c[0x0][0x22c] ;  /* 0x00008b0000047ab9 */ /* 0x000fe20000000800 */
[----:B---3--:R0:W-:Y:S04]  /*cdba0*/  @P3 STG.E.U8 desc[UR24][R56.64], R2 ;  /* 0x0000000238003986 */ /* 0x0081e8000c101118 */
[----:B------:R1:W-:Y:S01]  /*cdbb0*/  @P6 STG.E.U8 desc[UR24][R36.64], R3 ;  /* 0x0000000324006986 */ /* 0x0003e2000c101118 */
[----:B------:R-:W-:Y:S01]  /*cdbc0*/  ISETP.LT.AND P6, PT, R38, UR6, !P2 ;  /* 0x0000000626007c0c */ /* 0x000fe2000d7c1270 */
[----:B------:R-:W-:-:S02]  /*cdbd0*/  ULDC UR6, c[0x0][0x228] ;  /* 0x00008a0000067ab9 */ /* 0x000fc40000000800 */
[----:B0-----:R-:W3:Y:S01]  /*cdbe0*/  LDL.LU.64 R56, [R1+0x1880] ;  /* 0x0018800001387983 */ /* 0x001ee20000300a00 */
[----:B-1----:R-:W-:-:S05]  /*cdbf0*/  PRMT R3, R49, 0x7771, RZ ;  /* 0x0000777131037816 */ /* 0x002fca00000000ff */
[----:B------:R0:W-:Y:S04]  /*cdc00*/  @P5 STG.E.U8 desc[UR24][R60.64], R3 ;  /* 0x000000033c005986 */ /* 0x0001e8000c101118 */
[----:B0-----:R-:W3:Y:S01]  /*cdc10*/  LDL.LU.64 R60, [R1+0x18a0] ;  /* 0x0018a000013c7983 */ /* 0x001ee20000300a00 */
[----:B------:R-:W-:-:S03]  /*cdc20*/  PRMT R3, R49, 0x7772, RZ ;  /* 0x0000777231037816 */ /* 0x000fc600000000ff */
[----:B------:R-:W3:Y:S04]  /*cdc30*/  LDL.LU R54, [R1+0x340] ;  /* 0x0003400001367983 */ /* 0x000ee80000300800 */
[----:B----4-:R0:W-:Y:S04]  /*cdc40*/  @P6 STG.E.U8 desc[UR24][R58.64], R3 ;  /* 0x000000033a006986 */ /* 0x0101e8000c101118 */
[----:B0-----:R-:W4:Y:S01]  /*cdc50*/  LDL.LU.64 R58, [R1+0x18b0] ;  /* 0x0018b000013a7983 */ /* 0x001f220000300a00 */
[----:B------:R-:W-:Y:S01]  /*cdc60*/  VIADD R2, R0, 0x1b7 ;  /* 0x000001b700027836 */ /* 0x000fe20000000000 */
[----:B------:R-:W-:Y:S01]  /*cdc70*/  ISETP.LT.AND P2, PT, R39, UR6, !P2 ;  /* 0x0000000627007c0c */ /* 0x000fe2000d741270 */
[----:B------:R-:W-:-:S03]  /*cdc80*/  ULDC UR6, c[0x0][0x228] ;  /* 0x00008a0000067ab9 */ /* 0x000fc60000000800 */
[----:B------:R-:W-:Y:S01]  /*cdc90*/  ISETP.GE.AND P3, PT, R2, UR4, PT ;  /* 0x0000000402007c0c */ /* 0x000fe2000bf66270 */
[----:B------:R-:W-:Y:S02]  /*cdca0*/  ULDC UR4, c[0x0][0x228] ;  /* 0x00008a0000047ab9 */ /* 0x000fe40000000800 */
[----:B------:R-:W-:Y:S01]  /*cdcb0*/  ISETP.LT.AND P5, PT, R38, UR4, !P4 ;  /* 0x0000000426007c0c */ /* 0x000fe2000e7a1270 */
[----:B------:R-:W-:Y:S01]  /*cdcc0*/  VIADD R2, R0, 0x1b8 ;  /* 0x000001b800027836 */ /* 0x000fe20000000000 */
[----:B------:R-:W-:Y:S01]  /*cdcd0*/  ULDC UR4, c[0x0][0x22c] ;  /* 0x00008b0000047ab9 */ /* 0x000fe20000000800 */
[----:B------:R-:W-:Y:S02]  /*cdce0*/  PRMT R4, R49, 0x7773, RZ ;  /* 0x0000777331047816 */ /* 0x000fe400000000ff */
[----:B------:R-:W-:Y:S01]  /*cdcf0*/  ISETP.LT.AND P4, PT, R39, UR6, !P4 ;  /* 0x0000000627007c0c */ /* 0x000fe2000e781270 */
[----:B------:R-:W4:Y:S01]  /*cdd00*/  LDL.LU.64 R48, [R1+0x18a8] ;  /* 0x0018a80001307983 */ /* 0x000f220000300a00 */
[----:B------:R-:W-:-:S02]  /*cdd10*/  ISETP.GE.AND P6, PT, R2, UR4, PT ;  /* 0x0000000402007c0c */ /* 0x000fc4000bfc6270 */
[C---:B------:R-:W-:Y:S01]  /*cdd20*/  PRMT R2, R51.reuse, 0x7770, RZ ;  /* 0x0000777033027816 */ /* 0x040fe200000000ff */
[----:B------:R-:W-:Y:S01]  /*cdd30*/  @P2 STG.E.U8 desc[UR24][R46.64], R4 ;  /* 0x000000042e002986 */ /* 0x000fe2000c101118 */
[----:B------:R-:W-:Y:S01]  /*cdd40*/  PRMT R3, R51, 0x7771, RZ ;  /* 0x0000777133037816 */ /* 0x000fe200000000ff */
[----:B------:R-:W-:Y:S01]  /*cdd50*/  ULDC UR4, c[0x0][0x228] ;  /* 0x00008a0000047ab9 */ /* 0x000fe20000000800 */
[----:B------:R-:W-:Y:S01]  /*cdd60*/  ULDC UR6, c[0x0][0x228] ;  /* 0x00008a0000067ab9 */ /* 0x000fe20000000800 */
[----:B------:R-:W-:Y:S02]  /*cdd70*/  ISETP.LT.AND P2, PT, R38, UR4, !P3 ;  /* 0x0000000426007c0c */ /* 0x000fe4000df41270 */
[----:B------:R-:W-:Y:S01]  /*cdd80*/  ISETP.LT.AND P3, PT, R39, UR6, !P3 ;  /* 0x0000000627007c0c */ /* 0x000fe2000df61270 */
[----:B------:R-:W-:Y:S01]  /*cdd90*/  ULDC UR4, c[0x0][0x22c] ;  /* 0x00008b0000047ab9 */ /* 0x000fe20000000800 */
[----:B------:R-:W-:Y:S01]  /*cdda0*/  ULDC UR6, c[0x0][0x228] ;  /* 0x00008a0000067ab9 */ /* 0x000fe20000000800 */
[----:B--2---:R0:W-:Y:S04]  /*cddb0*/  @P5 STG.E.U8 desc[UR24][R52.64], R2 ;  /* 0x0000000234005986 */ /* 0x0041e8000c101118 */
[----:B0-----:R-:W2:Y:S01]  /*cddc0*/  LDL.LU.64 R52, [R1+0x18b8] ;  /* 0x0018b80001347983 */ /* 0x001ea20000300a00 */
[----:B------:R-:W-:-:S03]  /*cddd0*/  PRMT R2, R51, 0x7772, RZ ;  /* 0x0000777233027816 */ /* 0x000fc600000000ff */
[----:B---3--:R0:W-:Y:S04]  /*cdde0*/  @P4 STG.E.U8 desc[UR24][R56.64], R3 ;  /* 0x0000000338004986 */ /* 0x0081e8000c101118 */
[----:B0-----:R-:W3:Y:S04]  /*cddf0*/  LDL.LU.64 R56, [R1+0x18d8] ;  /* 0x0018d80001387983 */ /* 0x001ee80000300a00 */
[----:B------:R-:W3:Y:S04]  /*cde00*/  LDL.LU R46, [R1+0x344] ;  /* 0x00034400012e7983 */ /* 0x000ee80000300800 */
[----:B------:R0:W-:Y:S02]  /*cde10*/  @P2 STG.E.U8 desc[UR24][R60.64], R2 ;  /* 0x000000023c002986 */ /* 0x0001e4000c101118 */
[----:B0-----:R-:W-:-:S02]  /*cde20*/  PRMT R2, R51, 0x7773, RZ ;  /* 0x0000777333027816 */ /* 0x001fc400000000ff */
[----:B------:R-:W3:Y:S04]  /*cde30*/  LDL.LU.64 R60, [R1+0x18d0] ;  /* 0x0018d000013c7983 */ /* 0x000ee80000300a00 */
[----:B------:R-:W3:Y:S04]  /*cde40*/  LDL.LU.64 R50, [R1+0x18e0] ;  /* 0x0018e00001327983 */ /* 0x000ee80000300a00 */
[----:B----4-:R0:W-:Y:S04]  /*cde50*/  @P3 STG.E.U8 desc[UR24][R58.64], R2 ;  /* 0x000000023a003986 */ /* 0x0101e8000c101118 */
[----:B0-----:R-:W4:Y:S01]  /*cde60*/  LDL.LU.64 R58, [R1+0x18c8] ;  /* 0x0018c800013a7983 */ /* 0x001f220000300a00 */
[----:B------:R-:W-:Y:S01]  /*cde70*/  VIADD R3, R0, 0x1b9 ;  /* 0x000001b900037836 */ /* 0x000fe20000000000 */
[----:B------:R-:W-:Y:S01]  /*cde80*/  ISETP.LT.AND P5, PT, R38, UR8, !P6 ;  /* 0x0000000826007c0c */ /* 0x000fe2000f7a1270 */
[----:B------:R-:W-:Y:S01]  /*cde90*/  VIADD R2, R0, 0x1bb ;  /* 0x000001bb00027836 */ /* 0x000fe20000000000 */
[----:B------:R-:W-:Y:S01]  /*cdea0*/  PRMT R4, R54, 0x7773, RZ ;  /* 0x0000777336047816 */ /* 0x000fe200000000ff */
        /* <DEDUP_REMOVED lines=13> */
[----:B------:R-:W-:Y:S01]  /*cdf80*/  ISETP.GE.AND P3, PT, R2, UR4, PT ;  /* 0x0000000402007c0c */ /* 0x000fe2000bf66270 */
[----:B------:R-:W-:Y:S01]  /*cdf90*/  ULDC UR4, c[0x0][0x228] ;  /* 0x00008a0000047ab9 */ /* 0x000fe20000000800 */
[----:B------:R-:W-:Y:S01]  /*cdfa0*/  ISETP.LT.AND P4, PT, R39, UR6, !P4 ;  /* 0x0000000627007c0c */ /* 0x000fe2000e781270 */
[----:B------:R-:W-:Y:S01]  /*cdfb0*/  VIADD R2, R0, 0x1bc ;  /* 0x000001bc00027836 */ /* 0x000fe20000000000 */
[----:B------:R-:W-:Y:S01]  /*cdfc0*/  ULDC UR6, c[0x0][0x228] ;  /* 0x00008a0000067ab9 */ /* 0x000fe20000000800 */
[----:B--2---:R0:W-:Y:S01]  /*cdfd0*/  @P6 STG.E.U8 desc[UR24][R52.64], R3 ;  /* 0x0000000334006986 */ /* 0x0041e2000c101118 */
[----:B------:R-:W-:Y:S01]  /*cdfe0*/  ISETP.LT.AND P6, PT, R38, UR4, !P2 ;  /* 0x0000000426007c0c */ /* 0x000fe2000d7c1270 */
[----:B------:R-:W-:-:S02]  /*cdff0*/  ULDC UR4, c[0x0][0x22c] ;  /* 0x00008b0000047ab9 */ /* 0x000fc40000000800 */
[----:B0-----:R-:W2:Y:S01]  /*ce000*/  LDL.LU.64 R52, [R1+0x18e8] ;  /* 0x0018e80001347983 */ /* 0x001ea20000300a00 */
[----:B------:R-:W-:-:S03]  /*ce010*/  PRMT R3, R54, 0x7772, RZ ;  /* 0x0000777236037816 */ /* 0x000fc600000000ff */
[----:B------:R-:W2:Y:S01]  /*ce020*/  LDL.LU R47, [R1+0x348] ;  /* 0x00034800012f7983 */ /* 0x000ea20000300800 */
[----:B------:R-:W-:Y:S01]  /*ce030*/  ISETP.LT.AND P2, PT, R39, UR6, !P2 ;  /* 0x0000000627007c0c */ /* 0x000fe2000d741270 */
[----:B------:R-:W-:Y:S02]  /*ce040*/  ULDC UR6, c[0x0][0x228] ;  /* 0x00008a0000067ab9 */ /* 0x000fe40000000800 */
[----:B---3--:R0:W-:Y:S01]  /*ce050*/  @P5 STG.E.U8 desc[UR24][R56.64], R3 ;  /* 0x0000000338005986 */ /* 0x0081e2000c101118 */
[----:B------:R-:W-:-:S03]  /*ce060*/  ISETP.GE.AND P5, PT, R2, UR4, PT ;  /* 0x0000000402007c0c */ /* 0x000fc6000bfa6270 */
[----:B0-----:R-:W3:Y:S04]  /*ce070*/  LDL.LU.64 R56, [R1+0x18f8] ;  /* 0x0018f80001387983 */ /* 0x001ee80000300a00 */
[----:B------:R-:W3:Y:S01]  /*ce080*/  LDL.LU.64 R48, [R1+0x18f0] ;  /* 0x0018f00001307983 */ /* 0x000ee20000300a00 */
[C---:B------:R-:W-:Y:S02]  /*ce090*/  PRMT R2, R46.reuse, 0x7770, RZ ;  /* 0x000077702e027816 */ /* 0x040fe400000000ff */
[----:B------:R-:W-:Y:S01]  /*ce0a0*/  PRMT R3, R46, 0x7771, RZ ;  /* 0x000077712e037816 */ /* 0x000fe200000000ff */
[----:B------:R-:W-:Y:S01]  /*ce0b0*/  ULDC UR4, c[0x0][0x228] ;  /* 0x00008a0000047ab9 */ /* 0x000fe20000000800 */
[----:B------:R-:W-:Y:S04]  /*ce0c0*/  @P4 STG.E.U8 desc[UR24][R60.64], R4 ;  /* 0x000000043c004986 */ /* 0x000fe8000c101118 */
[----:B------:R0:W-:Y:S04]  /*ce0d0*/  @P6 STG.E.U8 desc[UR24][R50.64], R2 ;  /* 0x0000000232006986 */ /* 0x0001e8000c101118 */
[----:B0-----:R-:W3:Y:S04]  /*ce0e0*/  LDL.LU.64 R50, [R1+0x1900] ;  /* 0x0019000001327983 */ /* 0x001ee80000300a00 */
        /* <DEDUP_REMOVED lines=62> */
[----:B------:R-:W3:Y:S04]  /*ce4d0*/  LDL.LU.64 R60, [R1+0x1958] ;  /* 0x00195800013c7983 */ /* 0x000ee80000300a00 */
[----:B------:R0:W-:Y:S02]  /*ce4e0*/  @P2 STG.E.U8 desc[UR24][R50.64], R2 ;  /* 0x0000000232002986 */ /* 0x0001e4000c101118 */
[----:B0-----:R-:W-:-:S02]  /*ce4f0*/  PRMT R2, R54, 0x7773, RZ ;  /* 0x0000777336027816 */ /* 0x001fc400000000ff */
[----:B------:R-:W3:Y:S04]  /*ce500*/  LDL.LU.64 R50, [R1+0x1968] ;  /* 0x0019680001327983 */ /* 0x000ee80000300a00 */
[----:B----4-:R0:W-:Y:S04]  /*ce510*/  @P3 STG.E.U8 desc[UR24][R58.64], R2 ;  /* 0x000000023a003986 */ /* 0x0101e8000c101118 */
[----:B0-----:R-:W4:Y:S01]  /*ce520*/  LDL.LU.64 R58, [R1+0x1950] ;  /* 0x00195000013a7983 */ /* 0x001f220000300a00 */
[----:B------:R-:W-:Y:S01]  /*ce530*/  VIADD R3, R0, 0x1c1 ;  /* 0x000001c100037836 */ /* 0x000fe20000000000 */
[----:B------:R-:W-:Y:S01]  /*ce540*/  ISETP.LT.AND P5, PT, R38, UR8, !P6 ;  /* 0x0000000826007c0c */ /* 0x000fe2000f7a1270 */
[C---:B------:R-:W-:Y:S01]  /*ce550*/  VIADD R2, R0.reuse, 0x1c3 ;  /* 0x000001c300027836 */ /* 0x040fe20000000000 */
        /* <DEDUP_REMOVED lines=67> */
[----:B------:R0:W-:Y:S02]  /*ce990*/  @P5 STG.E.U8 desc[UR24][R50.64], R3 ;  /* 0x0000000332005986 */ /* 0x0001e4000c101118 */
[----:B0-----:R-:W-:Y:S02]  /*ce9a0*/  PRMT R3, R54, 0x7772, RZ ;  /* 0x0000777236037816 */ /* 0x001fe400000000ff */
[----:B------:R-:W3:Y:S04]  /*ce9b0*/  LDL.LU R51, [R1+0x320] ;  /* 0x0003200001337983 */ /* 0x000ee80000300800 */
[----:B----4-:R0:W-:Y:S04]  /*ce9c0*/  @P6 STG.E.U8 desc[UR24][R58.64], R3 ;  /* 0x000000033a006986 */ /* 0x0101e8000c101118 */
[----:B0-----:R-:W4:Y:S01]  /*ce9d0*/  LDL.LU.64 R58, [R1+0x19e8] ;  /* 0x0019e800013a7983 */ /* 0x001f220000300a00 */
[----:B------:R-:W-:Y:S01]  /*ce9e0*/  VIADD R2, R0, 0x1c7 ;  /* 0x000001c700027836 */ /* 0x000fe20000000000 */
[----:B------:R-:W-:Y:S01]  /*ce9f0*/  ISETP.LT.AND P2, PT, R39, UR6, !P2 ;  /* 0x0000000627007c0c */ /* 0x000fe2000d741270 */
[----:B------:R-:W-:Y:S01]  /*cea00*/  ULDC UR6, c[0x0][0x228] ;  /* 0x00008a0000067ab9 */ /* 0x000fe20000000800 */
[----:B------:R-:W-:Y:S01]  /*cea10*/  PRMT R4, R54, 0x7773, RZ ;  /* 0x0000777336047816 */ /* 0x000fe200000000ff */
[----:B------:R-:W4:Y:S01]  /*cea20*/  LDL.LU.64 R46, [R1+0x19e0] ;  /* 0x0019e000012e7983 */ /* 0x000f220000300a00 */
        /* <DEDUP_REMOVED lines=222> */
[----:B------:R-:W-:Y:S01]  /*cf810*/  PRMT R3, R54, 0x7771, RZ ;  /* 0x0000777136037816 */ /* 0x000fe200000000ff */
        /* <DEDUP_REMOVED lines=91> */
[----:B------:R-:W3:Y:S04]  /*cfdd0*/  LDL.LU R51, [R1+0x2f0] ;  /* 0x0002f00001337983 */ /* 0x000ee80000300800 */
[----:B------:R0:W-:Y:S02]  /*cfde0*/  @P5 STG.E.U8 desc[UR24][R48.64], R3 ;  /* 0x0000000330005986 */ /* 0x0001e4000c101118 */
[----:B0-----:R-:W-:-:S05]  /*cfdf0*/  PRMT R3, R54, 0x7772, RZ ;  /* 0x0000777236037816 */ /* 0x001fca00000000ff */
        /* <DEDUP_REMOVED lines=28> */
[----:B------:R0:W-:Y:S04]  /*cffc0*/  @P2 STG.E.U8 desc[UR24][R46.64], R2 ;  /* 0x000000022e002986 */ /* 0x0001e8000c101118 */
[----:B------:R-:W3:Y:S04]  /*cffd0*/  LDL.LU R54, [R1+0x2f4] ;  /* 0x0002f40001367983 */ /* 0x000ee80000300800 */
[----:B------:R-:W3:Y:S01]  /*cffe0*/  LDL.LU.64 R60, [R1+0x1c78] ;  /* 0x001c7800013c7983 */ /* 0x000ee20000300a00 */
[----:B0-----:R-:W-:-:S03]  /*cfff0*/  PRMT R2, R50, 0x7773, RZ ;  /* 0x0000777332027816 */ /* 0x001fc600000000ff */
        /* <DEDUP_REMOVED lines=25> */
[----:B--2---:R0:W-:Y:S04]  /*d0190*/  @P6 STG.E.U8 desc[UR24][R52.64], R3 ;  /* 0x0000000334006986 */ /* 0x0041e8000c101118 */
        /* <DEDUP_REMOVED lines=8> */
[----:B0-----:R-:W3:Y:S01]  /*d0220*/  LDL.LU.64 R56, [R1+0x1ca0] ;  /* 0x001ca00001387983 */ /* 0x001ee20000300a00 */
        /* <DEDUP_REMOVED lines=14> */
[----:B------:R-:W-:Y:S01]  /*d0310*/  ULDC UR4, c[0x0][0x22c] ;  /* 0x00008b0000047ab9 */ /* 0x000fe20000000800 */
[----:B------:R-:W-:Y:S01]  /*d0320*/  ISETP.LT.AND P6, PT, R38, UR8, !P5 ;  /* 0x0000000826007c0c */ /* 0x000fe2000efc1270 */
[----:B------:R-:W-:Y:S01]  /*d0330*/  ULDC UR6, c[0x0][0x228] ;  /* 0x00008a0000067ab9 */ /* 0x000fe20000000800 */
[----:B------:R-:W-:Y:S01]  /*d0340*/  ULDC UR8, c[0x0][0x228] ;  /* 0x00008a0000087ab9 */ /* 0x000fe20000000800 */
[----:B------:R-:W-:Y:S01]  /*d0350*/  ISETP.GE.AND P2, PT, R3, UR4, PT ;  /* 0x0000000403007c0c */ /* 0x000fe2000bf46270 */
[----:B------:R-:W-:Y:S01]  /*d0360*/  VIADD R3, R0, 0x1e6 ;  /* 0x000001e600037836 */ /* 0x000fe20000000000 */
[----:B------:R-:W-:Y:S01]  /*d0370*/  ULDC UR4, c[0x0][0x22c] ;  /* 0x00008b0000047ab9 */ /* 0x000fe20000000800 */
[----:B--2---:R0:W-:Y:S04]  /*d0380*/  @P4 STG.E.U8 desc[UR24][R52.64], R2 ;  /* 0x0000000234004986 */ /* 0x0041e8000c101118 */
[----:B0-----:R-:W2:Y:S01]  /*d0390*/  LDL.LU.64 R52, [R1+0x1cd8] ;  /* 0x001cd80001347983 */ /* 0x001ea20000300a00 */
[----:B------:R-:W-:-:S03]  /*d03a0*/  PRMT R2, R54, 0x7773, RZ ;  /* 0x0000777336027816 */ /* 0x000fc600000000ff */
[----:B------:R-:W2:Y:S04]  /*d03b0*/  LDL.LU.64 R60, [R1+0x1cd0] ;  /* 0x001cd000013c7983 */ /* 0x000ea80000300a00 */
[----:B------:R-:W2:Y:S01]  /*d03c0*/  LDL.LU.64 R46, [R1+0x1ce8] ;  /* 0x001ce800012e7983 */ /* 0x000ea20000300a00 */
[----:B------:R-:W-:Y:S01]  /*d03d0*/  ISETP.GE.AND P4, PT, R3, UR4, PT ;  /* 0x0000000403007c0c */ /* 0x000fe2000bf86270 */
[----:B------:R-:W-:Y:S02]  /*d03e0*/  ULDC UR4, c[0x0][0x228] ;  /* 0x00008a0000047ab9 */ /* 0x000fe40000000800 */
[----:B------:R-:W-:Y:S02]  /*d03f0*/  ISETP.LT.AND P5, PT, R39, UR4, !P5 ;  /* 0x0000000427007c0c */ /* 0x000fe4000efa1270 */
[C---:B------:R-:W-:Y:S01]  /*d0400*/  PRMT R3, R50.reuse, 0x7770, RZ ;  /* 0x0000777032037816 */ /* 0x040fe200000000ff */
[----:B------:R-:W-:Y:S01]  /*d0410*/  ULDC UR4, c[0x0][0x22c] ;  /* 0x00008b0000047ab9 */ /* 0x000fe20000000800 */
[----:B---3--:R0:W-:Y:S04]  /*d0420*/  @P3 STG.E.U8 desc[UR24][R56.64], R2 ;  /* 0x0000000238003986 */ /* 0x0081e8000c101118 */
[----:B0-----:R-:W3:Y:S04]  /*d0430*/  LDL.LU.64 R56, [R1+0x1cb0] ;  /* 0x001cb00001387983 */ /* 0x001ee80000300a00 */
[----:B------:R0:W-:Y:S02]  /*d0440*/  @P6 STG.E.U8 desc[UR24][R48.64], R3 ;  /* 0x0000000330006986 */ /* 0x0001e4000c101118 */
[----:B0-----:R-:W-:-:S02]  /*d0450*/  PRMT R3, R50, 0x7771, RZ ;  /* 0x0000777132037816 */ /* 0x001fc400000000ff */
[----:B------:R-:W3:Y:S04]  /*d0460*/  LDL.LU.64 R48, [R1+0x1d08] ;  /* 0x001d080001307983 */ /* 0x000ee80000300a00 */
[----:B----4-:R0:W-:Y:S04]  /*d0470*/  @P5 STG.E.U8 desc[UR24][R58.64], R3 ;  /* 0x000000033a005986 */ /* 0x0101e8000c101118 */
[----:B0-----:R-:W4:Y:S01]  /*d0480*/  LDL.LU.64 R58, [R1+0x1d18] ;  /* 0x001d1800013a7983 */ /* 0x001f220000300a00 */
[----:B------:R-:W-:Y:S01]  /*d0490*/  VIADD R2, R0, 0x1e7 ;  /* 0x000001e700027836 */ /* 0x000fe20000000000 */
[----:B------:R-:W-:Y:S01]  /*d04a0*/  ISETP.LT.AND P6, PT, R38, UR6, !P2 ;  /* 0x0000000626007c0c */ /* 0x000fe2000d7c1270 */
[----:B------:R-:W-:Y:S01]  /*d04b0*/  ULDC UR6, c[0x0][0x228] ;  /* 0x00008a0000067ab9 */ /* 0x000fe20000000800 */
[----:B------:R-:W-:-:S02]  /*d04c0*/  PRMT R3, R50, 0x7772, RZ ;  /* 0x0000777232037816 */ /* 0x000fc400000000ff */
[C---:B------:R-:W-:Y:S02]  /*d04d0*/  ISETP.LT.AND P2, PT, R39.reuse, UR6, !P2 ;  /* 0x0000000627007c0c */ /* 0x040fe4000d741270 */
[----:B------:R-:W-:Y:S01]  /*d04e0*/  ISETP.GE.AND P3, PT, R2, UR4, PT ;  /* 0x0000000402007c0c */ /* 0x000fe2000bf66270 */
[----:B------:R-:W-:Y:S01]  /*d04f0*/  ULDC UR4, c[0x0][0x228] ;  /* 0x00008a0000047ab9 */ /* 0x000fe20000000800 */
[----:B------:R-:W-:Y:S01]  /*d0500*/  ULDC UR6, c[0x0][0x228] ;  /* 0x00008a0000067ab9 */ /* 0x000fe20000000800 */
[----:B------:R-:W-:Y:S02]  /*d0510*/  ISETP.LT.AND P5, PT, R38, UR4, !P4 ;  /* 0x0000000426007c0c */ /* 0x000fe4000e7a1270 */
[----:B------:R-:W-:Y:S01]  /*d0520*/  ISETP.LT.AND P4, PT, R39, UR6, !P4 ;  /* 0x0000000627007c0c */ /* 0x000fe2000e781270 */
[----:B------:R-:W-:Y:S01]  /*d0530*/  VIADD R2, R0, 0x1e8 ;  /* 0x000001e800027836 */ /* 0x000fe20000000000 */
[----:B------:R-:W4:Y:S01]  /*d0540*/  LDL.LU R54, [R1+0x380] ;  /* 0x0003800001367983 */ /* 0x000f220000300800 */
[----:B------:R-:W-:Y:S01]  /*d0550*/  ULDC UR4, c[0x0][0x22c] ;  /* 0x00008b0000047ab9 */ /* 0x000fe20000000800 */
[----:B------:R-:W-:Y:S01]  /*d0560*/  PRMT R4, R50, 0x7773, RZ ;  /* 0x0000777332047816 */ /* 0x000fe200000000ff */
[----:B------:R-:W-:Y:S01]  /*d0570*/  ULDC UR6, c[0x0][0x228] ;  /* 0x00008a0000067ab9 */ /* 0x000fe20000000800 */
[----:B--2---:R0:W-:Y:S01]  /*d0580*/  @P6 STG.E.U8 desc[UR24][R52.64], R3 ;  /* 0x0000000334006986 */ /* 0x0041e2000c101118 */
[----:B------:R-:W-:-:S02]  /*d0590*/  ISETP.GE.AND P6, PT, R2, UR4, PT ;  /* 0x0000000402007c0c */ /* 0x000fc4000bfc6270 */
[----:B------:R-:W-:Y:S01]  /*d05a0*/  PRMT R2, R51, 0x7770, RZ ;  /* 0x0000777033027816 */ /* 0x000fe200000000ff */
[----:B------:R-:W-:Y:S01]  /*d05b0*/  @P2 STG.E.U8 desc[UR24][R60.64], R4 ;  /* 0x000000043c002986 */ /* 0x000fe2000c101118 */
[----:B------:R-:W-:-:S03]  /*d05c0*/  ULDC UR4, c[0x0][0x228] ;  /* 0x00008a0000047ab9 */ /* 0x000fc60000000800 */
[----:B------:R1:W-:Y:S04]  /*d05d0*/  @P5 STG.E.U8 desc[UR24][R46.64], R2 ;  /* 0x000000022e005986 */ /* 0x0003e8000c101118 */
[----:B0-----:R-:W2:Y:S01]  /*d05e0*/  LDL.LU.64 R52, [R1+0x1ce0] ;  /* 0x001ce00001347983 */ /* 0x001ea20000300a00 */
[----:B------:R-:W-:Y:S02]  /*d05f0*/  PRMT R3, R51, 0x7771, RZ ;  /* 0x0000777133037816 */ /* 0x000fe400000000ff */
[----:B------:R-:W-:Y:S02]  /*d0600*/  ISETP.LT.AND P2, PT, R38, UR4, !P3 ;  /* 0x0000000426007c0c */ /* 0x000fe4000df41270 */
[----:B------:R-:W-:Y:S01]  /*d0610*/  ISETP.LT.AND P3, PT, R39, UR6, !P3 ;  /* 0x0000000627007c0c */ /* 0x000fe2000df61270 */
[----:B------:R-:W-:Y:S01]  /*d0620*/  ULDC UR4, c[0x0][0x22c] ;  /* 0x00008b0000047ab9 */ /* 0x000fe20000000800 */
[----:B-1----:R-:W-:-:S02]  /*d0630*/  PRMT R2, R51, 0x7772, RZ ;  /* 0x0000777233027816 */ /* 0x002fc400000000ff */
[----:B------:R-:W-:Y:S01]  /*d0640*/  ISETP.LT.AND P5, PT, R38, UR8, !P6 ;  /* 0x0000000826007c0c */ /* 0x000fe2000f7a1270 */
[----:B------:R-:W-:Y:S01]  /*d0650*/  ULDC UR6, c[0x0][0x228] ;  /* 0x00008a0000067ab9 */ /* 0x000fe20000000800 */
[----:B------:R-:W-:Y:S01]  /*d0660*/  ULDC UR8, c[0x0][0x228] ;  /* 0x00008a0000087ab9 */ /* 0x000fe20000000800 */
[----:B---3--:R0:W-:Y:S04]  /*d0670*/  @P4 STG.E.U8 desc[UR24][R56.64], R3 ;  /* 0x0000000338004986 */ /* 0x0081e8000c101118 */
[----:B0-----:R-:W3:Y:S04]  /*d0680*/  LDL.LU.64 R56, [R1+0x1d00] ;  /* 0x001d000001387983 */ /* 0x001ee80000300a00 */
[----:B------:R-:W3:Y:S04]  /*d0690*/  LDL.LU.64 R36, [R1+0x1d48] ;  /* 0x001d480001247983 */ /* 0x000ee80000300a00 */
[----:B------:R-:W3:Y:S04]  /*d06a0*/  LDL.LU R50, [R1+0x384] ;  /* 0x0003840001327983 */ /* 0x000ee80000300800 */
[----:B------:R0:W-:Y:S04]  /*d06b0*/  @P2 STG.E.U8 desc[UR24][R48.64], R2 ;  /* 0x0000000230002986 */ /* 0x0001e8000c101118 */
[----:B------:R-:W3:Y:S04]  /*d06c0*/  LDL.LU.64 R60, [R1+0x1d10] ;  /* 0x001d1000013c7983 */ /* 0x000ee80000300a00 */
[----:B------:R-:W3:Y:S01]  /*d06d0*/  LDL.LU.64 R46, [R1+0x1d40] ;  /* 0x001d4000012e7983 */ /* 0x000ee20000300a00 */
[----:B0-----:R-:W-:-:S05]  /*d06e0*/  PRMT R2, R51, 0x7773, RZ ;  /* 0x0000777333027816 */ /* 0x001fca00000000ff */
[----:B----4-:R0:W-:Y:S04]  /*d06f0*/  @P3 STG.E.U8 desc[UR24][R58.64], R2 ;  /* 0x000000023a003986 */ /* 0x0101e8000c101118 */
[----:B0-----:R-:W4:Y:S01]  /*d0700*/  LDL.LU.64 R58, [R1+0x1d30] ;  /* 0x001d3000013a7983 */ /* 0x001f220000300a00 */
[----:B------:R-:W-:-:S05]  /*d0710*/  VIADD R3, R0, 0x1e9 ;  /* 0x000001e900037836 */ /* 0x000fca0000000000 */
[----:B------:R-:W-:Y:S01]  /*d0720*/  ISETP.GE.AND P4, PT, R3, UR4, PT ;  /* 0x0000000403007c0c */ /* 0x000fe2000bf86270 */
[----:B------:R-:W-:Y:S01]  /*d0730*/  VIADD R3, R0, 0x1ea ;  /* 0x000001ea00037836 */ /* 0x000fe20000000000 */
[----:B------:R-:W-:-:S04]  /*d0740*/  ULDC UR4, c[0x0][0x22c] ;  /* 0x00008b0000047ab9 */ /* 0x000fc80000000800 */
[----:B------:R-:W-:Y:S01]  /*d0750*/  ISETP.GE.AND P2, PT, R3, UR4, PT ;  /* 0x0000000403007c0c */ /* 0x000fe2000bf46270 */
[----:B------:R-:W-:Y:S02]  /*d0760*/  ULDC UR4, c[0x0][0x228] ;  /* 0x00008a0000047ab9 */ /* 0x000fe40000000800 */
[----:B------:R-:W-:Y:S02]  /*d0770*/  ISETP.LT.AND P6, PT, R39, UR4, !P6 ;  /* 0x0000000427007c0c */ /* 0x000fe4000f7c1270 */
[----:B------:R-:W-:Y:S01]  /*d0780*/  PRMT R3, R54, 0x7770, RZ ;  /* 0x0000777036037816 */ /* 0x000fe200000000ff */
[----:B------:R-:W-:Y:S01]  /*d0790*/  VIADD R2, R0, 0x1eb ;  /* 0x000001eb00027836 */ /* 0x000fe20000000000 */
[----:B------:R-:W-:-:S04]  /*d07a0*/  ULDC UR4, c[0x0][0x22c] ;  /* 0x00008b0000047ab9 */ /* 0x000fc80000000800 */
[----:B------:R-:W-:Y:S01]  /*d07b0*/  ISETP.GE.AND P3, PT, R2, UR4, PT ;  /* 0x0000000402007c0c */ /* 0x000fe2000bf66270 */
[----:B------:R-:W-:Y:S01]  /*d07c0*/  ULDC UR4, c[0x0][0x228] ;  /* 0x00008a0000047ab9 */ /* 0x000fe20000000800 */
[----:B------:R-:W-:Y:S01]  /*d07d0*/  VIADD R2, R0, 0x1ec ;  /* 0x000001ec00027836 */ /* 0x000fe20000000000 */
[----:B------:R-:W-:Y:S01]  /*d07e0*/  PRMT R4, R54, 0x7773, RZ ;  /* 0x0000777336047816 */ /* 0x000fe200000000ff */
[----:B--2---:R0:W-:Y:S01]  /*d07f0*/  @P5 STG.E.U8 desc[UR24][R52.64], R3 ;  /* 0x0000000334005986 */ /* 0x0041e2000c101118 */
[----:B------:R-:W-:Y:S02]  /*d0800*/  ISETP.LT.AND P5, PT, R38, UR6, !P4 ;  /* 0x0000000626007c0c */ /* 0x000fe4000e7a1270 */
[----:B------:R-:W-:Y:S01]  /*d0810*/  ISETP.LT.AND P4, PT, R39, UR8, !P4 ;  /* 0x0000000827007c0c */ /* 0x000fe2000e781270 */
[----:B------:R-:W-:Y:S01]  /*d0820*/  ULDC UR6, c[0x0][0x228] ;  /* 0x00008a0000067ab9 */ /* 0x000fe20000000800 */
[----:B0-----:R-:W-:-:S05]  /*d0830*/  PRMT R3, R54, 0x7771, RZ ;  /* 0x0000777136037816 */ /* 0x001fca00000000ff */
[----:B---3--:R0:W-:Y:S01]  /*d0840*/  @P6 STG.E.U8 desc[UR24][R56.64], R3 ;  /* 0x0000000338006986 */ /* 0x0081e2000c101118 */
[----:B------:R-:W-:Y:S01]  /*d0850*/  ISETP.LT.AND P6, PT, R38, UR4, !P2 ;  /* 0x0000000426007c0c */ /* 0x000fe2000d7c1270 */
[----:B------:R-:W-:Y:S01]  /*d0860*/  ULDC UR4, c[0x0][0x22c] ;  /* 0x00008b0000047ab9 */ /* 0x000fe20000000800 */
[----:B------:R-:W-:Y:S01]  /*d0870*/  ISETP.LT.AND P2, PT, R39, UR6, !P2 ;  /* 0x0000000627007c0c */ /* 0x000fe2000d741270 */
[----:B------:R-:W-:Y:S01]  /*d0880*/  ULDC UR6, c[0x0][0x228] ;  /* 0x00008a0000067ab9 */ /* 0x000fe20000000800 */
[----:B0-----:R-:W2:Y:S04]  /*d0890*/  LDL.LU.64 R56, [R1+0x1d38] ;  /* 0x001d380001387983 */ /* 0x001ea80000300a00 */
[----:B------:R-:W3:Y:S01]  /*d08a0*/  LDL.LU.64 R48, [R1+0x1d70] ;  /* 0x001d700001307983 */ /* 0x000ee20000300a00 */
[----:B------:R-:W-:-:S03]  /*d08b0*/  PRMT R3, R54, 0x7772, RZ ;  /* 0x0000777236037816 */ /* 0x000fc600000000ff */
[----:B------:R-:W3:Y:S04]  /*d08c0*/  LDL.LU.64 R52, [R1+0x1d68] ;  /* 0x001d680001347983 */ /* 0x000ee80000300a00 */
[----:B------:R-:W3:Y:S04]  /*d08d0*/  LDL.LU R51, [R1+0x388] ;  /* 0x0003880001337983 */ /* 0x000ee80000300800 */
[----:B------:R0:W-:Y:S01]  /*d08e0*/  @P5 STG.E.U8 desc[UR24][R36.64], R3 ;  /* 0x0000000324005986 */ /* 0x0001e2000c101118 */
[----:B------:R-:W-:Y:S02]  /*d08f0*/  ISETP.GE.AND P5, PT, R2, UR4, PT ;  /* 0x0000000402007c0c */ /* 0x000fe4000bfa6270 */
[----:B------:R-:W-:Y:S01]  /*d0900*/  PRMT R2, R50, 0x7770, RZ ;  /* 0x0000777032027816 */ /* 0x000fe200000000ff */
[----:B------:R-:W-:Y:S01]  /*d0910*/  @P4 STG.E.U8 desc[UR24][R60.64], R4 ;  /* 0x000000043c004986 */ /* 0x000fe2000c101118 */
[----:B------:R-:W-:-:S03]  /*d0920*/  ULDC UR4, c[0x0][0x228] ;  /* 0x00008a0000047ab9 */ /* 0x000fc60000000800 */
[----:B------:R1:W-:Y:S01]  /*d0930*/  @P6 STG.E.U8 desc[UR24][R46.64], R2 ;  /* 0x000000022e006986 */ /* 0x0003e2000c101118 */
[----:B0-----:R-:W-:-:S03]  /*d0940*/  PRMT R3, R50, 0x7771, RZ ;  /* 0x0000777132037816 */ /* 0x001fc600000000ff */
[----:B-1----:R-:W3:Y:S04]  /*d0950*/  LDL.LU.64 R46, [R1+0x1d60] ;  /* 0x001d6000012e7983 */ /* 0x002ee80000300a00 */
[----:B----4-:R0:W-:Y:S04]  /*d0960*/  @P2 STG.E.U8 desc[UR24][R58.64], R3 ;  /* 0x000000033a002986 */ /* 0x0101e8000c101118 */
[----:B0-----:R-:W4:Y:S01]  /*d0970*/  LDL.LU.64 R58, [R1+0x1da0] ;  /* 0x001da000013a7983 */ /* 0x001f220000300a00 */
[----:B------:R-:W-:Y:S01]  /*d0980*/  ISETP.LT.AND P4, PT, R38, UR4, !P3 ;  /* 0x0000000426007c0c */ /* 0x000fe2000df81270 */
[----:B------:R-:W-:Y:S01]  /*d0990*/  VIADD R3, R0, 0x1f5 ;  /* 0x000001f500037836 */ /* 0x000fe20000000000 */
[----:B------:R-:W-:Y:S01]  /*d09a0*/  ULDC UR4, c[0x0][0x228] ;  /* 0x00008a0000047ab9 */ /* 0x000fe20000000800 */
[----:B------:R-:W-:-:S02]  /*d09b0*/  PRMT R2, R50, 0x7772, RZ ;  /* 0x0000777232027816 */ /* 0x000fc400000000ff */
[----:B------:R-:W-:Y:S02]  /*d09c0*/  ISETP.LT.AND P3, PT, R39, UR4, !P3 ;  /* 0x0000000427007c0c */ /* 0x000fe4000df61270 */
[----:B------:R-:W-:Y:S02]  /*d09d0*/  ISETP.LT.AND P6, PT, R38, UR6, !P5 ;  /* 0x0000000626007c0c */ /* 0x000fe4000efc1270 */
[----:B------:R-:W-:Y:S01]  /*d09e0*/  ISETP.GE.AND P2, PT, R3, UR23, PT ;  /* 0x0000001703007c0c */ /* 0x000fe2000bf46270 */
[----:B------:R-:W-:Y:S01]  /*d09f0*/  VIADD R3, R0, 0x1ed ;  /* 0x000001ed00037836 */ /* 0x000fe20000000000 */
[----:B------:R-:W-:Y:S01]  /*d0a00*/  ULDC UR4, c[0x0][0x22c] ;  /* 0x00008b0000047ab9 */ /* 0x000fe20000000800 */
[----:B------:R-:W-:Y:S01]  /*d0a10*/  ULDC UR6, c[0x0][0x228] ;  /* 0x00008a0000067ab9 */ /* 0x000fe20000000800 */
[----:B--2---:R0:W-:Y:S02]  /*d0a20*/  @P4 STG.E.U8 desc[UR24][R56.64], R2 ;  /* 0x0000000238004986 */ /* 0x0041e4000c101118 */
[----:B------:R-:W-:Y:S01]  /*d0a30*/  ISETP.GE.AND P4, PT, R3, UR4, PT ;  /* 0x0000000403007c0c */ /* 0x000fe2000bf86270 */
[----:B------:R-:W-:-:S02]  /*d0a40*/  ULDC UR4, c[0x0][0x228] ;  /* 0x00008a0000047ab9 */ /* 0x000fc40000000800 */
[----:B------:R-:W-:Y:S02]  /*d0a50*/  ISETP.LT.AND P5, PT, R39, UR4, !P5 ;  /* 0x0000000427007c0c */ /* 0x000fe4000efa1270 */
[----:B---3--:R-:W-:Y:S01]  /*d0a60*/  PRMT R3, R51, 0x7770, RZ ;  /* 0x0000777033037816 */ /* 0x008fe200000000ff */
[----:B------:R-:W-:Y:S01]  /*d0a70*/  ULDC UR4, c[0x0][0x228] ;  /* 0x00008a0000047ab9 */ /* 0x000fe20000000800 */
[----:B0-----:R-:W2:Y:S04]  /*d0a80*/  LDL.LU.64 R56, [R1+0x1d90] ;  /* 0x001d900001387983 */ /* 0x001ea80000300a00 */
[----:B------:R-:W3:Y:S01]  /*d0a90*/  LDL.LU R54, [R1+0x38c] ;  /* 0x00038c0001367983 */ /* 0x000ee20000300800 */
[----:B------:R-:W-:-:S03]  /*d0aa0*/  PRMT R2, R50, 0x7773, RZ ;  /* 0x0000777332027816 */ /* 0x000fc600000000ff */
[----:B------:R-:W3:Y:S04]  /*d0ab0*/  LDL.LU.64 R60, [R1+0x1d88] ;  /* 0x001d8800013c7983 */ /* 0x000ee80000300a00 */
[----:B------:R0:W-:Y:S01]  /*d0ac0*/  @P3 STG.E.U8 desc[UR24][R48.64], R2 ;  /* 0x0000000230003986 */ /* 0x0001e2000c101118 */
[----:B------:R-:W-:-:S03]  /*d0ad0*/  ISETP.LT.AND P3, PT, R38, UR4, !P4 ;  /* 0x0000000426007c0c */ /* 0x000fc6000e761270 */
[----:B------:R1:W-:Y:S01]  /*d0ae0*/  @P6 STG.E.U8 desc[UR24][R52.64], R3 ;  /* 0x0000000334006986 */ /* 0x0003e2000c101118 */
[----:B------:R-:W-:-:S03]  /*d0af0*/  ULDC UR4, c[0x0][0x22c] ;  /* 0x00008b0000047ab9 */ /* 0x000fc60000000800 */
[----:B0-----:R-:W3:Y:S04]  /*d0b00*/  LDL.LU.64 R48, [R1+0x1dc8] ;  /* 0x001dc80001307983 */ /* 0x001ee80000300a00 */
[----:B-1----:R-:W3:Y:S01]  /*d0b10*/  LDL.LU.64 R52, [R1+0x1dc0] ;  /* 0x001dc00001347983 */ /* 0x002ee20000300a00 */
[----:B------:R-:W-:-:S05]  /*d0b20*/  PRMT R3, R51, 0x7771, RZ ;  /* 0x0000777133037816 */ /* 0x000fca00000000ff */
        /* <DEDUP_REMOVED lines=8> */
[----:B------:R-:W4:Y:S01]  /*d0bb0*/  LDL.LU R47, [R1+0x2d0] ;  /* 0x0002d000012f7983 */ /* 0x000f220000300800 */
[----:B------:R-:W-:Y:S01]  /*d0bc0*/  ISETP.GE.AND P6, PT, R2, UR4, PT ;  /* 0x0000000402007c0c */ /* 0x000fe2000bfc6270 */
[C---:B------:R-:W-:Y:S01]  /*d0bd0*/  VIADD R2, R0.reuse, 0x1ef ;  /* 0x000001ef00027836 */ /* 0x040fe20000000000 */
[----:B------:R-:W-:Y:S01]  /*d0be0*/  ULDC UR4, c[0x0][0x22c] ;  /* 0x00008b0000047ab9 */ /* 0x000fe20000000800 */
[----:B------:R-:W-:Y:S01]  /*d0bf0*/  VIADD R3, R0, 0x1f0 ;  /* 0x000001f000037836 */ /* 0x000fe20000000000 */
[----:B------:R-:W-:Y:S01]  /*d0c00*/  ISETP.LT.AND P5, PT, R38, UR6, !P6 ;  /* 0x0000000626007c0c */ /* 0x000fe2000f7a1270 */
[----:B------:R-:W-:Y:S01]  /*d0c10*/  ULDC UR6, c[0x0][0x228] ;  /* 0x00008a0000067ab9 */ /* 0x000fe20000000800 */
[----:B------:R-:W-:Y:S01]  /*d0c20*/  ISETP.GE.AND P3, PT, R2, UR4, PT ;  /* 0x0000000402007c0c */ /* 0x000fe2000bf66270 */
[----:B------:R-:W-:Y:S01]  /*d0c30*/  ULDC UR4, c[0x0][0x228] ;  /* 0x00008a0000047ab9 */ /* 0x000fe20000000800 */
[----:B------:R-:W4:Y:S01]  /*d0c40*/  LDL.LU.64 R50, [R1+0x1df8] ;  /* 0x001df80001327983 */ /* 0x000f220000300a00 */
[----:B------:R-:W-:Y:S01]  /*d0c50*/  ISETP.LT.AND P6, PT, R39, UR4, !P6 ;  /* 0x0000000427007c0c */ /* 0x000fe2000f7c1270 */
[----:B------:R-:W-:-:S02]  /*d0c60*/  ULDC UR4, c[0x0][0x22c] ;  /* 0x00008b0000047ab9 */ /* 0x000fc40000000800 */
[----:B--2---:R0:W-:Y:S01]  /*d0c70*/  @P4 STG.E.U8 desc[UR24][R56.64], R4 ;  /* 0x0000000438004986 */ /* 0x0041e2000c101118 */
[----:B---3--:R-:W-:Y:S02]  /*d0c80*/  PRMT R2, R54, 0x7770, RZ ;  /* 0x0000777036027816 */ /* 0x008fe400000000ff */
[----:B------:R-:W-:Y:S01]  /*d0c90*/  ISETP.LT.AND P4, PT, R38, UR6, !P3 ;  /* 0x0000000626007c0c */ /* 0x000fe2000df81270 */
[----:B------:R-:W-:Y:S02]  /*d0ca0*/  ULDC UR6, c[0x0][0x228] ;  /* 0x00008a0000067ab9 */ /* 0x000fe40000000800 */
[----:B------:R1:W-:Y:S01]  /*d0cb0*/  @P5 STG.E.U8 desc[UR24][R60.64], R2 ;  /* 0x000000023c005986 */ /* 0x0003e2000c101118 */
[----:B------:R-:W-:Y:S01]  /*d0cc0*/  ISETP.GE.AND P5, PT, R3, UR4, PT ;  /* 0x0000000403007c0c */ /* 0x000fe2000bfa6270 */
[----:B------:R-:W-:Y:S01]  /*d0cd0*/  ULDC UR4, c[0x0][0x228] ;  /* 0x00008a0000047ab9 */ /* 0x000fe20000000800 */
[C---:B------:R-:W-:Y:S02]  /*d0ce0*/  PRMT R3, R54.reuse, 0x7771, RZ ;  /* 0x0000777136037816 */ /* 0x040fe400000000ff */
[----:B------:R-:W-:Y:S01]  /*d0cf0*/  ISETP.LT.AND P3, PT, R39, UR4, !P3 ;  /* 0x0000000427007c0c */ /* 0x000fe2000df61270 */
[----:B------:R-:W-:Y:S01]  /*d0d00*/  ULDC UR4, c[0x0][0x228] ;  /* 0x00008a0000047ab9 */ /* 0x000fe20000000800 */
[----:B0-----:R-:W2:Y:S01]  /*d0d10*/  LDL.LU.64 R56, [R1+0x1dd8] ;  /* 0x001dd80001387983 */ /* 0x001ea20000300a00 */
[----:B-1----:R-:W-:-:S03]  /*d0d20*/  PRMT R2, R54, 0x7772, RZ ;  /* 0x0000777236027816 */ /* 0x002fc600000000ff */
[----:B------:R-:W-:Y:S01]  /*d0d30*/  @P6 STG.E.U8 desc[UR24][R48.64], R3 ;  /* 0x0000000330006986 */ /* 0x000fe2000c101118 */
[----:B------:R-:W-:-:S03]  /*d0d40*/  PRMT R4, R54, 0x7773, RZ ;  /* 0x0000777336047816 */ /* 0x000fc600000000ff */
[----:B------:R0:W-:Y:S04]  /*d0d50*/  @P4 STG.E.U8 desc[UR24][R52.64], R2 ;  /* 0x0000000234004986 */ /* 0x0001e8000c101118 */
[----:B0-----:R-:W3:Y:S04]  /*d0d60*/  LDL.LU.64 R52, [R1+0x1dd0] ;  /* 0x001dd00001347983 */ /* 0x001ee80000300a00 */
[----:B------:R-:W3:Y:S04]  /*d0d70*/  LDL.LU.64 R48, [R1+0x1df0] ;  /* 0x001df00001307983 */ /* 0x000ee80000300a00 */
[----:B------:R-:W3:Y:S04]  /*d0d80*/  LDL.LU R54, [R1+0x2d4] ;  /* 0x0002d40001367983 */ /* 0x000ee80000300800 */
[----:B----4-:R0:W-:Y:S04]  /*d0d90*/  @P3 STG.E.U8 desc[UR24][R58.64], R4 ;  /* 0x000000043a003986 */ /* 0x0101e8000c101118 */
[----:B0-----:R-:W4:Y:S01]  /*d0da0*/  LDL.LU.64 R58, [R1+0x1db8] ;  /* 0x001db800013a7983 */ /* 0x001f220000300a00 */
[----:B------:R-:W-:Y:S01]  /*d0db0*/  ISETP.LT.AND P4, PT, R38, UR4, !P5 ;  /* 0x0000000426007c0c */ /* 0x000fe2000ef81270 */
[----:B------:R-:W-:Y:S01]  /*d0dc0*/  VIADD R2, R0, 0x1f1 ;  /* 0x000001f100027836 */ /* 0x000fe20000000000 */
[----:B------:R-:W-:Y:S01]  /*d0dd0*/  ISETP.LT.AND P5, PT, R39, UR6, !P5 ;  /* 0x0000000627007c0c */ /* 0x000fe2000efa1270 */
[----:B------:R-:W-:Y:S01]  /*d0de0*/  ULDC UR4, c[0x0][0x22c] ;  /* 0x00008b0000047ab9 */ /* 0x000fe20000000800 */
[C---:B------:R-:W-:Y:S01]  /*d0df0*/  PRMT R3, R47.reuse, 0x7770, RZ ;  /* 0x000077702f037816 */ /* 0x040fe200000000ff */
[----:B------:R-:W-:Y:S01]  /*d0e00*/  ULDC UR6, c[0x0][0x228] ;  /* 0x00008a0000067ab9 */ /* 0x000fe20000000800 */
[----:B------:R-:W-:Y:S01]  /*d0e10*/  ISETP.GE.AND P6, PT, R2, UR4, PT ;  /* 0x0000000402007c0c */ /* 0x000fe2000bfc6270 */
[----:B------:R-:W-:Y:S01]  /*d0e20*/  VIADD R2, R0, 0x1f2 ;  /* 0x000001f200027836 */ /* 0x000fe20000000000 */
[----:B------:R-:W-:Y:S01]  /*d0e30*/  ULDC UR4, c[0x0][0x22c] ;  /* 0x00008b0000047ab9 */ /* 0x000fe20000000800 */
[----:B------:R-:W-:-:S02]  /*d0e40*/  PRMT R4, R47, 0x7771, RZ ;  /* 0x000077712f047816 */ /* 0x000fc400000000ff */
[----:B------:R-:W-:Y:S01]  /*d0e50*/  ISETP.LT.AND P3, PT, R38, UR6, !P6 ;  /* 0x0000000626007c0c */ /* 0x000fe2000f761270 */
[----:B------:R-:W-:Y:S01]  /*d0e60*/  ULDC UR6, c[0x0][0x228] ;  /* 0x00008a0000067ab9 */ /* 0x000fe20000000800 */
[----:B------:R0:W-:Y:S01]  /*d0e70*/  @P4 STG.E.U8 desc[UR24][R50.64], R3 ;  /* 0x0000000332004986 */ /* 0x0001e2000c101118 */
[----:B------:R-:W-:Y:S01]  /*d0e80*/  ISETP.GE.AND P4, PT, R2, UR4, PT ;  /* 0x0000000402007c0c */ /* 0x000fe2000bf86270 */
[----:B------:R-:W-:Y:S02]  /*d0e90*/  ULDC UR4, c[0x0][0x228] ;  /* 0x00008a0000047ab9 */ /* 0x000fe40000000800 */
[----:B------:R-:W-:Y:S02]  /*d0ea0*/  ISETP.LT.AND P6, PT, R39, UR4, !P6 ;  /* 0x0000000427007c0c */ /* 0x000fe4000f7c1270 */
[----:B------:R-:W-:Y:S01]  /*d0eb0*/  PRMT R2, R47, 0x7772, RZ ;  /* 0x000077722f027816 */ /* 0x000fe200000000ff */
[----:B------:R-:W-:Y:S01]  /*d0ec0*/  ULDC UR4, c[0x0][0x22c] ;  /* 0x00008b0000047ab9 */ /* 0x000fe20000000800 */
[----:B0-----:R-:W4:Y:S01]  /*d0ed0*/  LDL.LU.64 R50, [R1+0x1e00] ;  /* 0x001e000001327983 */ /* 0x001f220000300a00 */
[----:B------:R-:W-:-:S03]  /*d0ee0*/  VIADD R3, R0, 0x1f3 ;  /* 0x000001f300037836 */ /* 0x000fc60000000000 */
[----:B--2---:R0:W-:Y:S01]  /*d0ef0*/  @P5 STG.E.U8 desc[UR24][R56.64], R4 ;  /* 0x0000000438005986 */ /* 0x0041e2000c101118 */
[----:B------:R-:W-:Y:S01]  /*d0f00*/  ISETP.LT.AND P5, PT, R38, UR6, !P4 ;  /* 0x0000000626007c0c */ /* 0x000fe2000e7a1270 */
[----:B------:R-:W-:Y:S02]  /*d0f10*/  ULDC UR6, c[0x0][0x228] ;  /* 0x00008a0000067ab9 */ /* 0x000fe40000000800 */
[----:B0-----:R-:W2:Y:S04]  /*d0f20*/  LDL.LU.64 R56, [R1+0x1e18] ;  /* 0x001e180001387983 */ /* 0x001ea80000300a00 */
[----:B------:R-:W2:Y:S04]  /*d0f30*/  LDL.LU R61, [R1+0x2d8] ;  /* 0x0002d800013d7983 */ /* 0x000ea80000300800 */
[----:B------:R-:W2:Y:S04]  /*d0f40*/  LDL.LU.64 R6, [R1+0x1c68] ;  /* 0x001c680001067983 */ /* 0x000ea80000300a00 */
[----:B---3--:R0:W-:Y:S01]  /*d0f50*/  @P3 STG.E.U8 desc[UR24][R52.64], R2 ;  /* 0x0000000234003986 */ /* 0x0081e2000c101118 */
[----:B------:R-:W-:-:S02]  /*d0f60*/  ISETP.GE.AND P3, PT, R3, UR4, PT ;  /* 0x0000000403007c0c */ /* 0x000fc4000bf66270 */
[----:B------:R-:W-:Y:S01]  /*d0f70*/  PRMT R3, R54, 0x7770, RZ ;  /* 0x0000777036037816 */ /* 0x000fe200000000ff */
[----:B------:R-:W-:Y:S01]  /*d0f80*/  ULDC UR4, c[0x0][0x228] ;  /* 0x00008a0000047ab9 */ /* 0x000fe20000000800 */
[----:B0-----:R-:W-:Y:S01]  /*d0f90*/  PRMT R2, R47, 0x7773, RZ ;  /* 0x000077732f027816 */ /* 0x001fe200000000ff */
[----:B------:R-:W3:Y:S04]  /*d0fa0*/  LDL.LU.64 R52, [R1+0x1930] ;  /* 0x0019300001347983 */ /* 0x000ee80000300a00 */
[----:B------:R-:W-:Y:S04]  /*d0fb0*/  @P6 STG.E.U8 desc[UR24][R48.64], R2 ;  /* 0x0000000230006986 */ /* 0x000fe8000c101118 */
[----:B----4-:R0:W-:Y:S04]  /*d0fc0*/  @P5 STG.E.U8 desc[UR24][R58.64], R3 ;  /* 0x000000033a005986 */ /* 0x0101e8000c101118 */
[----:B0-----:R-:W4:Y:S01]  /*d0fd0*/  LDL.LU.64 R58, [R1+0x1b28] ;  /* 0x001b2800013a7983 */ /* 0x001f220000300a00 */
[----:B------:R-:W-:-:S02]  /*d0fe0*/  ISETP.LT.AND P4, PT, R39, UR4, !P4 ;  /* 0x0000000427007c0c */ /* 0x000fc4000e781270 */
[----:B------:R-:W-:Y:S01]  /*d0ff0*/  ISETP.LT.AND P6, PT, R38, UR6, !P3 ;  /* 0x0000000626007c0c */ /* 0x000fe2000dfc1270 */
[----:B------:R-:W-:Y:S01]  /*d1000*/  ULDC UR4, c[0x0][0x228] ;  /* 0x00008a0000047ab9 */ /* 0x000fe20000000800 */
[----:B------:R-:W4:Y:S01]  /*d1010*/  LDL.LU.64 R46, [R1+0x1a00] ;  /* 0x001a0000012e7983 */ /* 0x000f220000300a00 */
[----:B------:R-:W-:-:S03]  /*d1020*/  PRMT R3, R54, 0x7771, RZ ;  /* 0x0000777136037816 */ /* 0x000fc600000000ff */
[----:B------:R-:W4:Y:S01]  /*d1030*/  LDL.LU R36, [R1+0x2dc] ;  /* 0x0002dc0001247983 */ /* 0x000f220000300800 */
[----:B------:R-:W-:Y:S01]  /*d1040*/  ULDC UR6, c[0x0][0x228] ;  /* 0x00008a0000067ab9 */ /* 0x000fe20000000800 */
[C---:B------:R-:W-:Y:S02]  /*d1050*/  ISETP.LT.AND P3, PT, R39.reuse, UR4, !P3 ;  /* 0x0000000427007c0c */ /* 0x040fe4000df61270 */
[----:B------:R-:W4:Y:S01]  /*d1060*/  LDL.LU.64 R48, [R1+0x18c0] ;  /* 0x0018c00001307983 */ /* 0x000f220000300a00 */
[----:B------:R-:W-:Y:S01]  /*d1070*/  ULDC UR4, c[0x0][0x228] ;  /* 0x00008a0000047ab9 */ /* 0x000fe20000000800 */
[----:B------:R-:W-:Y:S01]  /*d1080*/  ISETP.LT.AND P5, PT, R38, UR6, !P1 ;  /* 0x0000000626007c0c */ /* 0x000fe2000cfa1270 */
[----:B------:R-:W-:Y:S01]  /*d1090*/  VIADD R2, R0, 0x1f6 ;  /* 0x000001f600027836 */ /* 0x000fe20000000000 */
[----:B------:R-:W-:Y:S02]  /*d10a0*/  ISETP.LT.AND P1, PT, R39, UR4, !P1 ;  /* 0x0000000427007c0c */ /* 0x000fe4000cf21270 */
[----:B------:R-:W-:Y:S01]  /*d10b0*/  PRMT R4, R54, 0x7772, RZ ;  /* 0x0000777236047816 */ /* 0x000fe200000000ff */
[----:B------:R0:W-:Y:S01]  /*d10c0*/  @P4 STG.E.U8 desc[UR24][R50.64], R3 ;  /* 0x0000000332004986 */ /* 0x0001e2000c101118 */
[----:B------:R-:W-:Y:S01]  /*d10d0*/  ULDC UR4, c[0x0][0x228] ;  /* 0x00008a0000047ab9 */ /* 0x000fe20000000800 */
[----:B------:R-:W-:-:S02]  /*d10e0*/  ISETP.GE.AND P4, PT, R2, UR21, PT ;  /* 0x0000001502007c0c */ /* 0x000fc4000bf86270 */
[----:B------:R-:W-:Y:S01]  /*d10f0*/  PRMT R2, R54, 0x7773, RZ ;  /* 0x0000777336027816 */ /* 0x000fe200000000ff */
[----:B------:R-:W-:Y:S01]  /*d1100*/  ULDC UR6, c[0x0][0x228] ;  /* 0x00008a0000067ab9 */ /* 0x000fe20000000800 */
[----:B0-----:R-:W-:Y:S01]  /*d1110*/  VIADD R3, R0, 0x1f7 ;  /* 0x000001f700037836 */ /* 0x001fe20000000000 */
[----:B------:R-:W4:Y:S04]  /*d1120*/  LDL.LU.64 R50, [R1+0x1858] ;  /* 0x0018580001327983 */ /* 0x000f280000300a00 */
[----:B--2---:R0:W-:Y:S01]  /*d1130*/  @P6 STG.E.U8 desc[UR24][R56.64], R4 ;  /* 0x0000000438006986 */ /* 0x0041e2000c101118 */
[----:B------:R-:W-:Y:S02]  /*d1140*/  ISETP.GE.AND P6, PT, R3, UR19, PT ;  /* 0x0000001303007c0c */ /* 0x000fe4000bfc6270 */
[----:B------:R-:W-:-:S02]  /*d1150*/  PRMT R5, R61, 0x7770, RZ ;  /* 0x000077703d057816 */ /* 0x000fc400000000ff */
[C---:B------:R-:W-:Y:S01]  /*d1160*/  PRMT R3, R61.reuse, 0x7771, RZ ;  /* 0x000077713d037816 */ /* 0x040fe200000000ff */
[----:B------:R1:W-:Y:S04]  /*d1170*/  @P3 STG.E.U8 desc[UR24][R6.64], R2 ;  /* 0x0000000206003986 */ /* 0x0003e8000c101118 */
[----:B0-----:R-:W2:Y:S04]  /*d1180*/  LDL.LU.64 R56, [R1+0x17f0] ;  /* 0x0017f00001387983 */ /* 0x001ea80000300a00 */
[----:B------:R-:W2:Y:S04]  /*d1190*/  LDL.LU.64 R8, [R1+0x1788] ;  /* 0x0017880001087983 */ /* 0x000ea80000300a00 */
[----:B---3--:R-:W-:Y:S01]  /*d11a0*/  @P5 STG.E.U8 desc[UR24][R52.64], R5 ;  /* 0x0000000534005986 */ /* 0x008fe2000c101118 */
[----:B-1----:R-:W-:-:S02]  /*d11b0*/  PRMT R2, R61, 0x7772, RZ ;  /* 0x000077723d027816 */ /* 0x002fc400000000ff */
[----:B------:R-:W-:Y:S01]  /*d11c0*/  PRMT R4, R61, 0x7773, RZ ;  /* 0x000077733d047816 */ /* 0x000fe200000000ff */
[----:B------:R-:W0:Y:S04]  /*d11d0*/  LDS.128 R52, [R55] ;  /* 0x0000000037347984 */ /* 0x000e280000000c00 */
[----:B----4-:R1:W-:Y:S04]  /*d11e0*/  @P1 STG.E.U8 desc[UR24][R58.64], R3 ;  /* 0x000000033a001986 */ /* 0x0103e8000c101118 */
[----:B-1----:R-:W3:Y:S01]  /*d11f0*/  LDL.LU.64 R58, [R1+0x1700] ;  /* 0x00170000013a7983 */ /* 0x002ee20000300a00 */
[----:B------:R-:W-:-:S02]  /*d1200*/  ISETP.LT.AND P5, PT, R38, UR4, !P2 ;  /* 0x0000000426007c0c */ /* 0x000fc4000d7a1270 */
[C---:B------:R-:W-:Y:S01]  /*d1210*/  ISETP.LT.AND P2, PT, R39.reuse, UR6, !P2 ;  /* 0x0000000627007c0c */ /* 0x040fe2000d741270 */
[----:B------:R-:W-:Y:S01]  /*d1220*/  ULDC UR4, c[0x0][0x228] ;  /* 0x00008a0000047ab9 */ /* 0x000fe20000000800 */
[----:B------:R-:W-:Y:S01]  /*d1230*/  ULDC UR6, c[0x0][0x228] ;  /* 0x00008a0000067ab9 */ /* 0x000fe20000000800 */
[----:B------:R-:W-:Y:S01]  /*d1240*/  ISETP.LT.AND P1, PT, R38, UR4, !P4 ;  /* 0x0000000426007c0c */ /* 0x000fe2000e721270 */
[----:B------:R-:W-:Y:S01]  /*d1250*/  ULDC UR4, c[0x0][0x228] ;  /* 0x00008a0000047ab9 */ /* 0x000fe20000000800 */
[----:B------:R-:W-:Y:S01]  /*d1260*/  ISETP.LT.AND P4, PT, R39, UR6, !P4 ;  /* 0x0000000627007c0c */ /* 0x000fe2000e781270 */
[----:B------:R-:W4:Y:S01]  /*d1270*/  LDL.LU.64 R60, [R1+0x1648] ;  /* 0x00164800013c7983 */ /* 0x000f220000300a00 */
[----:B------:R-:W-:Y:S01]  /*d1280*/  VIADD R5, R0, 0x1f9 ;  /* 0x000001f900057836 */ /* 0x000fe20000000000 */
[----:B------:R-:W-:Y:S01]  /*d1290*/  PRMT R3, R36, 0x7770, RZ ;  /* 0x0000777024037816 */ /* 0x000fe200000000ff */
[----:B------:R-:W-:Y:S01]  /*d12a0*/  VIADD R6, R0, 0x1f8 ;  /* 0x000001f800067836 */ /* 0x000fe20000000000 */
[----:B------:R-:W-:Y:S01]  /*d12b0*/  ULDC UR6, c[0x0][0x228] ;  /* 0x00008a0000067ab9 */ /* 0x000fe20000000800 */
[----:B------:R1:W-:Y:S04]  /*d12c0*/  @P5 STG.E.U8 desc[UR24][R46.64], R2 ;  /* 0x000000022e005986 */ /* 0x0003e8000c101118 */
[----:B------:R0:W-:Y:S01]  /*d12d0*/  @P2 STG.E.U8 desc[UR24][R48.64], R4 ;  /* 0x0000000430002986 */ /* 0x0001e2000c101118 */
[----:B------:R-:W-:Y:S01]  /*d12e0*/  ISETP.LT.AND P2, PT, R38, UR4, !P6 ;  /* 0x0000000426007c0c */ /* 0x000fe2000f741270 */
[----:B------:R-:W-:-:S02]  /*d12f0*/  ULDC UR4, c[0x0][0x228] ;  /* 0x00008a0000047ab9 */ /* 0x000fc40000000800 */
[----:B------:R-:W-:Y:S02]  /*d1300*/  ISETP.LT.AND P6, PT, R39, UR4, !P6 ;  /* 0x0000000427007c0c */ /* 0x000fe4000f7c1270 */
[----:B------:R-:W-:Y:S02]  /*d1310*/  ISETP.GE.AND P5, PT, R5, UR15, PT ;  /* 0x0000000f05007c0c */ /* 0x000fe4000bfa6270 */
[----:B------:R-:W-:Y:S01]  /*d1320*/  PRMT R5, R36, 0x7771, RZ ;  /* 0x0000777124057816 */ /* 0x000fe200000000ff */
[----:B------:R0:W-:Y:S01]  /*d1330*/  @P1 STG.E.U8 desc[UR24][R50.64], R3 ;  /* 0x0000000332001986 */ /* 0x0001e2000c101118 */
[----:B------:R-:W-:Y:S01]  /*d1340*/  ISETP.GE.AND P3, PT, R6, UR17, PT ;  /* 0x0000001106007c0c */ /* 0x000fe2000bf66270 */
[----:B------:R-:W-:Y:S01]  /*d1350*/  ULDC UR4, c[0x0][0x228] ;  /* 0x00008a0000047ab9 */ /* 0x000fe20000000800 */
[C---:B-1----:R-:W-:Y:S01]  /*d1360*/  PRMT R2, R36.reuse, 0x7772, RZ ;  /* 0x0000777224027816 */ /* 0x042fe200000000ff */
[----:B------:R-:W4:Y:S04]  /*d1370*/  LDL.LU.64 R46, [R1+0x1580] ;  /* 0x00158000012e7983 */ /* 0x000f280000300a00 */
[----:B0-----:R-:W4:Y:S01]  /*d1380*/  LDL.LU.64 R48, [R1+0x14c8] ;  /* 0x0014c80001307983 */ /* 0x001f220000300a00 */
[----:B------:R-:W-:-:S03]  /*d1390*/  PRMT R3, R36, 0x7773, RZ ;  /* 0x0000777324037816 */ /* 0x000fc600000000ff */
[----:B------:R-:W4:Y:S04]  /*d13a0*/  LDL.LU.64 R50, [R1+0x1400] ;  /* 0x0014000001327983 */ /* 0x000f280000300a00 */
[----:B--2---:R0:W-:Y:S04]  /*d13b0*/  @P4 STG.E.U8 desc[UR24][R56.64], R5 ;  /* 0x0000000538004986 */ /* 0x0041e8000c101118 */
[----:B------:R-:W-:Y:S04]  /*d13c0*/  @P2 STG.E.U8 desc[UR24][R8.64], R2 ;  /* 0x0000000208002986 */ /* 0x000fe8000c101118 */
[----:B0-----:R-:W2:Y:S04]  /*d13d0*/  LDL.LU.64 R56, [R1+0x1348] ;  /* 0x0013480001387983 */ /* 0x001ea80000300a00 */
[----:B---3--:R0:W-:Y:S04]  /*d13e0*/  @P6 STG.E.U8 desc[UR24][R58.64], R3 ;  /* 0x000000033a006986 */ /* 0x0081e8000c101118 */
[----:B0-----:R-:W3:Y:S01]  /*d13f0*/  LDL.LU.64 R58, [R1+0x1240] ;  /* 0x00124000013a7983 */ /* 0x001ee20000300a00 */
[----:B------:R-:W-:Y:S01]  /*d1400*/  ISETP.LT.AND P4, PT, R38, UR6, !P3 ;  /* 0x0000000626007c0c */ /* 0x000fe2000df81270 */
[----:B------:R-:W-:-:S02]  /*d1410*/  VIADD R4, R0, 0x1fb ;  /* 0x000001fb00047836 */ /* 0x000fc40000000000 */
[----:B------:R-:W-:Y:S01]  /*d1420*/  VIADD R6, R0, 0x1fa ;  /* 0x000001fa00067836 */ /* 0x000fe20000000000 */
[----:B------:R-:W-:Y:S01]  /*d1430*/  ULDC UR6, c[0x0][0x228] ;  /* 0x00008a0000067ab9 */ /* 0x000fe20000000800 */
[----:B------:R-:W-:Y:S01]  /*d1440*/  ISETP.LT.AND P3, PT, R39, UR4, !P3 ;  /* 0x0000000427007c0c */ /* 0x000fe2000df61270 */
[----:B------:R-:W3:Y:S01]  /*d1450*/  LDL.LU.64 R10, [R1+0x1188] ;  /* 0x00118800010a7983 */ /* 0x000ee20000300a00 */
[----:B------:R-:W-:Y:S02]  /*d1460*/  ISETP.GE.AND P2, PT, R4, UR11, PT ;  /* 0x0000000b04007c0c */ /* 0x000fe4000bf46270 */
[----:B------:R-:W-:Y:S02]  /*d1470*/  PRMT R4, R52, 0x7770, RZ ;  /* 0x0000777034047816 */ /* 0x000fe400000000ff */
[----:B------:R-:W-:Y:S01]  /*d1480*/  ISETP.GE.AND P1, PT, R6, UR13, PT ;  /* 0x0000000d06007c0c */ /* 0x000fe2000bf26270 */
[----:B------:R-:W-:Y:S01]  /*d1490*/  ULDC UR4, c[0x0][0x228] ;  /* 0x00008a0000047ab9 */ /* 0x000fe20000000800 */
[----:B------:R-:W3:Y:S01]  /*d14a0*/  LDL.LU.64 R8, [R1+0x10b0] ;  /* 0x0010b00001087983 */ /* 0x000ee20000300a00 */
[----:B------:R-:W-:-:S03]  /*d14b0*/  ISETP.LT.AND P6, PT, R38, UR6, !P5 ;  /* 0x0000000626007c0c */ /* 0x000fc6000efc1270 */
[----:B------:R-:W3:Y:S01]  /*d14c0*/  LDL.LU.64 R36, [R1+0xff8] ;  /* 0x000ff80001247983 */ /* 0x000ee20000300a00 */
[----:B------:R-:W-:Y:S01]  /*d14d0*/  ULDC UR6, c[0x0][0x228] ;  /* 0x00008a0000067ab9 */ /* 0x000fe20000000800 */
[C---:B------:R-:W-:Y:S02]  /*d14e0*/  ISETP.LT.AND P5, PT, R39.reuse, UR4, !P5 ;  /* 0x0000000427007c0c */ /* 0x040fe4000efa1270 */
[----:B----4-:R0:W-:Y:S01]  /*d14f0*/  @P4 STG.E.U8 desc[UR24][R60.64], R4 ;  /* 0x000000043c004986 */ /* 0x0101e2000c101118 */
[----:B------:R-:W-:Y:S01]  /*d1500*/  ULDC UR4, c[0x0][0x228] ;  /* 0x00008a0000047ab9 */ /* 0x000fe20000000800 */
[----:B------:R-:W-:Y:S02]  /*d1510*/  ISETP.LT.AND P4, PT, R38, UR6, !P1 ;  /* 0x0000000626007c0c */ /* 0x000fe4000cf81270 */
[----:B------:R-:W-:Y:S02]  /*d1520*/  ISETP.LT.AND P1, PT, R39, UR4, !P1 ;  /* 0x0000000427007c0c */ /* 0x000fe4000cf21270 */
[----:B------:R-:W-:-:S02]  /*d1530*/  PRMT R2, R52, 0x7771, RZ ;  /* 0x0000777134027816 */ /* 0x000fc400000000ff */
[C---:B------:R-:W-:Y:S02]  /*d1540*/  PRMT R5, R52.reuse, 0x7772, RZ ;  /* 0x0000777234057816 */ /* 0x040fe400000000ff */
[----:B------:R-:W-:Y:S02]  /*d1550*/  PRMT R52, R52, 0x7773, RZ ;  /* 0x0000777334347816 */ /* 0x000fe400000000ff */
[C---:B------:R-:W-:Y:S01]  /*d1560*/  PRMT R3, R53.reuse, 0x7770, RZ ;  /* 0x0000777035037816 */ /* 0x040fe200000000ff */
[----:B------:R-:W-:Y:S01]  /*d1570*/  VIADD R6, R0, 0x1fc ;  /* 0x000001fc00067836 */ /* 0x000fe20000000000 */
[----:B------:R1:W-:Y:S04]  /*d1580*/  @P3 STG.E.U8 desc[UR24][R46.64], R2 ;  /* 0x000000022e003986 */ /* 0x0003e8000c101118 */
[----:B0-----:R-:W4:Y:S04]  /*d1590*/  LDL.LU.64 R60, [R1+0xaa8] ;  /* 0x000aa800013c7983 */ /* 0x001f280000300a00 */
[----:B------:R0:W-:Y:S04]  /*d15a0*/  @P6 STG.E.U8 desc[UR24][R48.64], R5 ;  /* 0x0000000530006986 */ /* 0x0001e8000c101118 */
[----:B------:R0:W-:Y:S01]  /*d15b0*/  @P5 STG.E.U8 desc[UR24][R50.64], R52 ;  /* 0x0000003432005986 */ /* 0x0001e2000c101118 */
[----:B------:R-:W-:Y:S01]  /*d15c0*/  ULDC UR4, c[0x0][0x228] ;  /* 0x00008a0000047ab9 */ /* 0x000fe20000000800 */
[----:B------:R-:W-:Y:S01]  /*d15d0*/  ULDC UR6, c[0x0][0x228] ;  /* 0x00008a0000067ab9 */ /* 0x000fe20000000800 */
[----:B-1----:R-:W-:Y:S01]  /*d15e0*/  PRMT R2, R53, 0x7771, RZ ;  /* 0x0000777135027816 */ /* 0x002fe200000000ff */
[----:B------:R-:W4:Y:S04]  /*d15f0*/  LDL.LU.64 R46, [R1+0x9e0] ;  /* 0x0009e000012e7983 */ /* 0x000f280000300a00 */
[----:B0-----:R-:W4:Y:S04]  /*d1600*/  LDL.LU.64 R48, [R1+0x948] ;  /* 0x0009480001307983 */ /* 0x001f280000300a00 */
[----:B------:R-:W4:Y:S04]  /*d1610*/  LDL.LU.64 R50, [R1+0x828] ;  /* 0x0008280001327983 */ /* 0x000f280000300a00 */
[----:B--2---:R0:W-:Y:S04]  /*d1620*/  @P4 STG.E.U8 desc[UR24][R56.64], R3 ;  /* 0x0000000338004986 */ /* 0x0041e8000c101118 */
[----:B0-----:R-:W2:Y:S04]  /*d1630*/  LDL.LU.64 R56, [R1+0x130] ;  /* 0x0001300001387983 */ /* 0x001ea80000300a00 */
[----:B---3--:R0:W-:Y:S04]  /*d1640*/  @P1 STG.E.U8 desc[UR24][R58.64], R2 ;  /* 0x000000023a001986 */ /* 0x0081e8000c101118 */
[----:B0-----:R-:W3:Y:S01]  /*d1650*/  LDL.LU.64 R58, [R1+0x8c0] ;  /* 0x0008c000013a7983 */ /* 0x001ee20000300a00 */
[----:B------:R-:W-:-:S02]  /*d1660*/  ISETP.GE.AND P3, PT, R6, UR9, PT ;  /* 0x0000000906007c0c */ /* 0x000fc4000bf66270 */
[----:B------:R-:W-:Y:S01]  /*d1670*/  ISETP.LT.AND P5, PT, R38, UR4, !P2 ;  /* 0x0000000426007c0c */ /* 0x000fe2000d7a1270 */
[----:B------:R-:W-:Y:S01]  /*d1680*/  ULDC UR4, c[0x0][0x228] ;  /* 0x00008a0000047ab9 */ /* 0x000fe20000000800 */
[----:B------:R-:W-:Y:S01]  /*d1690*/  VIADD R4, R0, 0x1fd ;  /* 0x000001fd00047836 */ /* 0x000fe20000000000 */
[----:B------:R-:W-:Y:S02]  /*d16a0*/  ISETP.LT.AND P4, PT, R39, UR4, !P2 ;  /* 0x0000000427007c0c */ /* 0x000fe4000d781270 */
[----:B------:R-:W-:Y:S02]  /*d16b0*/  ISETP.LT.AND P6, PT, R38, UR6, !P3 ;  /* 0x0000000626007c0c */ /* 0x000fe4000dfc1270 */
[----:B------:R-:W-:Y:S01]  /*d16c0*/  PRMT R3, R54, 0x7770, RZ ;  /* 0x0000777036037816 */ /* 0x000fe200000000ff */
[----:B------:R-:W-:Y:S01]  /*d16d0*/  ULDC UR4, c[0x0][0x228] ;  /* 0x00008a0000047ab9 */ /* 0x000fe20000000800 */
[----:B------:R-:W-:Y:S01]  /*d16e0*/  ISETP.GE.AND P2, PT, R4, UR7, PT ;  /* 0x0000000704007c0c */ /* 0x000fe2000bf46270 */
[----:B------:R-:W-:Y:S01]  /*d16f0*/  VIADD R4, R0, 0x1fe ;  /* 0x000001fe00047836 */ /* 0x000fe20000000000 */
[----:B------:R-:W-:-:S02]  /*d1700*/  PRMT R0, R53, 0x7772, RZ ;  /* 0x0000777235007816 */ /* 0x000fc400000000ff */
[----:B------:R-:W-:Y:S02]  /*d1710*/  PRMT R53, R53, 0x7773, RZ ;  /* 0x0000777335357816 */ /* 0x000fe400000000ff */
[----:B------:R-:W-:Y:S01]  /*d1720*/  ISETP.LT.AND P3, PT, R39, UR4, !P3 ;  /* 0x0000000427007c0c */ /* 0x000fe2000df61270 */
[----:B------:R-:W-:Y:S01]  /*d1730*/  ULDC UR4, c[0x0][0x228] ;  /* 0x00008a0000047ab9 */ /* 0x000fe20000000800 */
[----:B------:R-:W-:Y:S01]  /*d1740*/  ISETP.GE.AND P1, PT, R4, UR5, PT ;  /* 0x0000000504007c0c */ /* 0x000fe2000bf26270 */
[----:B------:R0:W-:Y:S04]  /*d1750*/  @P5 STG.E.U8 desc[UR24][R10.64], R0 ;  /* 0x000000000a005986 */ /* 0x0001e8000c101118 */
[----:B------:R-:W-:Y:S01]  /*d1760*/  @P4 STG.E.U8 desc[UR24][R8.64], R53 ;  /* 0x0000003508004986 */ /* 0x000fe2000c101118 */
[----:B------:R-:W-:-:S03]  /*d1770*/  ULDC UR5, c[0x0][0x228] ;  /* 0x00008a0000057ab9 */ /* 0x000fc60000000800 */
[----:B------:R1:W-:Y:S01]  /*d1780*/  @P6 STG.E.U8 desc[UR24][R36.64], R3 ;  /* 0x0000000324006986 */ /* 0x0003e2000c101118 */
[----:B------:R-:W-:Y:S01]  /*d1790*/  ULDC UR6, c[0x0][0x228] ;  /* 0x00008a0000067ab9 */ /* 0x000fe20000000800 */
[C---:B------:R-:W-:Y:S01]  /*d17a0*/  ISETP.LT.AND P6, PT, R38.reuse, UR5, !P2 ;  /* 0x0000000526007c0c */ /* 0x040fe2000d7c1270 */
[----:B------:R-:W-:Y:S01]  /*d17b0*/  ULDC UR5, c[0x0][0x228] ;  /* 0x00008a0000057ab9 */ /* 0x000fe20000000800 */
[C---:B------:R-:W-:Y:S01]  /*d17c0*/  ISETP.LT.AND P2, PT, R39.reuse, UR4, !P2 ;  /* 0x0000000427007c0c */ /* 0x040fe2000d741270 */
[----:B------:R-:W-:Y:S01]  /*d17d0*/  ULDC UR7, c[0x0][0x228] ;  /* 0x00008a0000077ab9 */ /* 0x000fe20000000800 */
[C---:B------:R-:W-:Y:S02]  /*d17e0*/  ISETP.LT.AND P5, PT, R38.reuse, UR6, !P1 ;  /* 0x0000000626007c0c */ /* 0x040fe4000cfa1270 */
[----:B------:R-:W-:Y:S02]  /*d17f0*/  ISETP.LT.AND P1, PT, R39, UR5, !P1 ;  /* 0x0000000527007c0c */ /* 0x000fe4000cf21270 */
[----:B------:R-:W-:-:S02]  /*d1800*/  ISETP.LT.AND P4, PT, R38, UR7, !P0 ;  /* 0x0000000726007c0c */ /* 0x000fc4000c781270 */
[----:B------:R-:W-:Y:S02]  /*d1810*/  ISETP.LT.AND P0, PT, R39, UR7, !P0 ;  /* 0x0000000727007c0c */ /* 0x000fe4000c701270 */
[C---:B0-----:R-:W-:Y:S02]  /*d1820*/  PRMT R0, R54.reuse, 0x7771, RZ ;  /* 0x0000777136007816 */ /* 0x041fe400000000ff */
[C---:B------:R-:W-:Y:S02]  /*d1830*/  PRMT R2, R54.reuse, 0x7772, RZ ;  /* 0x0000777236027816 */ /* 0x040fe400000000ff */
[----:B------:R-:W-:Y:S02]  /*d1840*/  PRMT R54, R54, 0x7773, RZ ;  /* 0x0000777336367816 */ /* 0x000fe400000000ff */
[C---:B-1----:R-:W-:Y:S02]  /*d1850*/  PRMT R3, R55.reuse, 0x7770, RZ ;  /* 0x0000777037037816 */ /* 0x042fe400000000ff */
[----:B------:R-:W-:-:S02]  /*d1860*/  PRMT R4, R55, 0x7771, RZ ;  /* 0x0000777137047816 */ /* 0x000fc400000000ff */
[C---:B------:R-:W-:Y:S01]  /*d1870*/  PRMT R5, R55.reuse, 0x7772, RZ ;  /* 0x0000777237057816 */ /* 0x040fe200000000ff */
[----:B----4-:R0:W-:Y:S04]  /*d1880*/  @P3 STG.E.U8 desc[UR24][R60.64], R0 ;  /* 0x000000003c003986 */ /* 0x0101e8000c101118 */
[----:B------:R0:W-:Y:S04]  /*d1890*/  @P6 STG.E.U8 desc[UR24][R46.64], R2 ;  /* 0x000000022e006986 */ /* 0x0001e8000c101118 */
[----:B------:R0:W-:Y:S04]  /*d18a0*/  @P2 STG.E.U8 desc[UR24][R48.64], R54 ;  /* 0x0000003630002986 */ /* 0x0001e8000c101118 */
[----:B------:R0:W-:Y:S01]  /*d18b0*/  @P5 STG.E.U8 desc[UR24][R50.64], R3 ;  /* 0x0000000332005986 */ /* 0x0001e2000c101118 */
[----:B------:R-:W-:-:S03]  /*d18c0*/  PRMT R55, R55, 0x7773, RZ ;  /* 0x0000777337377816 */ /* 0x000fc600000000ff */
[----:B--2---:R0:W-:Y:S04]  /*d18d0*/  @P1 STG.E.U8 desc[UR24][R56.64], R4 ;  /* 0x0000000438001986 */ /* 0x0041e8000c101118 */
[----:B---3--:R0:W-:Y:S01]  /*d18e0*/  @P4 STG.E.U8 desc[UR24][R58.64], R5 ;  /* 0x000000053a004986 */ /* 0x0081e2000c101118 */
[----:B------:R-:W-:Y:S05]  /*d18f0*/  @!P0 EXIT ;  /* 0x000000000000894d */ /* 0x000fea0003800000 */
[----:B0-----:R-:W2:Y:S04]  /*d1900*/  LDL.LU.64 R58, [R1+0x6c0] ;  /* 0x0006c000013a7983 */ /* 0x001ea80000300a00 */
[----:B--2---:R-:W-:Y:S01]  /*d1910*/  STG.E.U8 desc[UR24][R58.64], R55 ;  /* 0x000000373a007986 */ /* 0x004fe2000c101118 */
[----:B------:R-:W-:Y:S05]  /*d1920*/  EXIT ;  /* 0x000000000000794d */ /* 0x000fea0003800000 */
.L_x_2:
[----:B------:R-:W-:-:S00]  /*d1930*/  BRA `(.L_x_2) ;  /* 0xfffffffc00fc7947 */ /* 0x000fc0000383ffff */
[----:B------:R-:W-:-:S00]  /*d1940*/  NOP ;  /* 0x0000000000007918 */ /* 0x000fc00000000000 */
        /* <DEDUP_REMOVED lines=11> */
.L_x_3:


//--------------------- .nv.shared.matmul_kernel  --------------------------
	.section	.nv.shared.matmul_kernel,"aw",@nobits
	.sectionflags	@""
	.align	16
	.zero		1024


//--------------------- .nv.shared.reserved.0     --------------------------
	.section	.nv.shared.reserved.0,"aw",@nobits
	.weak		__nv_reservedSMEM_offset_0_alias
	.size		__nv_reservedSMEM_offset_0_alias, 0, 0
	.other		__nv_reservedSMEM_offset_0_alias,@"STO_CUDA_RESERVED_SHARED STV_DEFAULT"
__nv_reservedSMEM_offset_0_alias:
	.zero		0


//--------------------- .nv.constant0.matmul_kernel --------------------------
	.section	.nv.constant0.matmul_kernel,"a",@progbits
	.sectionflags	@""
	.align	4
.nv.constant0.matmul_kernel:
	.zero		608


//--------------------- SYMBOLS --------------------------

	.type		.nv.reservedSmem.offset0,@object
	.size		.nv.reservedSmem.offset0,0x4
